//
// Generated by NVIDIA NVVM Compiler
//
// Compiler Build ID: CL-36424714
// Cuda compilation tools, release 13.0, V13.0.88
// Based on NVVM 20.0.0
//

.version 9.0
.target sm_100
.address_size 64

	// .globl	rotary_mha_decode_kvconst_32_80_32_2048_float16_kernel
// _ZZ54rotary_mha_decode_kvconst_32_80_32_2048_float16_kernelE8Q_rotary has been demoted
// _ZZ54rotary_mha_decode_kvconst_32_80_32_2048_float16_kernelE13K_last_rotary has been demoted
// _ZZ54rotary_mha_decode_kvconst_32_80_32_2048_float16_kernelE8O_shared has been demoted
// _ZZ54rotary_mha_decode_kvconst_32_80_32_2048_float16_kernelE8K_shared has been demoted
// _ZZ54rotary_mha_decode_kvconst_32_80_32_2048_float16_kernelE1A has been demoted

.visible .entry rotary_mha_decode_kvconst_32_80_32_2048_float16_kernel(
	.param .u64 .ptr .align 1 rotary_mha_decode_kvconst_32_80_32_2048_float16_kernel_param_0,
	.param .u64 .ptr .align 1 rotary_mha_decode_kvconst_32_80_32_2048_float16_kernel_param_1,
	.param .u64 .ptr .align 1 rotary_mha_decode_kvconst_32_80_32_2048_float16_kernel_param_2,
	.param .u64 .ptr .align 1 rotary_mha_decode_kvconst_32_80_32_2048_float16_kernel_param_3,
	.param .u64 .ptr .align 1 rotary_mha_decode_kvconst_32_80_32_2048_float16_kernel_param_4,
	.param .u64 .ptr .align 1 rotary_mha_decode_kvconst_32_80_32_2048_float16_kernel_param_5,
	.param .u64 .ptr .align 1 rotary_mha_decode_kvconst_32_80_32_2048_float16_kernel_param_6,
	.param .u64 rotary_mha_decode_kvconst_32_80_32_2048_float16_kernel_param_7,
	.param .u64 rotary_mha_decode_kvconst_32_80_32_2048_float16_kernel_param_8,
	.param .u64 rotary_mha_decode_kvconst_32_80_32_2048_float16_kernel_param_9
)
.maxntid 32
{
	.reg .pred 	%p<489>;
	.reg .b16 	%rs<1574>;
	.reg .b32 	%r<514>;
	.reg .b32 	%f<1473>;
	.reg .b64 	%rd<1130>;
	// demoted variable
	.shared .align 2 .b8 _ZZ54rotary_mha_decode_kvconst_32_80_32_2048_float16_kernelE8Q_rotary[160];
	// demoted variable
	.shared .align 4 .b8 _ZZ54rotary_mha_decode_kvconst_32_80_32_2048_float16_kernelE13K_last_rotary[160];
	// demoted variable
	.shared .align 4 .b8 _ZZ54rotary_mha_decode_kvconst_32_80_32_2048_float16_kernelE8O_shared[320];
	// demoted variable
	.shared .align 2 .b8 _ZZ54rotary_mha_decode_kvconst_32_80_32_2048_float16_kernelE8K_shared[5120];
	// demoted variable
	.shared .align 4 .b8 _ZZ54rotary_mha_decode_kvconst_32_80_32_2048_float16_kernelE1A[128];
	ld.param.u64 	%rd78, [rotary_mha_decode_kvconst_32_80_32_2048_float16_kernel_param_0];
	ld.param.u64 	%rd80, [rotary_mha_decode_kvconst_32_80_32_2048_float16_kernel_param_2];
	ld.param.u64 	%rd81, [rotary_mha_decode_kvconst_32_80_32_2048_float16_kernel_param_3];
	ld.param.u64 	%rd85, [rotary_mha_decode_kvconst_32_80_32_2048_float16_kernel_param_4];
	ld.param.u64 	%rd82, [rotary_mha_decode_kvconst_32_80_32_2048_float16_kernel_param_5];
	ld.param.u64 	%rd83, [rotary_mha_decode_kvconst_32_80_32_2048_float16_kernel_param_6];
	ld.param.u64 	%rd84, [rotary_mha_decode_kvconst_32_80_32_2048_float16_kernel_param_8];
	cvta.to.global.u64 	%rd1, %rd85;
	cvta.to.global.u64 	%rd86, %rd83;
	mov.u32 	%r1, %tid.x;
	mov.u32 	%r2, %ctaid.x;
	mul.wide.u32 	%rd87, %r2, 8;
	add.s64 	%rd88, %rd86, %rd87;
	mov.f32 	%f186, 0fB0D40000;
	mov.f32 	%f187, 0f3EE68EBF;
	mul.rn.f32 	%f188, %f187, %f186;
	mov.f32 	%f189, 0f3D21D42E;
	mov.f32 	%f190, 0f3DF7B084;
	mul.rn.f32 	%f191, %f190, %f189;
	fma.rn.f32 	%f192, %f188, 0f3FB8AA3B, 0f34C28212;
	fma.rn.f32 	%f193, 0f3E4B8A05, 0f32A55E34, %f192;
	mul.f32 	%f194, %f191, 0f40400000;
	fma.rn.f32 	%f195, %f194, %f188, %f193;
	fma.rn.f32 	%f196, %f191, 0f3E4B8A05, %f195;
	mov.f32 	%f197, 0f41549694;
	add.rn.f32 	%f1, %f197, %f196;
	mov.f32 	%f198, 0fC1549694;
	add.rn.f32 	%f199, %f1, %f198;
	neg.f32 	%f200, %f199;
	add.rn.f32 	%f2, %f196, %f200;
	mul.wide.u32 	%rd2, %r2, 2560;
	mov.u32 	%r45, %ctaid.y;
	mul.lo.s32 	%r3, %r45, 80;
	add.s32 	%r4, %r3, %r1;
	ld.global.nc.u64 	%rd1128, [%rd88];
	cvt.rn.f32.s64 	%f3, %rd1128;
	cvt.u16.u32 	%rs1, %r1;
	shl.b16 	%rs569, %rs1, 1;
	cvt.rn.f32.u16 	%f201, %rs569;
	mul.f32 	%f4, %f201, 0f3C4CCCCD;
	setp.eq.f32 	%p1, %f4, 0f00000000;
	mov.f32 	%f1436, 0f3F800000;
	@%p1 bra 	$L__BB0_3;
	mul.rn.f32 	%f202, %f1, %f4;
	cvt.rni.f32.f32 	%f203, %f202;
	sub.f32 	%f204, %f202, %f203;
	neg.f32 	%f205, %f202;
	fma.rn.f32 	%f206, %f1, %f4, %f205;
	fma.rn.f32 	%f207, %f2, %f4, %f206;
	add.f32 	%f208, %f204, %f207;
	setp.gt.f32 	%p2, %f203, 0f00000000;
	selp.b32 	%r46, 0, -2097152000, %p2;
	abs.f32 	%f209, %f4;
	setp.num.f32 	%p3, %f209, %f209;
	setp.lt.f32 	%p4, %f202, 0f00000000;
	selp.f32 	%f210, 0f00000000, 0f7F800000, %p4;
	abs.f32 	%f211, %f202;
	setp.gt.f32 	%p5, %f211, 0f43180000;
	cvt.rzi.s32.f32 	%r47, %f203;
	shl.b32 	%r48, %r47, 23;
	sub.s32 	%r49, %r48, %r46;
	mov.b32 	%f212, %r49;
	add.s32 	%r50, %r46, 2130706432;
	mov.b32 	%f213, %r50;
	fma.rn.f32 	%f214, %f208, 0f391FCB8E, 0f3AAF85ED;
	fma.rn.f32 	%f215, %f214, %f208, 0f3C1D9856;
	fma.rn.f32 	%f216, %f215, %f208, 0f3D6357BB;
	fma.rn.f32 	%f217, %f216, %f208, 0f3E75FDEC;
	fma.rn.f32 	%f218, %f217, %f208, 0f3F317218;
	fma.rn.f32 	%f219, %f218, %f208, 0f3F800000;
	mul.f32 	%f220, %f219, %f213;
	mul.f32 	%f221, %f220, %f212;
	selp.f32 	%f1436, %f210, %f221, %p5;
	@%p3 bra 	$L__BB0_3;
	mov.f32 	%f222, 0f461C4000;
	add.rn.f32 	%f1436, %f222, %f4;
$L__BB0_3:
	cvt.u64.u32 	%rd89, %r4;
	add.s64 	%rd90, %rd2, %rd89;
	div.rn.f32 	%f231, %f3, %f1436;
	cos.approx.f32 	%f232, %f231;
	sin.approx.f32 	%f233, %f231;
	cvta.to.global.u64 	%rd91, %rd80;
	shl.b64 	%rd92, %rd90, 1;
	add.s64 	%rd4, %rd91, %rd92;
	ld.global.nc.u16 	%rs570, [%rd4];
	// begin inline asm
	{  cvt.f32.f16 %f223, %rs570;}

	// end inline asm
	mov.f32 	%f224, 0fBF800000;
	// begin inline asm
	{  cvt.rn.f16.f32 %rs571, %f224;}

	// end inline asm
	ld.global.nc.u16 	%rs573, [%rd4+80];
	// begin inline asm
	{mul.f16 %rs572,%rs573,%rs571;
}
	// end inline asm
	// begin inline asm
	{  cvt.f32.f16 %f225, %rs572;}

	// end inline asm
	mul.f32 	%f234, %f233, %f225;
	fma.rn.f32 	%f226, %f232, %f223, %f234;
	// begin inline asm
	{  cvt.rn.f16.f32 %rs576, %f226;}

	// end inline asm
	shl.b32 	%r51, %r1, 1;
	mov.u32 	%r52, _ZZ54rotary_mha_decode_kvconst_32_80_32_2048_float16_kernelE8Q_rotary;
	add.s32 	%r5, %r52, %r51;
	st.shared.u16 	[%r5], %rs576;
	cvta.to.global.u64 	%rd93, %rd78;
	add.s64 	%rd5, %rd93, %rd92;
	ld.global.nc.u16 	%rs577, [%rd5];
	// begin inline asm
	{  cvt.f32.f16 %f227, %rs577;}

	// end inline asm
	ld.global.nc.u16 	%rs579, [%rd5+80];
	// begin inline asm
	{mul.f16 %rs578,%rs579,%rs571;
}
	// end inline asm
	// begin inline asm
	{  cvt.f32.f16 %f228, %rs578;}

	// end inline asm
	mul.f32 	%f235, %f233, %f228;
	fma.rn.f32 	%f229, %f232, %f227, %f235;
	// begin inline asm
	{  cvt.rn.f16.f32 %rs582, %f229;}

	// end inline asm
	mov.u32 	%r53, _ZZ54rotary_mha_decode_kvconst_32_80_32_2048_float16_kernelE13K_last_rotary;
	add.s32 	%r6, %r53, %r51;
	st.shared.u16 	[%r6], %rs582;
	setp.lt.u32 	%p6, %r1, 8;
	selp.b16 	%rs583, 32, -8, %p6;
	add.s16 	%rs584, %rs583, %rs1;
	shl.b16 	%rs585, %rs584, 1;
	and.b16  	%rs586, %rs585, 254;
	cvt.rn.f32.u16 	%f236, %rs586;
	mul.f32 	%f8, %f236, 0f3C4CCCCD;
	setp.eq.f32 	%p7, %f8, 0f00000000;
	mov.f32 	%f1437, 0f3F800000;
	@%p7 bra 	$L__BB0_6;
	mul.rn.f32 	%f237, %f1, %f8;
	cvt.rni.f32.f32 	%f238, %f237;
	sub.f32 	%f239, %f237, %f238;
	neg.f32 	%f240, %f237;
	fma.rn.f32 	%f241, %f1, %f8, %f240;
	fma.rn.f32 	%f242, %f2, %f8, %f241;
	add.f32 	%f243, %f239, %f242;
	setp.gt.f32 	%p8, %f238, 0f00000000;
	selp.b32 	%r54, 0, -2097152000, %p8;
	abs.f32 	%f244, %f8;
	setp.num.f32 	%p9, %f244, %f244;
	setp.lt.f32 	%p10, %f237, 0f00000000;
	selp.f32 	%f245, 0f00000000, 0f7F800000, %p10;
	abs.f32 	%f246, %f237;
	setp.gt.f32 	%p11, %f246, 0f43180000;
	cvt.rzi.s32.f32 	%r55, %f238;
	shl.b32 	%r56, %r55, 23;
	sub.s32 	%r57, %r56, %r54;
	mov.b32 	%f247, %r57;
	add.s32 	%r58, %r54, 2130706432;
	mov.b32 	%f248, %r58;
	fma.rn.f32 	%f249, %f243, 0f391FCB8E, 0f3AAF85ED;
	fma.rn.f32 	%f250, %f249, %f243, 0f3C1D9856;
	fma.rn.f32 	%f251, %f250, %f243, 0f3D6357BB;
	fma.rn.f32 	%f252, %f251, %f243, 0f3E75FDEC;
	fma.rn.f32 	%f253, %f252, %f243, 0f3F317218;
	fma.rn.f32 	%f254, %f253, %f243, 0f3F800000;
	mul.f32 	%f255, %f254, %f248;
	mul.f32 	%f256, %f255, %f247;
	selp.f32 	%f1437, %f245, %f256, %p11;
	@%p9 bra 	$L__BB0_6;
	mov.f32 	%f257, 0f461C4000;
	add.rn.f32 	%f1437, %f257, %f8;
$L__BB0_6:
	setp.gt.u32 	%p12, %r1, 7;
	div.rn.f32 	%f12, %f3, %f1437;
	sin.approx.f32 	%f13, %f12;
	ld.global.nc.u16 	%rs587, [%rd4+64];
	// begin inline asm
	{  cvt.f32.f16 %f258, %rs587;}

	// end inline asm
	@%p12 bra 	$L__BB0_8;
	ld.global.nc.u16 	%rs589, [%rd4+144];
	// begin inline asm
	{mul.f16 %rs1412,%rs589,%rs571;
}
	// end inline asm
	bra.uni 	$L__BB0_9;
$L__BB0_8:
	ld.global.nc.u16 	%rs1412, [%rd4+-16];
$L__BB0_9:
	cos.approx.f32 	%f262, %f12;
	setp.gt.u32 	%p13, %r1, 7;
	// begin inline asm
	{  cvt.f32.f16 %f259, %rs1412;}

	// end inline asm
	mul.f32 	%f263, %f13, %f259;
	fma.rn.f32 	%f260, %f262, %f258, %f263;
	// begin inline asm
	{  cvt.rn.f16.f32 %rs592, %f260;}

	// end inline asm
	st.shared.u16 	[%r5+64], %rs592;
	ld.global.nc.u16 	%rs593, [%rd5+64];
	// begin inline asm
	{  cvt.f32.f16 %f261, %rs593;}

	// end inline asm
	mul.f32 	%f15, %f262, %f261;
	@%p13 bra 	$L__BB0_11;
	ld.global.nc.u16 	%rs595, [%rd5+144];
	// begin inline asm
	{mul.f16 %rs1413,%rs595,%rs571;
}
	// end inline asm
	bra.uni 	$L__BB0_12;
$L__BB0_11:
	ld.global.nc.u16 	%rs1413, [%rd5+-16];
$L__BB0_12:
	// begin inline asm
	{  cvt.f32.f16 %f264, %rs1413;}

	// end inline asm
	fma.rn.f32 	%f265, %f13, %f264, %f15;
	// begin inline asm
	{  cvt.rn.f16.f32 %rs598, %f265;}

	// end inline asm
	st.shared.u16 	[%r6+64], %rs598;
	setp.gt.u32 	%p14, %r1, 15;
	@%p14 bra 	$L__BB0_17;
	or.b16  	%rs599, %rs1, 64;
	mul.lo.s16 	%rs600, %rs599, 103;
	shr.u16 	%rs601, %rs600, 12;
	mul.lo.s16 	%rs602, %rs601, 40;
	sub.s16 	%rs603, %rs599, %rs602;
	shl.b16 	%rs604, %rs603, 1;
	and.b16  	%rs605, %rs604, 254;
	cvt.rn.f32.u16 	%f267, %rs605;
	mul.f32 	%f16, %f267, 0f3C4CCCCD;
	mul.rn.f32 	%f268, %f1, %f16;
	neg.f32 	%f269, %f268;
	fma.rn.f32 	%f270, %f1, %f16, %f269;
	fma.rn.f32 	%f271, %f2, %f16, %f270;
	cvt.rni.f32.f32 	%f272, %f268;
	sub.f32 	%f273, %f268, %f272;
	add.f32 	%f274, %f273, %f271;
	fma.rn.f32 	%f275, %f274, 0f391FCB8E, 0f3AAF85ED;
	fma.rn.f32 	%f276, %f275, %f274, 0f3C1D9856;
	fma.rn.f32 	%f277, %f276, %f274, 0f3D6357BB;
	fma.rn.f32 	%f278, %f277, %f274, 0f3E75FDEC;
	fma.rn.f32 	%f279, %f278, %f274, 0f3F317218;
	fma.rn.f32 	%f280, %f279, %f274, 0f3F800000;
	cvt.rzi.s32.f32 	%r59, %f272;
	setp.gt.f32 	%p15, %f272, 0f00000000;
	selp.b32 	%r60, 0, -2097152000, %p15;
	add.s32 	%r61, %r60, 2130706432;
	mov.b32 	%f281, %r61;
	mul.f32 	%f282, %f280, %f281;
	shl.b32 	%r62, %r59, 23;
	sub.s32 	%r63, %r62, %r60;
	mov.b32 	%f283, %r63;
	mul.f32 	%f284, %f282, %f283;
	abs.f32 	%f285, %f268;
	setp.gt.f32 	%p16, %f285, 0f43180000;
	setp.lt.f32 	%p17, %f268, 0f00000000;
	selp.f32 	%f286, 0f00000000, 0f7F800000, %p17;
	selp.f32 	%f17, %f286, %f284, %p16;
	setp.eq.f32 	%p18, %f16, 0f00000000;
	mov.f32 	%f1438, 0f3F800000;
	@%p18 bra 	$L__BB0_16;
	abs.f32 	%f287, %f16;
	setp.num.f32 	%p19, %f287, %f287;
	mov.f32 	%f1438, %f17;
	@%p19 bra 	$L__BB0_16;
	mov.f32 	%f288, 0f461C4000;
	add.rn.f32 	%f1438, %f288, %f16;
$L__BB0_16:
	div.rn.f32 	%f295, %f3, %f1438;
	cos.approx.f32 	%f296, %f295;
	sin.approx.f32 	%f297, %f295;
	ld.global.nc.u16 	%rs606, [%rd4+128];
	// begin inline asm
	{  cvt.f32.f16 %f289, %rs606;}

	// end inline asm
	ld.global.nc.u16 	%rs607, [%rd4+48];
	// begin inline asm
	{  cvt.f32.f16 %f290, %rs607;}

	// end inline asm
	mul.f32 	%f298, %f297, %f290;
	fma.rn.f32 	%f291, %f296, %f289, %f298;
	// begin inline asm
	{  cvt.rn.f16.f32 %rs608, %f291;}

	// end inline asm
	st.shared.u16 	[%r5+128], %rs608;
	ld.global.nc.u16 	%rs609, [%rd5+128];
	// begin inline asm
	{  cvt.f32.f16 %f292, %rs609;}

	// end inline asm
	ld.global.nc.u16 	%rs610, [%rd5+48];
	// begin inline asm
	{  cvt.f32.f16 %f293, %rs610;}

	// end inline asm
	mul.f32 	%f299, %f297, %f293;
	fma.rn.f32 	%f294, %f296, %f292, %f299;
	// begin inline asm
	{  cvt.rn.f16.f32 %rs611, %f294;}

	// end inline asm
	st.shared.u16 	[%r6+128], %rs611;
$L__BB0_17:
	bar.sync 	0;
	setp.gt.u32 	%p20, %r1, 19;
	cvta.to.global.u64 	%rd94, %rd82;
	add.s64 	%rd6, %rd94, %rd87;
	mul.lo.s64 	%rd7, %rd84, 10485760;
	shl.b32 	%r7, %r1, 2;
	mad.lo.s32 	%r64, %r1, 3, %r4;
	cvt.u64.u32 	%rd8, %r64;
	@%p20 bra 	$L__BB0_19;
	ld.global.nc.u64 	%rd96, [%rd6];
	add.s64 	%rd97, %rd7, %rd8;
	mad.lo.s64 	%rd98, %rd96, 335544320, %rd97;
	mad.lo.s64 	%rd99, %rd1128, 2560, %rd98;
	shl.b64 	%rd100, %rd99, 1;
	add.s64 	%rd101, %rd1, %rd100;
	mad.lo.s32 	%r65, %r1, 6, %r6;
	ld.shared.u32 	%r66, [%r65];
	mov.b32 	{%rs612, %rs613}, %r66;
	st.global.u16 	[%rd101], %rs612;
	st.global.u16 	[%rd101+2], %rs613;
	ld.shared.u32 	%r67, [%r65+4];
	mov.b32 	{%rs614, %rs615}, %r67;
	st.global.u16 	[%rd101+4], %rs614;
	st.global.u16 	[%rd101+6], %rs615;
$L__BB0_19:
	setp.gt.u32 	%p21, %r1, 19;
	cvt.u64.u32 	%rd9, %r3;
	cvt.u64.u32 	%rd10, %r7;
	add.s64 	%rd102, %rd2, %rd9;
	add.s64 	%rd11, %rd102, %rd10;
	@%p21 bra 	$L__BB0_21;
	ld.global.nc.u64 	%rd103, [%rd6];
	add.s64 	%rd104, %rd9, %rd10;
	add.s64 	%rd105, %rd104, %rd7;
	mad.lo.s64 	%rd106, %rd103, 335544320, %rd105;
	mad.lo.s64 	%rd107, %rd1128, 2560, %rd106;
	shl.b64 	%rd108, %rd107, 1;
	add.s64 	%rd109, %rd1, %rd108;
	cvta.to.global.u64 	%rd110, %rd81;
	shl.b64 	%rd111, %rd11, 1;
	add.s64 	%rd112, %rd110, %rd111;
	ld.global.nc.u16 	%rs616, [%rd112];
	st.global.u16 	[%rd109+10485760], %rs616;
	ld.global.nc.u16 	%rs617, [%rd112+2];
	st.global.u16 	[%rd109+10485762], %rs617;
	ld.global.nc.u16 	%rs618, [%rd112+4];
	st.global.u16 	[%rd109+10485764], %rs618;
	ld.global.nc.u16 	%rs619, [%rd112+6];
	st.global.u16 	[%rd109+10485766], %rs619;
$L__BB0_21:
	setp.lt.u32 	%p22, %r1, 16;
	mov.u32 	%r69, _ZZ54rotary_mha_decode_kvconst_32_80_32_2048_float16_kernelE8O_shared;
	add.s32 	%r8, %r69, %r7;
	mov.b32 	%r70, 0;
	st.shared.u32 	[%r8], %r70;
	st.shared.u32 	[%r8+128], %r70;
	@%p22 bra 	$L__BB0_22;
	bra.uni 	$L__BB0_23;
$L__BB0_22:
	mov.b32 	%r71, 0;
	st.shared.u32 	[%r8+256], %r71;
$L__BB0_23:
	setp.gt.s64 	%p23, %rd1128, 0;
	@%p23 bra 	$L__BB0_24;
	bra.uni 	$L__BB0_636;
$L__BB0_24:
	setp.lt.u32 	%p24, %r1, 20;
	shr.u32 	%r72, %r1, 2;
	add.s64 	%rd12, %rd7, %rd9;
	add.s32 	%r9, %r6, %r51;
	add.s64 	%rd114, %rd10, -80;
	selp.b64 	%rd13, %rd10, %rd114, %p24;
	shl.b32 	%r74, %r1, 3;
	mov.u32 	%r75, _ZZ54rotary_mha_decode_kvconst_32_80_32_2048_float16_kernelE8K_shared;
	add.s32 	%r10, %r75, %r74;
	selp.b64 	%rd115, 1, -79, %p24;
	add.s64 	%rd14, %rd115, %rd10;
	selp.b64 	%rd116, 2, -78, %p24;
	add.s64 	%rd15, %rd116, %rd10;
	selp.b64 	%rd117, 3, -77, %p24;
	add.s64 	%rd16, %rd117, %rd10;
	cvt.u16.u32 	%rs620, %r72;
	or.b16  	%rs621, %rs620, 8;
	mul.lo.s16 	%rs622, %rs621, 52;
	shr.u16 	%rs9, %rs622, 8;
	shl.b16 	%rs624, %rs1, 2;
	or.b16  	%rs625, %rs624, -128;
	and.b16  	%rs626, %rs625, 252;
	mul.lo.s16 	%rs627, %rs626, 205;
	shr.u16 	%rs628, %rs627, 14;
	mul.lo.s16 	%rs629, %rs628, 80;
	sub.s16 	%rs10, %rs625, %rs629;
	or.b16  	%rs630, %rs624, -127;
	and.b16  	%rs631, %rs630, 253;
	mul.lo.s16 	%rs632, %rs631, 205;
	shr.u16 	%rs633, %rs632, 14;
	mul.lo.s16 	%rs634, %rs633, 80;
	sub.s16 	%rs11, %rs630, %rs634;
	or.b16  	%rs635, %rs624, -126;
	and.b16  	%rs636, %rs635, 254;
	mul.lo.s16 	%rs637, %rs636, 205;
	shr.u16 	%rs638, %rs637, 14;
	mul.lo.s16 	%rs639, %rs638, 80;
	sub.s16 	%rs12, %rs635, %rs639;
	or.b16  	%rs640, %rs624, -125;
	and.b16  	%rs641, %rs640, 255;
	mul.lo.s16 	%rs642, %rs641, 205;
	shr.u16 	%rs643, %rs642, 14;
	mul.lo.s16 	%rs644, %rs643, 80;
	sub.s16 	%rs13, %rs640, %rs644;
	or.b16  	%rs645, %rs620, 16;
	mul.lo.s16 	%rs646, %rs645, 52;
	shr.u16 	%rs14, %rs646, 8;
	or.b16  	%rs647, %rs624, 256;
	mul.hi.u16 	%rs648, %rs647, 820;
	mul.lo.s16 	%rs649, %rs648, 80;
	sub.s16 	%rs15, %rs647, %rs649;
	or.b16  	%rs650, %rs624, 257;
	mul.hi.u16 	%rs651, %rs650, 820;
	mul.lo.s16 	%rs652, %rs651, 80;
	sub.s16 	%rs16, %rs650, %rs652;
	or.b16  	%rs653, %rs624, 258;
	mul.hi.u16 	%rs654, %rs653, 820;
	mul.lo.s16 	%rs655, %rs654, 80;
	sub.s16 	%rs656, %rs653, %rs655;
	cvt.u64.u16 	%rd17, %rs656;
	or.b16  	%rs657, %rs624, 259;
	mul.hi.u16 	%rs658, %rs657, 820;
	mul.lo.s16 	%rs659, %rs658, 80;
	sub.s16 	%rs660, %rs657, %rs659;
	cvt.u64.u16 	%rd18, %rs660;
	or.b16  	%rs661, %rs620, 24;
	mul.lo.s16 	%rs662, %rs661, 52;
	shr.u16 	%rs17, %rs662, 8;
	or.b16  	%rs663, %rs624, 384;
	mul.hi.u16 	%rs664, %rs663, 820;
	mul.lo.s16 	%rs665, %rs664, 80;
	sub.s16 	%rs18, %rs663, %rs665;
	or.b16  	%rs666, %rs624, 385;
	mul.hi.u16 	%rs667, %rs666, 820;
	mul.lo.s16 	%rs668, %rs667, 80;
	sub.s16 	%rs19, %rs666, %rs668;
	or.b16  	%rs669, %rs624, 386;
	mul.hi.u16 	%rs670, %rs669, 820;
	mul.lo.s16 	%rs671, %rs670, 80;
	sub.s16 	%rs20, %rs669, %rs671;
	or.b16  	%rs672, %rs624, 387;
	mul.hi.u16 	%rs673, %rs672, 820;
	mul.lo.s16 	%rs674, %rs673, 80;
	sub.s16 	%rs21, %rs672, %rs674;
	or.b16  	%rs675, %rs620, 32;
	mul.lo.s16 	%rs676, %rs675, 52;
	shr.u16 	%rs22, %rs676, 8;
	or.b16  	%rs677, %rs624, 512;
	mul.hi.u16 	%rs678, %rs677, 820;
	mul.lo.s16 	%rs679, %rs678, 80;
	sub.s16 	%rs23, %rs677, %rs679;
	or.b16  	%rs680, %rs624, 513;
	mul.hi.u16 	%rs681, %rs680, 820;
	mul.lo.s16 	%rs682, %rs681, 80;
	sub.s16 	%rs24, %rs680, %rs682;
	or.b16  	%rs683, %rs624, 514;
	mul.hi.u16 	%rs684, %rs683, 820;
	mul.lo.s16 	%rs685, %rs684, 80;
	sub.s16 	%rs25, %rs683, %rs685;
	or.b16  	%rs686, %rs624, 515;
	mul.hi.u16 	%rs687, %rs686, 820;
	mul.lo.s16 	%rs688, %rs687, 80;
	sub.s16 	%rs26, %rs686, %rs688;
	or.b16  	%rs689, %rs620, 40;
	mul.lo.s16 	%rs690, %rs689, 52;
	shr.u16 	%rs27, %rs690, 8;
	or.b16  	%rs691, %rs624, 640;
	mul.hi.u16 	%rs692, %rs691, 820;
	mul.lo.s16 	%rs693, %rs692, 80;
	sub.s16 	%rs28, %rs691, %rs693;
	or.b16  	%rs694, %rs624, 641;
	mul.hi.u16 	%rs695, %rs694, 820;
	mul.lo.s16 	%rs696, %rs695, 80;
	sub.s16 	%rs29, %rs694, %rs696;
	or.b16  	%rs697, %rs624, 642;
	mul.hi.u16 	%rs698, %rs697, 820;
	mul.lo.s16 	%rs699, %rs698, 80;
	sub.s16 	%rs30, %rs697, %rs699;
	or.b16  	%rs700, %rs624, 643;
	mul.hi.u16 	%rs701, %rs700, 820;
	mul.lo.s16 	%rs702, %rs701, 80;
	sub.s16 	%rs31, %rs700, %rs702;
	or.b16  	%rs703, %rs620, 48;
	mul.lo.s16 	%rs704, %rs703, 52;
	shr.u16 	%rs32, %rs704, 8;
	or.b16  	%rs705, %rs624, 768;
	mul.hi.u16 	%rs706, %rs705, 820;
	mul.lo.s16 	%rs707, %rs706, 80;
	sub.s16 	%rs33, %rs705, %rs707;
	or.b16  	%rs708, %rs624, 769;
	mul.hi.u16 	%rs709, %rs708, 820;
	mul.lo.s16 	%rs710, %rs709, 80;
	sub.s16 	%rs34, %rs708, %rs710;
	or.b16  	%rs711, %rs624, 770;
	mul.hi.u16 	%rs712, %rs711, 820;
	mul.lo.s16 	%rs713, %rs712, 80;
	sub.s16 	%rs35, %rs711, %rs713;
	or.b16  	%rs714, %rs624, 771;
	mul.hi.u16 	%rs715, %rs714, 820;
	mul.lo.s16 	%rs716, %rs715, 80;
	sub.s16 	%rs36, %rs714, %rs716;
	or.b16  	%rs717, %rs620, 56;
	mul.lo.s16 	%rs718, %rs717, 52;
	shr.u16 	%rs37, %rs718, 8;
	or.b16  	%rs719, %rs624, 896;
	mul.hi.u16 	%rs720, %rs719, 820;
	mul.lo.s16 	%rs721, %rs720, 80;
	sub.s16 	%rs38, %rs719, %rs721;
	or.b16  	%rs722, %rs624, 897;
	mul.hi.u16 	%rs723, %rs722, 820;
	mul.lo.s16 	%rs724, %rs723, 80;
	sub.s16 	%rs39, %rs722, %rs724;
	or.b16  	%rs725, %rs624, 898;
	mul.hi.u16 	%rs726, %rs725, 820;
	mul.lo.s16 	%rs727, %rs726, 80;
	sub.s16 	%rs40, %rs725, %rs727;
	or.b16  	%rs728, %rs624, 899;
	mul.hi.u16 	%rs729, %rs728, 820;
	mul.lo.s16 	%rs730, %rs729, 80;
	sub.s16 	%rs41, %rs728, %rs730;
	or.b16  	%rs731, %rs620, 64;
	mul.lo.s16 	%rs732, %rs731, 103;
	shr.u16 	%rs42, %rs732, 9;
	or.b16  	%rs733, %rs624, 1024;
	mul.hi.u16 	%rs734, %rs733, 1639;
	shr.u16 	%rs735, %rs734, 1;
	mul.lo.s16 	%rs736, %rs735, 80;
	sub.s16 	%rs737, %rs733, %rs736;
	cvt.u64.u16 	%rd19, %rs737;
	or.b16  	%rs738, %rs624, 1025;
	mul.hi.u16 	%rs739, %rs738, 1639;
	shr.u16 	%rs740, %rs739, 1;
	mul.lo.s16 	%rs741, %rs740, 80;
	sub.s16 	%rs742, %rs738, %rs741;
	cvt.u64.u16 	%rd20, %rs742;
	or.b16  	%rs743, %rs624, 1026;
	mul.hi.u16 	%rs744, %rs743, 1639;
	shr.u16 	%rs745, %rs744, 1;
	mul.lo.s16 	%rs746, %rs745, 80;
	sub.s16 	%rs747, %rs743, %rs746;
	cvt.u64.u16 	%rd21, %rs747;
	or.b16  	%rs748, %rs624, 1027;
	mul.hi.u16 	%rs749, %rs748, 1639;
	shr.u16 	%rs750, %rs749, 1;
	mul.lo.s16 	%rs751, %rs750, 80;
	sub.s16 	%rs752, %rs748, %rs751;
	cvt.u64.u16 	%rd22, %rs752;
	or.b16  	%rs753, %rs620, 72;
	mul.lo.s16 	%rs754, %rs753, 103;
	shr.u16 	%rs43, %rs754, 9;
	or.b16  	%rs755, %rs624, 1152;
	mul.hi.u16 	%rs756, %rs755, 1639;
	shr.u16 	%rs757, %rs756, 1;
	mul.lo.s16 	%rs758, %rs757, 80;
	sub.s16 	%rs759, %rs755, %rs758;
	cvt.u64.u16 	%rd23, %rs759;
	or.b16  	%rs760, %rs624, 1153;
	mul.hi.u16 	%rs761, %rs760, 1639;
	shr.u16 	%rs762, %rs761, 1;
	mul.lo.s16 	%rs763, %rs762, 80;
	sub.s16 	%rs764, %rs760, %rs763;
	cvt.u64.u16 	%rd24, %rs764;
	or.b16  	%rs765, %rs624, 1154;
	mul.hi.u16 	%rs766, %rs765, 1639;
	shr.u16 	%rs767, %rs766, 1;
	mul.lo.s16 	%rs768, %rs767, 80;
	sub.s16 	%rs44, %rs765, %rs768;
	or.b16  	%rs769, %rs624, 1155;
	mul.hi.u16 	%rs770, %rs769, 1639;
	shr.u16 	%rs771, %rs770, 1;
	mul.lo.s16 	%rs772, %rs771, 80;
	sub.s16 	%rs773, %rs769, %rs772;
	cvt.u64.u16 	%rd25, %rs773;
	or.b16  	%rs774, %rs620, 80;
	mul.lo.s16 	%rs775, %rs774, 103;
	shr.u16 	%rs45, %rs775, 9;
	or.b16  	%rs776, %rs624, 1280;
	mul.hi.u16 	%rs777, %rs776, 1639;
	shr.u16 	%rs778, %rs777, 1;
	mul.lo.s16 	%rs779, %rs778, 80;
	sub.s16 	%rs46, %rs776, %rs779;
	or.b16  	%rs780, %rs624, 1281;
	mul.hi.u16 	%rs781, %rs780, 1639;
	shr.u16 	%rs782, %rs781, 1;
	mul.lo.s16 	%rs783, %rs782, 80;
	sub.s16 	%rs47, %rs780, %rs783;
	or.b16  	%rs784, %rs624, 1282;
	mul.hi.u16 	%rs785, %rs784, 1639;
	shr.u16 	%rs786, %rs785, 1;
	mul.lo.s16 	%rs787, %rs786, 80;
	sub.s16 	%rs48, %rs784, %rs787;
	or.b16  	%rs788, %rs624, 1283;
	mul.hi.u16 	%rs789, %rs788, 1639;
	shr.u16 	%rs790, %rs789, 1;
	mul.lo.s16 	%rs791, %rs790, 80;
	sub.s16 	%rs49, %rs788, %rs791;
	or.b16  	%rs792, %rs620, 88;
	mul.lo.s16 	%rs793, %rs792, 103;
	shr.u16 	%rs50, %rs793, 9;
	or.b16  	%rs794, %rs624, 1408;
	mul.hi.u16 	%rs795, %rs794, 1639;
	shr.u16 	%rs796, %rs795, 1;
	mul.lo.s16 	%rs797, %rs796, 80;
	sub.s16 	%rs51, %rs794, %rs797;
	or.b16  	%rs798, %rs624, 1409;
	mul.hi.u16 	%rs799, %rs798, 1639;
	shr.u16 	%rs800, %rs799, 1;
	mul.lo.s16 	%rs801, %rs800, 80;
	sub.s16 	%rs52, %rs798, %rs801;
	or.b16  	%rs802, %rs624, 1410;
	mul.hi.u16 	%rs803, %rs802, 1639;
	shr.u16 	%rs804, %rs803, 1;
	mul.lo.s16 	%rs805, %rs804, 80;
	sub.s16 	%rs53, %rs802, %rs805;
	or.b16  	%rs806, %rs624, 1411;
	mul.hi.u16 	%rs807, %rs806, 1639;
	shr.u16 	%rs808, %rs807, 1;
	mul.lo.s16 	%rs809, %rs808, 80;
	sub.s16 	%rs54, %rs806, %rs809;
	or.b16  	%rs810, %rs620, 96;
	mul.lo.s16 	%rs811, %rs810, 103;
	shr.u16 	%rs55, %rs811, 9;
	or.b16  	%rs812, %rs624, 1536;
	mul.hi.u16 	%rs813, %rs812, 1639;
	shr.u16 	%rs814, %rs813, 1;
	mul.lo.s16 	%rs815, %rs814, 80;
	sub.s16 	%rs56, %rs812, %rs815;
	or.b16  	%rs816, %rs624, 1537;
	mul.hi.u16 	%rs817, %rs816, 1639;
	shr.u16 	%rs818, %rs817, 1;
	mul.lo.s16 	%rs819, %rs818, 80;
	sub.s16 	%rs57, %rs816, %rs819;
	or.b16  	%rs820, %rs624, 1538;
	mul.hi.u16 	%rs821, %rs820, 1639;
	shr.u16 	%rs822, %rs821, 1;
	mul.lo.s16 	%rs823, %rs822, 80;
	sub.s16 	%rs58, %rs820, %rs823;
	or.b16  	%rs824, %rs624, 1539;
	mul.hi.u16 	%rs825, %rs824, 1639;
	shr.u16 	%rs826, %rs825, 1;
	mul.lo.s16 	%rs827, %rs826, 80;
	sub.s16 	%rs59, %rs824, %rs827;
	or.b16  	%rs828, %rs620, 104;
	mul.lo.s16 	%rs829, %rs828, 103;
	shr.u16 	%rs60, %rs829, 9;
	or.b16  	%rs830, %rs624, 1664;
	mul.hi.u16 	%rs831, %rs830, 1639;
	shr.u16 	%rs832, %rs831, 1;
	mul.lo.s16 	%rs833, %rs832, 80;
	sub.s16 	%rs61, %rs830, %rs833;
	or.b16  	%rs834, %rs624, 1665;
	mul.hi.u16 	%rs835, %rs834, 1639;
	shr.u16 	%rs836, %rs835, 1;
	mul.lo.s16 	%rs837, %rs836, 80;
	sub.s16 	%rs62, %rs834, %rs837;
	or.b16  	%rs838, %rs624, 1666;
	mul.hi.u16 	%rs839, %rs838, 1639;
	shr.u16 	%rs840, %rs839, 1;
	mul.lo.s16 	%rs841, %rs840, 80;
	sub.s16 	%rs63, %rs838, %rs841;
	or.b16  	%rs842, %rs624, 1667;
	mul.hi.u16 	%rs843, %rs842, 1639;
	shr.u16 	%rs844, %rs843, 1;
	mul.lo.s16 	%rs845, %rs844, 80;
	sub.s16 	%rs64, %rs842, %rs845;
	or.b16  	%rs846, %rs620, 112;
	mul.lo.s16 	%rs847, %rs846, 103;
	shr.u16 	%rs65, %rs847, 9;
	or.b16  	%rs848, %rs624, 1792;
	mul.hi.u16 	%rs849, %rs848, 1639;
	shr.u16 	%rs850, %rs849, 1;
	mul.lo.s16 	%rs851, %rs850, 80;
	sub.s16 	%rs66, %rs848, %rs851;
	or.b16  	%rs852, %rs624, 1793;
	mul.hi.u16 	%rs853, %rs852, 1639;
	shr.u16 	%rs854, %rs853, 1;
	mul.lo.s16 	%rs855, %rs854, 80;
	sub.s16 	%rs67, %rs852, %rs855;
	or.b16  	%rs856, %rs624, 1794;
	mul.hi.u16 	%rs857, %rs856, 1639;
	shr.u16 	%rs858, %rs857, 1;
	mul.lo.s16 	%rs859, %rs858, 80;
	sub.s16 	%rs68, %rs856, %rs859;
	or.b16  	%rs860, %rs624, 1795;
	mul.hi.u16 	%rs861, %rs860, 1639;
	shr.u16 	%rs862, %rs861, 1;
	mul.lo.s16 	%rs863, %rs862, 80;
	sub.s16 	%rs69, %rs860, %rs863;
	or.b16  	%rs864, %rs620, 120;
	mul.lo.s16 	%rs865, %rs864, 103;
	shr.u16 	%rs70, %rs865, 9;
	or.b16  	%rs866, %rs624, 1920;
	mul.hi.u16 	%rs867, %rs866, 1639;
	shr.u16 	%rs868, %rs867, 1;
	mul.lo.s16 	%rs869, %rs868, 80;
	sub.s16 	%rs71, %rs866, %rs869;
	or.b16  	%rs870, %rs624, 1921;
	mul.hi.u16 	%rs871, %rs870, 1639;
	shr.u16 	%rs872, %rs871, 1;
	mul.lo.s16 	%rs873, %rs872, 80;
	sub.s16 	%rs72, %rs870, %rs873;
	or.b16  	%rs874, %rs624, 1922;
	mul.hi.u16 	%rs875, %rs874, 1639;
	shr.u16 	%rs876, %rs875, 1;
	mul.lo.s16 	%rs877, %rs876, 80;
	sub.s16 	%rs73, %rs874, %rs877;
	or.b16  	%rs878, %rs624, 1923;
	mul.hi.u16 	%rs879, %rs878, 1639;
	shr.u16 	%rs880, %rs879, 1;
	mul.lo.s16 	%rs881, %rs880, 80;
	sub.s16 	%rs74, %rs878, %rs881;
	or.b16  	%rs882, %rs620, 128;
	mul.lo.s16 	%rs883, %rs882, 205;
	shr.u16 	%rs75, %rs883, 10;
	or.b16  	%rs884, %rs624, 2048;
	mul.hi.u16 	%rs885, %rs884, 3277;
	shr.u16 	%rs886, %rs885, 2;
	mul.lo.s16 	%rs887, %rs886, 80;
	sub.s16 	%rs76, %rs884, %rs887;
	or.b16  	%rs888, %rs624, 2049;
	mul.hi.u16 	%rs889, %rs888, 3277;
	shr.u16 	%rs890, %rs889, 2;
	mul.lo.s16 	%rs891, %rs890, 80;
	sub.s16 	%rs77, %rs888, %rs891;
	or.b16  	%rs892, %rs624, 2050;
	mul.hi.u16 	%rs893, %rs892, 3277;
	shr.u16 	%rs894, %rs893, 2;
	mul.lo.s16 	%rs895, %rs894, 80;
	sub.s16 	%rs78, %rs892, %rs895;
	or.b16  	%rs896, %rs624, 2051;
	mul.hi.u16 	%rs897, %rs896, 3277;
	shr.u16 	%rs898, %rs897, 2;
	mul.lo.s16 	%rs899, %rs898, 80;
	sub.s16 	%rs79, %rs896, %rs899;
	or.b16  	%rs900, %rs620, 136;
	mul.lo.s16 	%rs901, %rs900, 205;
	shr.u16 	%rs80, %rs901, 10;
	or.b16  	%rs902, %rs624, 2176;
	mul.hi.u16 	%rs903, %rs902, 3277;
	shr.u16 	%rs904, %rs903, 2;
	mul.lo.s16 	%rs905, %rs904, 80;
	sub.s16 	%rs81, %rs902, %rs905;
	or.b16  	%rs906, %rs624, 2177;
	mul.hi.u16 	%rs907, %rs906, 3277;
	shr.u16 	%rs908, %rs907, 2;
	mul.lo.s16 	%rs909, %rs908, 80;
	sub.s16 	%rs82, %rs906, %rs909;
	or.b16  	%rs910, %rs624, 2178;
	mul.hi.u16 	%rs911, %rs910, 3277;
	shr.u16 	%rs912, %rs911, 2;
	mul.lo.s16 	%rs913, %rs912, 80;
	sub.s16 	%rs83, %rs910, %rs913;
	or.b16  	%rs914, %rs624, 2179;
	mul.hi.u16 	%rs915, %rs914, 3277;
	shr.u16 	%rs916, %rs915, 2;
	mul.lo.s16 	%rs917, %rs916, 80;
	sub.s16 	%rs84, %rs914, %rs917;
	or.b16  	%rs918, %rs620, 144;
	mul.lo.s16 	%rs919, %rs918, 205;
	shr.u16 	%rs85, %rs919, 10;
	or.b16  	%rs920, %rs624, 2304;
	mul.hi.u16 	%rs921, %rs920, 3277;
	shr.u16 	%rs922, %rs921, 2;
	mul.lo.s16 	%rs923, %rs922, 80;
	sub.s16 	%rs86, %rs920, %rs923;
	or.b16  	%rs924, %rs624, 2305;
	mul.hi.u16 	%rs925, %rs924, 3277;
	shr.u16 	%rs926, %rs925, 2;
	mul.lo.s16 	%rs927, %rs926, 80;
	sub.s16 	%rs87, %rs924, %rs927;
	or.b16  	%rs928, %rs624, 2306;
	mul.hi.u16 	%rs929, %rs928, 3277;
	shr.u16 	%rs930, %rs929, 2;
	mul.lo.s16 	%rs931, %rs930, 80;
	sub.s16 	%rs932, %rs928, %rs931;
	cvt.u64.u16 	%rd26, %rs932;
	or.b16  	%rs933, %rs624, 2307;
	mul.hi.u16 	%rs934, %rs933, 3277;
	shr.u16 	%rs935, %rs934, 2;
	mul.lo.s16 	%rs936, %rs935, 80;
	sub.s16 	%rs937, %rs933, %rs936;
	cvt.u64.u16 	%rd27, %rs937;
	or.b16  	%rs938, %rs620, 152;
	mul.lo.s16 	%rs939, %rs938, 205;
	shr.u16 	%rs88, %rs939, 10;
	or.b16  	%rs940, %rs624, 2432;
	mul.hi.u16 	%rs941, %rs940, 3277;
	shr.u16 	%rs942, %rs941, 2;
	mul.lo.s16 	%rs943, %rs942, 80;
	sub.s16 	%rs944, %rs940, %rs943;
	cvt.u64.u16 	%rd28, %rs944;
	or.b16  	%rs945, %rs624, 2433;
	mul.hi.u16 	%rs946, %rs945, 3277;
	shr.u16 	%rs947, %rs946, 2;
	mul.lo.s16 	%rs948, %rs947, 80;
	sub.s16 	%rs949, %rs945, %rs948;
	cvt.u64.u16 	%rd29, %rs949;
	or.b16  	%rs950, %rs624, 2434;
	mul.hi.u16 	%rs951, %rs950, 3277;
	shr.u16 	%rs952, %rs951, 2;
	mul.lo.s16 	%rs953, %rs952, 80;
	sub.s16 	%rs954, %rs950, %rs953;
	cvt.u64.u16 	%rd30, %rs954;
	or.b16  	%rs955, %rs624, 2435;
	mul.hi.u16 	%rs956, %rs955, 3277;
	shr.u16 	%rs957, %rs956, 2;
	mul.lo.s16 	%rs958, %rs957, 80;
	sub.s16 	%rs959, %rs955, %rs958;
	cvt.u64.u16 	%rd31, %rs959;
	mad.lo.s32 	%r11, %r1, -6, %r10;
	mov.f32 	%f1440, 0f00000000;
	mov.f32 	%f1439, 0fFF7FFFFD;
	mov.b64 	%rd1129, 0;
	cvt.u32.u16 	%r76, %rs9;
$L__BB0_25:
	bar.sync 	0;
	shl.b64 	%rd34, %rd1129, 5;
	mad.lo.s64 	%rd35, %rd1129, 81920, %rd12;
	setp.gt.u32 	%p25, %r1, 19;
	selp.u64 	%rd118, 1, 0, %p25;
	or.b64  	%rd36, %rd34, %rd118;
	setp.gt.s64 	%p26, %rd36, %rd1128;
	selp.b64 	%rd119, 2560, 0, %p25;
	add.s64 	%rd37, %rd35, %rd119;
	@%p26 bra 	$L__BB0_27;
	ld.global.nc.u64 	%rd120, [%rd6];
	add.s64 	%rd121, %rd37, %rd13;
	mad.lo.s64 	%rd122, %rd120, 335544320, %rd121;
	shl.b64 	%rd123, %rd122, 1;
	add.s64 	%rd124, %rd1, %rd123;
	ld.global.u16 	%rs1414, [%rd124];
	bra.uni 	$L__BB0_28;
$L__BB0_27:
	mov.f32 	%f302, 0f00000000;
	// begin inline asm
	{  cvt.rn.f16.f32 %rs1414, %f302;}

	// end inline asm
$L__BB0_28:
	setp.gt.s64 	%p27, %rd36, %rd1128;
	st.shared.u16 	[%r10], %rs1414;
	@%p27 bra 	$L__BB0_30;
	ld.global.nc.u64 	%rd125, [%rd6];
	add.s64 	%rd126, %rd37, %rd14;
	mad.lo.s64 	%rd127, %rd125, 335544320, %rd126;
	shl.b64 	%rd128, %rd127, 1;
	add.s64 	%rd129, %rd1, %rd128;
	ld.global.u16 	%rs1415, [%rd129];
	bra.uni 	$L__BB0_31;
$L__BB0_30:
	mov.f32 	%f303, 0f00000000;
	// begin inline asm
	{  cvt.rn.f16.f32 %rs1415, %f303;}

	// end inline asm
$L__BB0_31:
	setp.gt.s64 	%p28, %rd36, %rd1128;
	st.shared.u16 	[%r10+2], %rs1415;
	@%p28 bra 	$L__BB0_33;
	ld.global.nc.u64 	%rd130, [%rd6];
	add.s64 	%rd131, %rd37, %rd15;
	mad.lo.s64 	%rd132, %rd130, 335544320, %rd131;
	shl.b64 	%rd133, %rd132, 1;
	add.s64 	%rd134, %rd1, %rd133;
	ld.global.u16 	%rs1416, [%rd134];
	bra.uni 	$L__BB0_34;
$L__BB0_33:
	mov.f32 	%f304, 0f00000000;
	// begin inline asm
	{  cvt.rn.f16.f32 %rs1416, %f304;}

	// end inline asm
$L__BB0_34:
	setp.gt.s64 	%p29, %rd36, %rd1128;
	st.shared.u16 	[%r10+4], %rs1416;
	@%p29 bra 	$L__BB0_36;
	ld.global.nc.u64 	%rd135, [%rd6];
	add.s64 	%rd136, %rd37, %rd16;
	mad.lo.s64 	%rd137, %rd135, 335544320, %rd136;
	shl.b64 	%rd138, %rd137, 1;
	add.s64 	%rd139, %rd1, %rd138;
	ld.global.u16 	%rs1417, [%rd139];
	bra.uni 	$L__BB0_37;
$L__BB0_36:
	mov.f32 	%f305, 0f00000000;
	// begin inline asm
	{  cvt.rn.f16.f32 %rs1417, %f305;}

	// end inline asm
$L__BB0_37:
	st.shared.u16 	[%r10+6], %rs1417;
	cvt.u64.u16 	%rd140, %rs9;
	add.s64 	%rd38, %rd34, %rd140;
	setp.gt.s64 	%p30, %rd38, %rd1128;
	mul.wide.u32 	%rd141, %r76, 2560;
	add.s64 	%rd39, %rd35, %rd141;
	@%p30 bra 	$L__BB0_39;
	ld.global.nc.u64 	%rd142, [%rd6];
	cvt.u64.u16 	%rd143, %rs10;
	and.b64  	%rd144, %rd143, 255;
	add.s64 	%rd145, %rd39, %rd144;
	mad.lo.s64 	%rd146, %rd142, 335544320, %rd145;
	shl.b64 	%rd147, %rd146, 1;
	add.s64 	%rd148, %rd1, %rd147;
	ld.global.u16 	%rs1418, [%rd148];
	bra.uni 	$L__BB0_40;
$L__BB0_39:
	mov.f32 	%f306, 0f00000000;
	// begin inline asm
	{  cvt.rn.f16.f32 %rs1418, %f306;}

	// end inline asm
$L__BB0_40:
	setp.gt.s64 	%p31, %rd38, %rd1128;
	st.shared.u16 	[%r10+256], %rs1418;
	@%p31 bra 	$L__BB0_42;
	ld.global.nc.u64 	%rd149, [%rd6];
	cvt.u64.u16 	%rd150, %rs11;
	and.b64  	%rd151, %rd150, 255;
	add.s64 	%rd152, %rd39, %rd151;
	mad.lo.s64 	%rd153, %rd149, 335544320, %rd152;
	shl.b64 	%rd154, %rd153, 1;
	add.s64 	%rd155, %rd1, %rd154;
	ld.global.u16 	%rs1419, [%rd155];
	bra.uni 	$L__BB0_43;
$L__BB0_42:
	mov.f32 	%f307, 0f00000000;
	// begin inline asm
	{  cvt.rn.f16.f32 %rs1419, %f307;}

	// end inline asm
$L__BB0_43:
	setp.gt.s64 	%p32, %rd38, %rd1128;
	st.shared.u16 	[%r10+258], %rs1419;
	@%p32 bra 	$L__BB0_45;
	ld.global.nc.u64 	%rd156, [%rd6];
	cvt.u64.u16 	%rd157, %rs12;
	and.b64  	%rd158, %rd157, 255;
	add.s64 	%rd159, %rd39, %rd158;
	mad.lo.s64 	%rd160, %rd156, 335544320, %rd159;
	shl.b64 	%rd161, %rd160, 1;
	add.s64 	%rd162, %rd1, %rd161;
	ld.global.u16 	%rs1420, [%rd162];
	bra.uni 	$L__BB0_46;
$L__BB0_45:
	mov.f32 	%f308, 0f00000000;
	// begin inline asm
	{  cvt.rn.f16.f32 %rs1420, %f308;}

	// end inline asm
$L__BB0_46:
	setp.gt.s64 	%p33, %rd38, %rd1128;
	st.shared.u16 	[%r10+260], %rs1420;
	@%p33 bra 	$L__BB0_48;
	ld.global.nc.u64 	%rd163, [%rd6];
	cvt.u64.u16 	%rd164, %rs13;
	and.b64  	%rd165, %rd164, 255;
	add.s64 	%rd166, %rd39, %rd165;
	mad.lo.s64 	%rd167, %rd163, 335544320, %rd166;
	shl.b64 	%rd168, %rd167, 1;
	add.s64 	%rd169, %rd1, %rd168;
	ld.global.u16 	%rs1421, [%rd169];
	bra.uni 	$L__BB0_49;
$L__BB0_48:
	mov.f32 	%f309, 0f00000000;
	// begin inline asm
	{  cvt.rn.f16.f32 %rs1421, %f309;}

	// end inline asm
$L__BB0_49:
	st.shared.u16 	[%r10+262], %rs1421;
	cvt.u64.u16 	%rd170, %rs14;
	add.s64 	%rd40, %rd34, %rd170;
	setp.gt.s64 	%p34, %rd40, %rd1128;
	cvt.u32.u16 	%r77, %rs14;
	mul.wide.u32 	%rd171, %r77, 2560;
	add.s64 	%rd41, %rd35, %rd171;
	@%p34 bra 	$L__BB0_51;
	ld.global.nc.u64 	%rd172, [%rd6];
	cvt.u64.u16 	%rd173, %rs15;
	add.s64 	%rd174, %rd41, %rd173;
	mad.lo.s64 	%rd175, %rd172, 335544320, %rd174;
	shl.b64 	%rd176, %rd175, 1;
	add.s64 	%rd177, %rd1, %rd176;
	ld.global.u16 	%rs1422, [%rd177];
	bra.uni 	$L__BB0_52;
$L__BB0_51:
	mov.f32 	%f310, 0f00000000;
	// begin inline asm
	{  cvt.rn.f16.f32 %rs1422, %f310;}

	// end inline asm
$L__BB0_52:
	setp.gt.s64 	%p35, %rd40, %rd1128;
	st.shared.u16 	[%r10+512], %rs1422;
	@%p35 bra 	$L__BB0_54;
	ld.global.nc.u64 	%rd178, [%rd6];
	cvt.u64.u16 	%rd179, %rs16;
	add.s64 	%rd180, %rd41, %rd179;
	mad.lo.s64 	%rd181, %rd178, 335544320, %rd180;
	shl.b64 	%rd182, %rd181, 1;
	add.s64 	%rd183, %rd1, %rd182;
	ld.global.u16 	%rs1423, [%rd183];
	bra.uni 	$L__BB0_55;
$L__BB0_54:
	mov.f32 	%f311, 0f00000000;
	// begin inline asm
	{  cvt.rn.f16.f32 %rs1423, %f311;}

	// end inline asm
$L__BB0_55:
	setp.gt.s64 	%p36, %rd40, %rd1128;
	st.shared.u16 	[%r10+514], %rs1423;
	@%p36 bra 	$L__BB0_57;
	ld.global.nc.u64 	%rd184, [%rd6];
	add.s64 	%rd185, %rd41, %rd17;
	mad.lo.s64 	%rd186, %rd184, 335544320, %rd185;
	shl.b64 	%rd187, %rd186, 1;
	add.s64 	%rd188, %rd1, %rd187;
	ld.global.u16 	%rs1424, [%rd188];
	bra.uni 	$L__BB0_58;
$L__BB0_57:
	mov.f32 	%f312, 0f00000000;
	// begin inline asm
	{  cvt.rn.f16.f32 %rs1424, %f312;}

	// end inline asm
$L__BB0_58:
	setp.gt.s64 	%p37, %rd40, %rd1128;
	st.shared.u16 	[%r10+516], %rs1424;
	@%p37 bra 	$L__BB0_60;
	ld.global.nc.u64 	%rd189, [%rd6];
	add.s64 	%rd190, %rd41, %rd18;
	mad.lo.s64 	%rd191, %rd189, 335544320, %rd190;
	shl.b64 	%rd192, %rd191, 1;
	add.s64 	%rd193, %rd1, %rd192;
	ld.global.u16 	%rs1425, [%rd193];
	bra.uni 	$L__BB0_61;
$L__BB0_60:
	mov.f32 	%f313, 0f00000000;
	// begin inline asm
	{  cvt.rn.f16.f32 %rs1425, %f313;}

	// end inline asm
$L__BB0_61:
	st.shared.u16 	[%r10+518], %rs1425;
	cvt.u64.u16 	%rd194, %rs17;
	add.s64 	%rd42, %rd34, %rd194;
	setp.gt.s64 	%p38, %rd42, %rd1128;
	cvt.u32.u16 	%r78, %rs17;
	mul.wide.u32 	%rd195, %r78, 2560;
	add.s64 	%rd43, %rd35, %rd195;
	@%p38 bra 	$L__BB0_63;
	ld.global.nc.u64 	%rd196, [%rd6];
	cvt.u64.u16 	%rd197, %rs18;
	add.s64 	%rd198, %rd43, %rd197;
	mad.lo.s64 	%rd199, %rd196, 335544320, %rd198;
	shl.b64 	%rd200, %rd199, 1;
	add.s64 	%rd201, %rd1, %rd200;
	ld.global.u16 	%rs1426, [%rd201];
	bra.uni 	$L__BB0_64;
$L__BB0_63:
	mov.f32 	%f314, 0f00000000;
	// begin inline asm
	{  cvt.rn.f16.f32 %rs1426, %f314;}

	// end inline asm
$L__BB0_64:
	setp.gt.s64 	%p39, %rd42, %rd1128;
	st.shared.u16 	[%r10+768], %rs1426;
	@%p39 bra 	$L__BB0_66;
	ld.global.nc.u64 	%rd202, [%rd6];
	cvt.u64.u16 	%rd203, %rs19;
	add.s64 	%rd204, %rd43, %rd203;
	mad.lo.s64 	%rd205, %rd202, 335544320, %rd204;
	shl.b64 	%rd206, %rd205, 1;
	add.s64 	%rd207, %rd1, %rd206;
	ld.global.u16 	%rs1427, [%rd207];
	bra.uni 	$L__BB0_67;
$L__BB0_66:
	mov.f32 	%f315, 0f00000000;
	// begin inline asm
	{  cvt.rn.f16.f32 %rs1427, %f315;}

	// end inline asm
$L__BB0_67:
	setp.gt.s64 	%p40, %rd42, %rd1128;
	st.shared.u16 	[%r10+770], %rs1427;
	@%p40 bra 	$L__BB0_69;
	ld.global.nc.u64 	%rd208, [%rd6];
	cvt.u64.u16 	%rd209, %rs20;
	add.s64 	%rd210, %rd43, %rd209;
	mad.lo.s64 	%rd211, %rd208, 335544320, %rd210;
	shl.b64 	%rd212, %rd211, 1;
	add.s64 	%rd213, %rd1, %rd212;
	ld.global.u16 	%rs1428, [%rd213];
	bra.uni 	$L__BB0_70;
$L__BB0_69:
	mov.f32 	%f316, 0f00000000;
	// begin inline asm
	{  cvt.rn.f16.f32 %rs1428, %f316;}

	// end inline asm
$L__BB0_70:
	setp.gt.s64 	%p41, %rd42, %rd1128;
	st.shared.u16 	[%r10+772], %rs1428;
	@%p41 bra 	$L__BB0_72;
	ld.global.nc.u64 	%rd214, [%rd6];
	cvt.u64.u16 	%rd215, %rs21;
	add.s64 	%rd216, %rd43, %rd215;
	mad.lo.s64 	%rd217, %rd214, 335544320, %rd216;
	shl.b64 	%rd218, %rd217, 1;
	add.s64 	%rd219, %rd1, %rd218;
	ld.global.u16 	%rs1429, [%rd219];
	bra.uni 	$L__BB0_73;
$L__BB0_72:
	mov.f32 	%f317, 0f00000000;
	// begin inline asm
	{  cvt.rn.f16.f32 %rs1429, %f317;}

	// end inline asm
$L__BB0_73:
	st.shared.u16 	[%r10+774], %rs1429;
	cvt.u64.u16 	%rd220, %rs22;
	add.s64 	%rd44, %rd34, %rd220;
	setp.gt.s64 	%p42, %rd44, %rd1128;
	cvt.u32.u16 	%r79, %rs22;
	mul.wide.u32 	%rd221, %r79, 2560;
	add.s64 	%rd45, %rd35, %rd221;
	@%p42 bra 	$L__BB0_75;
	ld.global.nc.u64 	%rd222, [%rd6];
	cvt.u64.u16 	%rd223, %rs23;
	add.s64 	%rd224, %rd45, %rd223;
	mad.lo.s64 	%rd225, %rd222, 335544320, %rd224;
	shl.b64 	%rd226, %rd225, 1;
	add.s64 	%rd227, %rd1, %rd226;
	ld.global.u16 	%rs1430, [%rd227];
	bra.uni 	$L__BB0_76;
$L__BB0_75:
	mov.f32 	%f318, 0f00000000;
	// begin inline asm
	{  cvt.rn.f16.f32 %rs1430, %f318;}

	// end inline asm
$L__BB0_76:
	setp.gt.s64 	%p43, %rd44, %rd1128;
	st.shared.u16 	[%r10+1024], %rs1430;
	@%p43 bra 	$L__BB0_78;
	ld.global.nc.u64 	%rd228, [%rd6];
	cvt.u64.u16 	%rd229, %rs24;
	add.s64 	%rd230, %rd45, %rd229;
	mad.lo.s64 	%rd231, %rd228, 335544320, %rd230;
	shl.b64 	%rd232, %rd231, 1;
	add.s64 	%rd233, %rd1, %rd232;
	ld.global.u16 	%rs1431, [%rd233];
	bra.uni 	$L__BB0_79;
$L__BB0_78:
	mov.f32 	%f319, 0f00000000;
	// begin inline asm
	{  cvt.rn.f16.f32 %rs1431, %f319;}

	// end inline asm
$L__BB0_79:
	setp.gt.s64 	%p44, %rd44, %rd1128;
	st.shared.u16 	[%r10+1026], %rs1431;
	@%p44 bra 	$L__BB0_81;
	ld.global.nc.u64 	%rd234, [%rd6];
	cvt.u64.u16 	%rd235, %rs25;
	add.s64 	%rd236, %rd45, %rd235;
	mad.lo.s64 	%rd237, %rd234, 335544320, %rd236;
	shl.b64 	%rd238, %rd237, 1;
	add.s64 	%rd239, %rd1, %rd238;
	ld.global.u16 	%rs1432, [%rd239];
	bra.uni 	$L__BB0_82;
$L__BB0_81:
	mov.f32 	%f320, 0f00000000;
	// begin inline asm
	{  cvt.rn.f16.f32 %rs1432, %f320;}

	// end inline asm
$L__BB0_82:
	setp.gt.s64 	%p45, %rd44, %rd1128;
	st.shared.u16 	[%r10+1028], %rs1432;
	@%p45 bra 	$L__BB0_84;
	ld.global.nc.u64 	%rd240, [%rd6];
	cvt.u64.u16 	%rd241, %rs26;
	add.s64 	%rd242, %rd45, %rd241;
	mad.lo.s64 	%rd243, %rd240, 335544320, %rd242;
	shl.b64 	%rd244, %rd243, 1;
	add.s64 	%rd245, %rd1, %rd244;
	ld.global.u16 	%rs1433, [%rd245];
	bra.uni 	$L__BB0_85;
$L__BB0_84:
	mov.f32 	%f321, 0f00000000;
	// begin inline asm
	{  cvt.rn.f16.f32 %rs1433, %f321;}

	// end inline asm
$L__BB0_85:
	st.shared.u16 	[%r10+1030], %rs1433;
	cvt.u64.u16 	%rd246, %rs27;
	add.s64 	%rd46, %rd34, %rd246;
	setp.gt.s64 	%p46, %rd46, %rd1128;
	cvt.u32.u16 	%r80, %rs27;
	mul.wide.u32 	%rd247, %r80, 2560;
	add.s64 	%rd47, %rd35, %rd247;
	@%p46 bra 	$L__BB0_87;
	ld.global.nc.u64 	%rd248, [%rd6];
	cvt.u64.u16 	%rd249, %rs28;
	add.s64 	%rd250, %rd47, %rd249;
	mad.lo.s64 	%rd251, %rd248, 335544320, %rd250;
	shl.b64 	%rd252, %rd251, 1;
	add.s64 	%rd253, %rd1, %rd252;
	ld.global.u16 	%rs1434, [%rd253];
	bra.uni 	$L__BB0_88;
$L__BB0_87:
	mov.f32 	%f322, 0f00000000;
	// begin inline asm
	{  cvt.rn.f16.f32 %rs1434, %f322;}

	// end inline asm
$L__BB0_88:
	setp.gt.s64 	%p47, %rd46, %rd1128;
	st.shared.u16 	[%r10+1280], %rs1434;
	@%p47 bra 	$L__BB0_90;
	ld.global.nc.u64 	%rd254, [%rd6];
	cvt.u64.u16 	%rd255, %rs29;
	add.s64 	%rd256, %rd47, %rd255;
	mad.lo.s64 	%rd257, %rd254, 335544320, %rd256;
	shl.b64 	%rd258, %rd257, 1;
	add.s64 	%rd259, %rd1, %rd258;
	ld.global.u16 	%rs1435, [%rd259];
	bra.uni 	$L__BB0_91;
$L__BB0_90:
	mov.f32 	%f323, 0f00000000;
	// begin inline asm
	{  cvt.rn.f16.f32 %rs1435, %f323;}

	// end inline asm
$L__BB0_91:
	setp.gt.s64 	%p48, %rd46, %rd1128;
	st.shared.u16 	[%r10+1282], %rs1435;
	@%p48 bra 	$L__BB0_93;
	ld.global.nc.u64 	%rd260, [%rd6];
	cvt.u64.u16 	%rd261, %rs30;
	add.s64 	%rd262, %rd47, %rd261;
	mad.lo.s64 	%rd263, %rd260, 335544320, %rd262;
	shl.b64 	%rd264, %rd263, 1;
	add.s64 	%rd265, %rd1, %rd264;
	ld.global.u16 	%rs1436, [%rd265];
	bra.uni 	$L__BB0_94;
$L__BB0_93:
	mov.f32 	%f324, 0f00000000;
	// begin inline asm
	{  cvt.rn.f16.f32 %rs1436, %f324;}

	// end inline asm
$L__BB0_94:
	setp.gt.s64 	%p49, %rd46, %rd1128;
	st.shared.u16 	[%r10+1284], %rs1436;
	@%p49 bra 	$L__BB0_96;
	ld.global.nc.u64 	%rd266, [%rd6];
	cvt.u64.u16 	%rd267, %rs31;
	add.s64 	%rd268, %rd47, %rd267;
	mad.lo.s64 	%rd269, %rd266, 335544320, %rd268;
	shl.b64 	%rd270, %rd269, 1;
	add.s64 	%rd271, %rd1, %rd270;
	ld.global.u16 	%rs1437, [%rd271];
	bra.uni 	$L__BB0_97;
$L__BB0_96:
	mov.f32 	%f325, 0f00000000;
	// begin inline asm
	{  cvt.rn.f16.f32 %rs1437, %f325;}

	// end inline asm
$L__BB0_97:
	st.shared.u16 	[%r10+1286], %rs1437;
	cvt.u64.u16 	%rd272, %rs32;
	add.s64 	%rd48, %rd34, %rd272;
	setp.gt.s64 	%p50, %rd48, %rd1128;
	cvt.u32.u16 	%r81, %rs32;
	mul.wide.u32 	%rd273, %r81, 2560;
	add.s64 	%rd49, %rd35, %rd273;
	@%p50 bra 	$L__BB0_99;
	ld.global.nc.u64 	%rd274, [%rd6];
	cvt.u64.u16 	%rd275, %rs33;
	add.s64 	%rd276, %rd49, %rd275;
	mad.lo.s64 	%rd277, %rd274, 335544320, %rd276;
	shl.b64 	%rd278, %rd277, 1;
	add.s64 	%rd279, %rd1, %rd278;
	ld.global.u16 	%rs1438, [%rd279];
	bra.uni 	$L__BB0_100;
$L__BB0_99:
	mov.f32 	%f326, 0f00000000;
	// begin inline asm
	{  cvt.rn.f16.f32 %rs1438, %f326;}

	// end inline asm
$L__BB0_100:
	setp.gt.s64 	%p51, %rd48, %rd1128;
	st.shared.u16 	[%r10+1536], %rs1438;
	@%p51 bra 	$L__BB0_102;
	ld.global.nc.u64 	%rd280, [%rd6];
	cvt.u64.u16 	%rd281, %rs34;
	add.s64 	%rd282, %rd49, %rd281;
	mad.lo.s64 	%rd283, %rd280, 335544320, %rd282;
	shl.b64 	%rd284, %rd283, 1;
	add.s64 	%rd285, %rd1, %rd284;
	ld.global.u16 	%rs1439, [%rd285];
	bra.uni 	$L__BB0_103;
$L__BB0_102:
	mov.f32 	%f327, 0f00000000;
	// begin inline asm
	{  cvt.rn.f16.f32 %rs1439, %f327;}

	// end inline asm
$L__BB0_103:
	setp.gt.s64 	%p52, %rd48, %rd1128;
	st.shared.u16 	[%r10+1538], %rs1439;
	@%p52 bra 	$L__BB0_105;
	ld.global.nc.u64 	%rd286, [%rd6];
	cvt.u64.u16 	%rd287, %rs35;
	add.s64 	%rd288, %rd49, %rd287;
	mad.lo.s64 	%rd289, %rd286, 335544320, %rd288;
	shl.b64 	%rd290, %rd289, 1;
	add.s64 	%rd291, %rd1, %rd290;
	ld.global.u16 	%rs1440, [%rd291];
	bra.uni 	$L__BB0_106;
$L__BB0_105:
	mov.f32 	%f328, 0f00000000;
	// begin inline asm
	{  cvt.rn.f16.f32 %rs1440, %f328;}

	// end inline asm
$L__BB0_106:
	setp.gt.s64 	%p53, %rd48, %rd1128;
	st.shared.u16 	[%r10+1540], %rs1440;
	@%p53 bra 	$L__BB0_108;
	ld.global.nc.u64 	%rd292, [%rd6];
	cvt.u64.u16 	%rd293, %rs36;
	add.s64 	%rd294, %rd49, %rd293;
	mad.lo.s64 	%rd295, %rd292, 335544320, %rd294;
	shl.b64 	%rd296, %rd295, 1;
	add.s64 	%rd297, %rd1, %rd296;
	ld.global.u16 	%rs1441, [%rd297];
	bra.uni 	$L__BB0_109;
$L__BB0_108:
	mov.f32 	%f329, 0f00000000;
	// begin inline asm
	{  cvt.rn.f16.f32 %rs1441, %f329;}

	// end inline asm
$L__BB0_109:
	st.shared.u16 	[%r10+1542], %rs1441;
	cvt.u64.u16 	%rd298, %rs37;
	add.s64 	%rd50, %rd34, %rd298;
	setp.gt.s64 	%p54, %rd50, %rd1128;
	cvt.u32.u16 	%r82, %rs37;
	mul.wide.u32 	%rd299, %r82, 2560;
	add.s64 	%rd51, %rd35, %rd299;
	@%p54 bra 	$L__BB0_111;
	ld.global.nc.u64 	%rd300, [%rd6];
	cvt.u64.u16 	%rd301, %rs38;
	add.s64 	%rd302, %rd51, %rd301;
	mad.lo.s64 	%rd303, %rd300, 335544320, %rd302;
	shl.b64 	%rd304, %rd303, 1;
	add.s64 	%rd305, %rd1, %rd304;
	ld.global.u16 	%rs1442, [%rd305];
	bra.uni 	$L__BB0_112;
$L__BB0_111:
	mov.f32 	%f330, 0f00000000;
	// begin inline asm
	{  cvt.rn.f16.f32 %rs1442, %f330;}

	// end inline asm
$L__BB0_112:
	setp.gt.s64 	%p55, %rd50, %rd1128;
	st.shared.u16 	[%r10+1792], %rs1442;
	@%p55 bra 	$L__BB0_114;
	ld.global.nc.u64 	%rd306, [%rd6];
	cvt.u64.u16 	%rd307, %rs39;
	add.s64 	%rd308, %rd51, %rd307;
	mad.lo.s64 	%rd309, %rd306, 335544320, %rd308;
	shl.b64 	%rd310, %rd309, 1;
	add.s64 	%rd311, %rd1, %rd310;
	ld.global.u16 	%rs1443, [%rd311];
	bra.uni 	$L__BB0_115;
$L__BB0_114:
	mov.f32 	%f331, 0f00000000;
	// begin inline asm
	{  cvt.rn.f16.f32 %rs1443, %f331;}

	// end inline asm
$L__BB0_115:
	setp.gt.s64 	%p56, %rd50, %rd1128;
	st.shared.u16 	[%r10+1794], %rs1443;
	@%p56 bra 	$L__BB0_117;
	ld.global.nc.u64 	%rd312, [%rd6];
	cvt.u64.u16 	%rd313, %rs40;
	add.s64 	%rd314, %rd51, %rd313;
	mad.lo.s64 	%rd315, %rd312, 335544320, %rd314;
	shl.b64 	%rd316, %rd315, 1;
	add.s64 	%rd317, %rd1, %rd316;
	ld.global.u16 	%rs1444, [%rd317];
	bra.uni 	$L__BB0_118;
$L__BB0_117:
	mov.f32 	%f332, 0f00000000;
	// begin inline asm
	{  cvt.rn.f16.f32 %rs1444, %f332;}

	// end inline asm
$L__BB0_118:
	setp.gt.s64 	%p57, %rd50, %rd1128;
	st.shared.u16 	[%r10+1796], %rs1444;
	@%p57 bra 	$L__BB0_120;
	ld.global.nc.u64 	%rd318, [%rd6];
	cvt.u64.u16 	%rd319, %rs41;
	add.s64 	%rd320, %rd51, %rd319;
	mad.lo.s64 	%rd321, %rd318, 335544320, %rd320;
	shl.b64 	%rd322, %rd321, 1;
	add.s64 	%rd323, %rd1, %rd322;
	ld.global.u16 	%rs1445, [%rd323];
	bra.uni 	$L__BB0_121;
$L__BB0_120:
	mov.f32 	%f333, 0f00000000;
	// begin inline asm
	{  cvt.rn.f16.f32 %rs1445, %f333;}

	// end inline asm
$L__BB0_121:
	st.shared.u16 	[%r10+1798], %rs1445;
	cvt.u64.u16 	%rd324, %rs42;
	add.s64 	%rd52, %rd34, %rd324;
	setp.gt.s64 	%p58, %rd52, %rd1128;
	cvt.u32.u16 	%r83, %rs42;
	mul.wide.u32 	%rd325, %r83, 2560;
	add.s64 	%rd53, %rd35, %rd325;
	@%p58 bra 	$L__BB0_123;
	ld.global.nc.u64 	%rd326, [%rd6];
	add.s64 	%rd327, %rd53, %rd19;
	mad.lo.s64 	%rd328, %rd326, 335544320, %rd327;
	shl.b64 	%rd329, %rd328, 1;
	add.s64 	%rd330, %rd1, %rd329;
	ld.global.u16 	%rs1446, [%rd330];
	bra.uni 	$L__BB0_124;
$L__BB0_123:
	mov.f32 	%f334, 0f00000000;
	// begin inline asm
	{  cvt.rn.f16.f32 %rs1446, %f334;}

	// end inline asm
$L__BB0_124:
	setp.gt.s64 	%p59, %rd52, %rd1128;
	st.shared.u16 	[%r10+2048], %rs1446;
	@%p59 bra 	$L__BB0_126;
	ld.global.nc.u64 	%rd331, [%rd6];
	add.s64 	%rd332, %rd53, %rd20;
	mad.lo.s64 	%rd333, %rd331, 335544320, %rd332;
	shl.b64 	%rd334, %rd333, 1;
	add.s64 	%rd335, %rd1, %rd334;
	ld.global.u16 	%rs1447, [%rd335];
	bra.uni 	$L__BB0_127;
$L__BB0_126:
	mov.f32 	%f335, 0f00000000;
	// begin inline asm
	{  cvt.rn.f16.f32 %rs1447, %f335;}

	// end inline asm
$L__BB0_127:
	setp.gt.s64 	%p60, %rd52, %rd1128;
	st.shared.u16 	[%r10+2050], %rs1447;
	@%p60 bra 	$L__BB0_129;
	ld.global.nc.u64 	%rd336, [%rd6];
	add.s64 	%rd337, %rd53, %rd21;
	mad.lo.s64 	%rd338, %rd336, 335544320, %rd337;
	shl.b64 	%rd339, %rd338, 1;
	add.s64 	%rd340, %rd1, %rd339;
	ld.global.u16 	%rs1448, [%rd340];
	bra.uni 	$L__BB0_130;
$L__BB0_129:
	mov.f32 	%f336, 0f00000000;
	// begin inline asm
	{  cvt.rn.f16.f32 %rs1448, %f336;}

	// end inline asm
$L__BB0_130:
	setp.gt.s64 	%p61, %rd52, %rd1128;
	st.shared.u16 	[%r10+2052], %rs1448;
	@%p61 bra 	$L__BB0_132;
	ld.global.nc.u64 	%rd341, [%rd6];
	add.s64 	%rd342, %rd53, %rd22;
	mad.lo.s64 	%rd343, %rd341, 335544320, %rd342;
	shl.b64 	%rd344, %rd343, 1;
	add.s64 	%rd345, %rd1, %rd344;
	ld.global.u16 	%rs1449, [%rd345];
	bra.uni 	$L__BB0_133;
$L__BB0_132:
	mov.f32 	%f337, 0f00000000;
	// begin inline asm
	{  cvt.rn.f16.f32 %rs1449, %f337;}

	// end inline asm
$L__BB0_133:
	st.shared.u16 	[%r10+2054], %rs1449;
	cvt.u64.u16 	%rd346, %rs43;
	add.s64 	%rd54, %rd34, %rd346;
	setp.gt.s64 	%p62, %rd54, %rd1128;
	cvt.u32.u16 	%r84, %rs43;
	mul.wide.u32 	%rd347, %r84, 2560;
	add.s64 	%rd55, %rd35, %rd347;
	@%p62 bra 	$L__BB0_135;
	ld.global.nc.u64 	%rd348, [%rd6];
	add.s64 	%rd349, %rd55, %rd23;
	mad.lo.s64 	%rd350, %rd348, 335544320, %rd349;
	shl.b64 	%rd351, %rd350, 1;
	add.s64 	%rd352, %rd1, %rd351;
	ld.global.u16 	%rs1450, [%rd352];
	bra.uni 	$L__BB0_136;
$L__BB0_135:
	mov.f32 	%f338, 0f00000000;
	// begin inline asm
	{  cvt.rn.f16.f32 %rs1450, %f338;}

	// end inline asm
$L__BB0_136:
	st.shared.u16 	[%r10+2304], %rs1450;
	@%p62 bra 	$L__BB0_138;
	ld.global.nc.u64 	%rd353, [%rd6];
	add.s64 	%rd354, %rd55, %rd24;
	mad.lo.s64 	%rd355, %rd353, 335544320, %rd354;
	shl.b64 	%rd356, %rd355, 1;
	add.s64 	%rd357, %rd1, %rd356;
	ld.global.u16 	%rs1451, [%rd357];
	bra.uni 	$L__BB0_139;
$L__BB0_138:
	mov.f32 	%f339, 0f00000000;
	// begin inline asm
	{  cvt.rn.f16.f32 %rs1451, %f339;}

	// end inline asm
$L__BB0_139:
	st.shared.u16 	[%r10+2306], %rs1451;
	@%p62 bra 	$L__BB0_141;
	ld.global.nc.u64 	%rd358, [%rd6];
	cvt.u64.u16 	%rd359, %rs44;
	add.s64 	%rd360, %rd55, %rd359;
	mad.lo.s64 	%rd361, %rd358, 335544320, %rd360;
	shl.b64 	%rd362, %rd361, 1;
	add.s64 	%rd363, %rd1, %rd362;
	ld.global.u16 	%rs1452, [%rd363];
	bra.uni 	$L__BB0_142;
$L__BB0_141:
	mov.f32 	%f340, 0f00000000;
	// begin inline asm
	{  cvt.rn.f16.f32 %rs1452, %f340;}

	// end inline asm
$L__BB0_142:
	st.shared.u16 	[%r10+2308], %rs1452;
	@%p62 bra 	$L__BB0_144;
	ld.global.nc.u64 	%rd364, [%rd6];
	add.s64 	%rd365, %rd55, %rd25;
	mad.lo.s64 	%rd366, %rd364, 335544320, %rd365;
	shl.b64 	%rd367, %rd366, 1;
	add.s64 	%rd368, %rd1, %rd367;
	ld.global.u16 	%rs1453, [%rd368];
	bra.uni 	$L__BB0_145;
$L__BB0_144:
	mov.f32 	%f341, 0f00000000;
	// begin inline asm
	{  cvt.rn.f16.f32 %rs1453, %f341;}

	// end inline asm
$L__BB0_145:
	st.shared.u16 	[%r10+2310], %rs1453;
	cvt.u64.u16 	%rd369, %rs45;
	add.s64 	%rd56, %rd34, %rd369;
	setp.gt.s64 	%p66, %rd56, %rd1128;
	cvt.u32.u16 	%r85, %rs45;
	mul.wide.u32 	%rd370, %r85, 2560;
	add.s64 	%rd57, %rd35, %rd370;
	@%p66 bra 	$L__BB0_147;
	ld.global.nc.u64 	%rd371, [%rd6];
	cvt.u64.u16 	%rd372, %rs46;
	add.s64 	%rd373, %rd57, %rd372;
	mad.lo.s64 	%rd374, %rd371, 335544320, %rd373;
	shl.b64 	%rd375, %rd374, 1;
	add.s64 	%rd376, %rd1, %rd375;
	ld.global.u16 	%rs1454, [%rd376];
	bra.uni 	$L__BB0_148;
$L__BB0_147:
	mov.f32 	%f342, 0f00000000;
	// begin inline asm
	{  cvt.rn.f16.f32 %rs1454, %f342;}

	// end inline asm
$L__BB0_148:
	st.shared.u16 	[%r10+2560], %rs1454;
	@%p66 bra 	$L__BB0_150;
	ld.global.nc.u64 	%rd377, [%rd6];
	cvt.u64.u16 	%rd378, %rs47;
	add.s64 	%rd379, %rd57, %rd378;
	mad.lo.s64 	%rd380, %rd377, 335544320, %rd379;
	shl.b64 	%rd381, %rd380, 1;
	add.s64 	%rd382, %rd1, %rd381;
	ld.global.u16 	%rs1455, [%rd382];
	bra.uni 	$L__BB0_151;
$L__BB0_150:
	mov.f32 	%f343, 0f00000000;
	// begin inline asm
	{  cvt.rn.f16.f32 %rs1455, %f343;}

	// end inline asm
$L__BB0_151:
	st.shared.u16 	[%r10+2562], %rs1455;
	@%p66 bra 	$L__BB0_153;
	ld.global.nc.u64 	%rd383, [%rd6];
	cvt.u64.u16 	%rd384, %rs48;
	add.s64 	%rd385, %rd57, %rd384;
	mad.lo.s64 	%rd386, %rd383, 335544320, %rd385;
	shl.b64 	%rd387, %rd386, 1;
	add.s64 	%rd388, %rd1, %rd387;
	ld.global.u16 	%rs1456, [%rd388];
	bra.uni 	$L__BB0_154;
$L__BB0_153:
	mov.f32 	%f344, 0f00000000;
	// begin inline asm
	{  cvt.rn.f16.f32 %rs1456, %f344;}

	// end inline asm
$L__BB0_154:
	st.shared.u16 	[%r10+2564], %rs1456;
	@%p66 bra 	$L__BB0_156;
	ld.global.nc.u64 	%rd389, [%rd6];
	cvt.u64.u16 	%rd390, %rs49;
	add.s64 	%rd391, %rd57, %rd390;
	mad.lo.s64 	%rd392, %rd389, 335544320, %rd391;
	shl.b64 	%rd393, %rd392, 1;
	add.s64 	%rd394, %rd1, %rd393;
	ld.global.u16 	%rs1457, [%rd394];
	bra.uni 	$L__BB0_157;
$L__BB0_156:
	mov.f32 	%f345, 0f00000000;
	// begin inline asm
	{  cvt.rn.f16.f32 %rs1457, %f345;}

	// end inline asm
$L__BB0_157:
	st.shared.u16 	[%r10+2566], %rs1457;
	cvt.u64.u16 	%rd395, %rs50;
	add.s64 	%rd58, %rd34, %rd395;
	setp.gt.s64 	%p70, %rd58, %rd1128;
	cvt.u32.u16 	%r86, %rs50;
	mul.wide.u32 	%rd396, %r86, 2560;
	add.s64 	%rd59, %rd35, %rd396;
	@%p70 bra 	$L__BB0_159;
	ld.global.nc.u64 	%rd397, [%rd6];
	cvt.u64.u16 	%rd398, %rs51;
	add.s64 	%rd399, %rd59, %rd398;
	mad.lo.s64 	%rd400, %rd397, 335544320, %rd399;
	shl.b64 	%rd401, %rd400, 1;
	add.s64 	%rd402, %rd1, %rd401;
	ld.global.u16 	%rs1458, [%rd402];
	bra.uni 	$L__BB0_160;
$L__BB0_159:
	mov.f32 	%f346, 0f00000000;
	// begin inline asm
	{  cvt.rn.f16.f32 %rs1458, %f346;}

	// end inline asm
$L__BB0_160:
	st.shared.u16 	[%r10+2816], %rs1458;
	@%p70 bra 	$L__BB0_162;
	ld.global.nc.u64 	%rd403, [%rd6];
	cvt.u64.u16 	%rd404, %rs52;
	add.s64 	%rd405, %rd59, %rd404;
	mad.lo.s64 	%rd406, %rd403, 335544320, %rd405;
	shl.b64 	%rd407, %rd406, 1;
	add.s64 	%rd408, %rd1, %rd407;
	ld.global.u16 	%rs1459, [%rd408];
	bra.uni 	$L__BB0_163;
$L__BB0_162:
	mov.f32 	%f347, 0f00000000;
	// begin inline asm
	{  cvt.rn.f16.f32 %rs1459, %f347;}

	// end inline asm
$L__BB0_163:
	st.shared.u16 	[%r10+2818], %rs1459;
	@%p70 bra 	$L__BB0_165;
	ld.global.nc.u64 	%rd409, [%rd6];
	cvt.u64.u16 	%rd410, %rs53;
	add.s64 	%rd411, %rd59, %rd410;
	mad.lo.s64 	%rd412, %rd409, 335544320, %rd411;
	shl.b64 	%rd413, %rd412, 1;
	add.s64 	%rd414, %rd1, %rd413;
	ld.global.u16 	%rs1460, [%rd414];
	bra.uni 	$L__BB0_166;
$L__BB0_165:
	mov.f32 	%f348, 0f00000000;
	// begin inline asm
	{  cvt.rn.f16.f32 %rs1460, %f348;}

	// end inline asm
$L__BB0_166:
	st.shared.u16 	[%r10+2820], %rs1460;
	@%p70 bra 	$L__BB0_168;
	ld.global.nc.u64 	%rd415, [%rd6];
	cvt.u64.u16 	%rd416, %rs54;
	add.s64 	%rd417, %rd59, %rd416;
	mad.lo.s64 	%rd418, %rd415, 335544320, %rd417;
	shl.b64 	%rd419, %rd418, 1;
	add.s64 	%rd420, %rd1, %rd419;
	ld.global.u16 	%rs1461, [%rd420];
	bra.uni 	$L__BB0_169;
$L__BB0_168:
	mov.f32 	%f349, 0f00000000;
	// begin inline asm
	{  cvt.rn.f16.f32 %rs1461, %f349;}

	// end inline asm
$L__BB0_169:
	st.shared.u16 	[%r10+2822], %rs1461;
	cvt.u64.u16 	%rd421, %rs55;
	add.s64 	%rd60, %rd34, %rd421;
	setp.gt.s64 	%p74, %rd60, %rd1128;
	cvt.u32.u16 	%r87, %rs55;
	mul.wide.u32 	%rd422, %r87, 2560;
	add.s64 	%rd61, %rd35, %rd422;
	@%p74 bra 	$L__BB0_171;
	ld.global.nc.u64 	%rd423, [%rd6];
	cvt.u64.u16 	%rd424, %rs56;
	add.s64 	%rd425, %rd61, %rd424;
	mad.lo.s64 	%rd426, %rd423, 335544320, %rd425;
	shl.b64 	%rd427, %rd426, 1;
	add.s64 	%rd428, %rd1, %rd427;
	ld.global.u16 	%rs1462, [%rd428];
	bra.uni 	$L__BB0_172;
$L__BB0_171:
	mov.f32 	%f350, 0f00000000;
	// begin inline asm
	{  cvt.rn.f16.f32 %rs1462, %f350;}

	// end inline asm
$L__BB0_172:
	st.shared.u16 	[%r10+3072], %rs1462;
	@%p74 bra 	$L__BB0_174;
	ld.global.nc.u64 	%rd429, [%rd6];
	cvt.u64.u16 	%rd430, %rs57;
	add.s64 	%rd431, %rd61, %rd430;
	mad.lo.s64 	%rd432, %rd429, 335544320, %rd431;
	shl.b64 	%rd433, %rd432, 1;
	add.s64 	%rd434, %rd1, %rd433;
	ld.global.u16 	%rs1463, [%rd434];
	bra.uni 	$L__BB0_175;
$L__BB0_174:
	mov.f32 	%f351, 0f00000000;
	// begin inline asm
	{  cvt.rn.f16.f32 %rs1463, %f351;}

	// end inline asm
$L__BB0_175:
	st.shared.u16 	[%r10+3074], %rs1463;
	@%p74 bra 	$L__BB0_177;
	ld.global.nc.u64 	%rd435, [%rd6];
	cvt.u64.u16 	%rd436, %rs58;
	add.s64 	%rd437, %rd61, %rd436;
	mad.lo.s64 	%rd438, %rd435, 335544320, %rd437;
	shl.b64 	%rd439, %rd438, 1;
	add.s64 	%rd440, %rd1, %rd439;
	ld.global.u16 	%rs1464, [%rd440];
	bra.uni 	$L__BB0_178;
$L__BB0_177:
	mov.f32 	%f352, 0f00000000;
	// begin inline asm
	{  cvt.rn.f16.f32 %rs1464, %f352;}

	// end inline asm
$L__BB0_178:
	st.shared.u16 	[%r10+3076], %rs1464;
	@%p74 bra 	$L__BB0_180;
	ld.global.nc.u64 	%rd441, [%rd6];
	cvt.u64.u16 	%rd442, %rs59;
	add.s64 	%rd443, %rd61, %rd442;
	mad.lo.s64 	%rd444, %rd441, 335544320, %rd443;
	shl.b64 	%rd445, %rd444, 1;
	add.s64 	%rd446, %rd1, %rd445;
	ld.global.u16 	%rs1465, [%rd446];
	bra.uni 	$L__BB0_181;
$L__BB0_180:
	mov.f32 	%f353, 0f00000000;
	// begin inline asm
	{  cvt.rn.f16.f32 %rs1465, %f353;}

	// end inline asm
$L__BB0_181:
	st.shared.u16 	[%r10+3078], %rs1465;
	cvt.u64.u16 	%rd447, %rs60;
	add.s64 	%rd62, %rd34, %rd447;
	setp.gt.s64 	%p78, %rd62, %rd1128;
	cvt.u32.u16 	%r88, %rs60;
	mul.wide.u32 	%rd448, %r88, 2560;
	add.s64 	%rd63, %rd35, %rd448;
	@%p78 bra 	$L__BB0_183;
	ld.global.nc.u64 	%rd449, [%rd6];
	cvt.u64.u16 	%rd450, %rs61;
	add.s64 	%rd451, %rd63, %rd450;
	mad.lo.s64 	%rd452, %rd449, 335544320, %rd451;
	shl.b64 	%rd453, %rd452, 1;
	add.s64 	%rd454, %rd1, %rd453;
	ld.global.u16 	%rs1466, [%rd454];
	bra.uni 	$L__BB0_184;
$L__BB0_183:
	mov.f32 	%f354, 0f00000000;
	// begin inline asm
	{  cvt.rn.f16.f32 %rs1466, %f354;}

	// end inline asm
$L__BB0_184:
	st.shared.u16 	[%r10+3328], %rs1466;
	@%p78 bra 	$L__BB0_186;
	ld.global.nc.u64 	%rd455, [%rd6];
	cvt.u64.u16 	%rd456, %rs62;
	add.s64 	%rd457, %rd63, %rd456;
	mad.lo.s64 	%rd458, %rd455, 335544320, %rd457;
	shl.b64 	%rd459, %rd458, 1;
	add.s64 	%rd460, %rd1, %rd459;
	ld.global.u16 	%rs1467, [%rd460];
	bra.uni 	$L__BB0_187;
$L__BB0_186:
	mov.f32 	%f355, 0f00000000;
	// begin inline asm
	{  cvt.rn.f16.f32 %rs1467, %f355;}

	// end inline asm
$L__BB0_187:
	st.shared.u16 	[%r10+3330], %rs1467;
	@%p78 bra 	$L__BB0_189;
	ld.global.nc.u64 	%rd461, [%rd6];
	cvt.u64.u16 	%rd462, %rs63;
	add.s64 	%rd463, %rd63, %rd462;
	mad.lo.s64 	%rd464, %rd461, 335544320, %rd463;
	shl.b64 	%rd465, %rd464, 1;
	add.s64 	%rd466, %rd1, %rd465;
	ld.global.u16 	%rs1468, [%rd466];
	bra.uni 	$L__BB0_190;
$L__BB0_189:
	mov.f32 	%f356, 0f00000000;
	// begin inline asm
	{  cvt.rn.f16.f32 %rs1468, %f356;}

	// end inline asm
$L__BB0_190:
	st.shared.u16 	[%r10+3332], %rs1468;
	@%p78 bra 	$L__BB0_192;
	ld.global.nc.u64 	%rd467, [%rd6];
	cvt.u64.u16 	%rd468, %rs64;
	add.s64 	%rd469, %rd63, %rd468;
	mad.lo.s64 	%rd470, %rd467, 335544320, %rd469;
	shl.b64 	%rd471, %rd470, 1;
	add.s64 	%rd472, %rd1, %rd471;
	ld.global.u16 	%rs1469, [%rd472];
	bra.uni 	$L__BB0_193;
$L__BB0_192:
	mov.f32 	%f357, 0f00000000;
	// begin inline asm
	{  cvt.rn.f16.f32 %rs1469, %f357;}

	// end inline asm
$L__BB0_193:
	st.shared.u16 	[%r10+3334], %rs1469;
	cvt.u64.u16 	%rd473, %rs65;
	add.s64 	%rd64, %rd34, %rd473;
	setp.gt.s64 	%p82, %rd64, %rd1128;
	cvt.u32.u16 	%r89, %rs65;
	mul.wide.u32 	%rd474, %r89, 2560;
	add.s64 	%rd65, %rd35, %rd474;
	@%p82 bra 	$L__BB0_195;
	ld.global.nc.u64 	%rd475, [%rd6];
	cvt.u64.u16 	%rd476, %rs66;
	add.s64 	%rd477, %rd65, %rd476;
	mad.lo.s64 	%rd478, %rd475, 335544320, %rd477;
	shl.b64 	%rd479, %rd478, 1;
	add.s64 	%rd480, %rd1, %rd479;
	ld.global.u16 	%rs1470, [%rd480];
	bra.uni 	$L__BB0_196;
$L__BB0_195:
	mov.f32 	%f358, 0f00000000;
	// begin inline asm
	{  cvt.rn.f16.f32 %rs1470, %f358;}

	// end inline asm
$L__BB0_196:
	st.shared.u16 	[%r10+3584], %rs1470;
	@%p82 bra 	$L__BB0_198;
	ld.global.nc.u64 	%rd481, [%rd6];
	cvt.u64.u16 	%rd482, %rs67;
	add.s64 	%rd483, %rd65, %rd482;
	mad.lo.s64 	%rd484, %rd481, 335544320, %rd483;
	shl.b64 	%rd485, %rd484, 1;
	add.s64 	%rd486, %rd1, %rd485;
	ld.global.u16 	%rs1471, [%rd486];
	bra.uni 	$L__BB0_199;
$L__BB0_198:
	mov.f32 	%f359, 0f00000000;
	// begin inline asm
	{  cvt.rn.f16.f32 %rs1471, %f359;}

	// end inline asm
$L__BB0_199:
	st.shared.u16 	[%r10+3586], %rs1471;
	@%p82 bra 	$L__BB0_201;
	ld.global.nc.u64 	%rd487, [%rd6];
	cvt.u64.u16 	%rd488, %rs68;
	add.s64 	%rd489, %rd65, %rd488;
	mad.lo.s64 	%rd490, %rd487, 335544320, %rd489;
	shl.b64 	%rd491, %rd490, 1;
	add.s64 	%rd492, %rd1, %rd491;
	ld.global.u16 	%rs1472, [%rd492];
	bra.uni 	$L__BB0_202;
$L__BB0_201:
	mov.f32 	%f360, 0f00000000;
	// begin inline asm
	{  cvt.rn.f16.f32 %rs1472, %f360;}

	// end inline asm
$L__BB0_202:
	st.shared.u16 	[%r10+3588], %rs1472;
	@%p82 bra 	$L__BB0_204;
	ld.global.nc.u64 	%rd493, [%rd6];
	cvt.u64.u16 	%rd494, %rs69;
	add.s64 	%rd495, %rd65, %rd494;
	mad.lo.s64 	%rd496, %rd493, 335544320, %rd495;
	shl.b64 	%rd497, %rd496, 1;
	add.s64 	%rd498, %rd1, %rd497;
	ld.global.u16 	%rs1473, [%rd498];
	bra.uni 	$L__BB0_205;
$L__BB0_204:
	mov.f32 	%f361, 0f00000000;
	// begin inline asm
	{  cvt.rn.f16.f32 %rs1473, %f361;}

	// end inline asm
$L__BB0_205:
	st.shared.u16 	[%r10+3590], %rs1473;
	cvt.u64.u16 	%rd499, %rs70;
	add.s64 	%rd66, %rd34, %rd499;
	setp.gt.s64 	%p86, %rd66, %rd1128;
	cvt.u32.u16 	%r90, %rs70;
	mul.wide.u32 	%rd500, %r90, 2560;
	add.s64 	%rd67, %rd35, %rd500;
	@%p86 bra 	$L__BB0_207;
	ld.global.nc.u64 	%rd501, [%rd6];
	cvt.u64.u16 	%rd502, %rs71;
	add.s64 	%rd503, %rd67, %rd502;
	mad.lo.s64 	%rd504, %rd501, 335544320, %rd503;
	shl.b64 	%rd505, %rd504, 1;
	add.s64 	%rd506, %rd1, %rd505;
	ld.global.u16 	%rs1474, [%rd506];
	bra.uni 	$L__BB0_208;
$L__BB0_207:
	mov.f32 	%f362, 0f00000000;
	// begin inline asm
	{  cvt.rn.f16.f32 %rs1474, %f362;}

	// end inline asm
$L__BB0_208:
	st.shared.u16 	[%r10+3840], %rs1474;
	@%p86 bra 	$L__BB0_210;
	ld.global.nc.u64 	%rd507, [%rd6];
	cvt.u64.u16 	%rd508, %rs72;
	add.s64 	%rd509, %rd67, %rd508;
	mad.lo.s64 	%rd510, %rd507, 335544320, %rd509;
	shl.b64 	%rd511, %rd510, 1;
	add.s64 	%rd512, %rd1, %rd511;
	ld.global.u16 	%rs1475, [%rd512];
	bra.uni 	$L__BB0_211;
$L__BB0_210:
	mov.f32 	%f363, 0f00000000;
	// begin inline asm
	{  cvt.rn.f16.f32 %rs1475, %f363;}

	// end inline asm
$L__BB0_211:
	st.shared.u16 	[%r10+3842], %rs1475;
	@%p86 bra 	$L__BB0_213;
	ld.global.nc.u64 	%rd513, [%rd6];
	cvt.u64.u16 	%rd514, %rs73;
	add.s64 	%rd515, %rd67, %rd514;
	mad.lo.s64 	%rd516, %rd513, 335544320, %rd515;
	shl.b64 	%rd517, %rd516, 1;
	add.s64 	%rd518, %rd1, %rd517;
	ld.global.u16 	%rs1476, [%rd518];
	bra.uni 	$L__BB0_214;
$L__BB0_213:
	mov.f32 	%f364, 0f00000000;
	// begin inline asm
	{  cvt.rn.f16.f32 %rs1476, %f364;}

	// end inline asm
$L__BB0_214:
	st.shared.u16 	[%r10+3844], %rs1476;
	@%p86 bra 	$L__BB0_216;
	ld.global.nc.u64 	%rd519, [%rd6];
	cvt.u64.u16 	%rd520, %rs74;
	add.s64 	%rd521, %rd67, %rd520;
	mad.lo.s64 	%rd522, %rd519, 335544320, %rd521;
	shl.b64 	%rd523, %rd522, 1;
	add.s64 	%rd524, %rd1, %rd523;
	ld.global.u16 	%rs1477, [%rd524];
	bra.uni 	$L__BB0_217;
$L__BB0_216:
	mov.f32 	%f365, 0f00000000;
	// begin inline asm
	{  cvt.rn.f16.f32 %rs1477, %f365;}

	// end inline asm
$L__BB0_217:
	st.shared.u16 	[%r10+3846], %rs1477;
	cvt.u64.u16 	%rd525, %rs75;
	add.s64 	%rd68, %rd34, %rd525;
	setp.gt.s64 	%p90, %rd68, %rd1128;
	cvt.u32.u16 	%r91, %rs75;
	mul.wide.u32 	%rd526, %r91, 2560;
	add.s64 	%rd69, %rd35, %rd526;
	@%p90 bra 	$L__BB0_219;
	ld.global.nc.u64 	%rd527, [%rd6];
	cvt.u64.u16 	%rd528, %rs76;
	add.s64 	%rd529, %rd69, %rd528;
	mad.lo.s64 	%rd530, %rd527, 335544320, %rd529;
	shl.b64 	%rd531, %rd530, 1;
	add.s64 	%rd532, %rd1, %rd531;
	ld.global.u16 	%rs1478, [%rd532];
	bra.uni 	$L__BB0_220;
$L__BB0_219:
	mov.f32 	%f366, 0f00000000;
	// begin inline asm
	{  cvt.rn.f16.f32 %rs1478, %f366;}

	// end inline asm
$L__BB0_220:
	st.shared.u16 	[%r10+4096], %rs1478;
	@%p90 bra 	$L__BB0_222;
	ld.global.nc.u64 	%rd533, [%rd6];
	cvt.u64.u16 	%rd534, %rs77;
	add.s64 	%rd535, %rd69, %rd534;
	mad.lo.s64 	%rd536, %rd533, 335544320, %rd535;
	shl.b64 	%rd537, %rd536, 1;
	add.s64 	%rd538, %rd1, %rd537;
	ld.global.u16 	%rs1479, [%rd538];
	bra.uni 	$L__BB0_223;
$L__BB0_222:
	mov.f32 	%f367, 0f00000000;
	// begin inline asm
	{  cvt.rn.f16.f32 %rs1479, %f367;}

	// end inline asm
$L__BB0_223:
	st.shared.u16 	[%r10+4098], %rs1479;
	@%p90 bra 	$L__BB0_225;
	ld.global.nc.u64 	%rd539, [%rd6];
	cvt.u64.u16 	%rd540, %rs78;
	add.s64 	%rd541, %rd69, %rd540;
	mad.lo.s64 	%rd542, %rd539, 335544320, %rd541;
	shl.b64 	%rd543, %rd542, 1;
	add.s64 	%rd544, %rd1, %rd543;
	ld.global.u16 	%rs1480, [%rd544];
	bra.uni 	$L__BB0_226;
$L__BB0_225:
	mov.f32 	%f368, 0f00000000;
	// begin inline asm
	{  cvt.rn.f16.f32 %rs1480, %f368;}

	// end inline asm
$L__BB0_226:
	st.shared.u16 	[%r10+4100], %rs1480;
	@%p90 bra 	$L__BB0_228;
	ld.global.nc.u64 	%rd545, [%rd6];
	cvt.u64.u16 	%rd546, %rs79;
	add.s64 	%rd547, %rd69, %rd546;
	mad.lo.s64 	%rd548, %rd545, 335544320, %rd547;
	shl.b64 	%rd549, %rd548, 1;
	add.s64 	%rd550, %rd1, %rd549;
	ld.global.u16 	%rs1481, [%rd550];
	bra.uni 	$L__BB0_229;
$L__BB0_228:
	mov.f32 	%f369, 0f00000000;
	// begin inline asm
	{  cvt.rn.f16.f32 %rs1481, %f369;}

	// end inline asm
$L__BB0_229:
	st.shared.u16 	[%r10+4102], %rs1481;
	cvt.u64.u16 	%rd551, %rs80;
	add.s64 	%rd70, %rd34, %rd551;
	setp.gt.s64 	%p94, %rd70, %rd1128;
	cvt.u32.u16 	%r92, %rs80;
	mul.wide.u32 	%rd552, %r92, 2560;
	add.s64 	%rd71, %rd35, %rd552;
	@%p94 bra 	$L__BB0_231;
	ld.global.nc.u64 	%rd553, [%rd6];
	cvt.u64.u16 	%rd554, %rs81;
	add.s64 	%rd555, %rd71, %rd554;
	mad.lo.s64 	%rd556, %rd553, 335544320, %rd555;
	shl.b64 	%rd557, %rd556, 1;
	add.s64 	%rd558, %rd1, %rd557;
	ld.global.u16 	%rs1482, [%rd558];
	bra.uni 	$L__BB0_232;
$L__BB0_231:
	mov.f32 	%f370, 0f00000000;
	// begin inline asm
	{  cvt.rn.f16.f32 %rs1482, %f370;}

	// end inline asm
$L__BB0_232:
	st.shared.u16 	[%r10+4352], %rs1482;
	@%p94 bra 	$L__BB0_234;
	ld.global.nc.u64 	%rd559, [%rd6];
	cvt.u64.u16 	%rd560, %rs82;
	add.s64 	%rd561, %rd71, %rd560;
	mad.lo.s64 	%rd562, %rd559, 335544320, %rd561;
	shl.b64 	%rd563, %rd562, 1;
	add.s64 	%rd564, %rd1, %rd563;
	ld.global.u16 	%rs1483, [%rd564];
	bra.uni 	$L__BB0_235;
$L__BB0_234:
	mov.f32 	%f371, 0f00000000;
	// begin inline asm
	{  cvt.rn.f16.f32 %rs1483, %f371;}

	// end inline asm
$L__BB0_235:
	st.shared.u16 	[%r10+4354], %rs1483;
	@%p94 bra 	$L__BB0_237;
	ld.global.nc.u64 	%rd565, [%rd6];
	cvt.u64.u16 	%rd566, %rs83;
	add.s64 	%rd567, %rd71, %rd566;
	mad.lo.s64 	%rd568, %rd565, 335544320, %rd567;
	shl.b64 	%rd569, %rd568, 1;
	add.s64 	%rd570, %rd1, %rd569;
	ld.global.u16 	%rs1484, [%rd570];
	bra.uni 	$L__BB0_238;
$L__BB0_237:
	mov.f32 	%f372, 0f00000000;
	// begin inline asm
	{  cvt.rn.f16.f32 %rs1484, %f372;}

	// end inline asm
$L__BB0_238:
	st.shared.u16 	[%r10+4356], %rs1484;
	@%p94 bra 	$L__BB0_240;
	ld.global.nc.u64 	%rd571, [%rd6];
	cvt.u64.u16 	%rd572, %rs84;
	add.s64 	%rd573, %rd71, %rd572;
	mad.lo.s64 	%rd574, %rd571, 335544320, %rd573;
	shl.b64 	%rd575, %rd574, 1;
	add.s64 	%rd576, %rd1, %rd575;
	ld.global.u16 	%rs1485, [%rd576];
	bra.uni 	$L__BB0_241;
$L__BB0_240:
	mov.f32 	%f373, 0f00000000;
	// begin inline asm
	{  cvt.rn.f16.f32 %rs1485, %f373;}

	// end inline asm
$L__BB0_241:
	st.shared.u16 	[%r10+4358], %rs1485;
	cvt.u64.u16 	%rd577, %rs85;
	add.s64 	%rd72, %rd34, %rd577;
	setp.gt.s64 	%p98, %rd72, %rd1128;
	cvt.u32.u16 	%r93, %rs85;
	mul.wide.u32 	%rd578, %r93, 2560;
	add.s64 	%rd73, %rd35, %rd578;
	@%p98 bra 	$L__BB0_243;
	ld.global.nc.u64 	%rd579, [%rd6];
	cvt.u64.u16 	%rd580, %rs86;
	add.s64 	%rd581, %rd73, %rd580;
	mad.lo.s64 	%rd582, %rd579, 335544320, %rd581;
	shl.b64 	%rd583, %rd582, 1;
	add.s64 	%rd584, %rd1, %rd583;
	ld.global.u16 	%rs1486, [%rd584];
	bra.uni 	$L__BB0_244;
$L__BB0_243:
	mov.f32 	%f374, 0f00000000;
	// begin inline asm
	{  cvt.rn.f16.f32 %rs1486, %f374;}

	// end inline asm
$L__BB0_244:
	st.shared.u16 	[%r10+4608], %rs1486;
	@%p98 bra 	$L__BB0_246;
	ld.global.nc.u64 	%rd585, [%rd6];
	cvt.u64.u16 	%rd586, %rs87;
	add.s64 	%rd587, %rd73, %rd586;
	mad.lo.s64 	%rd588, %rd585, 335544320, %rd587;
	shl.b64 	%rd589, %rd588, 1;
	add.s64 	%rd590, %rd1, %rd589;
	ld.global.u16 	%rs1487, [%rd590];
	bra.uni 	$L__BB0_247;
$L__BB0_246:
	mov.f32 	%f375, 0f00000000;
	// begin inline asm
	{  cvt.rn.f16.f32 %rs1487, %f375;}

	// end inline asm
$L__BB0_247:
	st.shared.u16 	[%r10+4610], %rs1487;
	@%p98 bra 	$L__BB0_249;
	ld.global.nc.u64 	%rd591, [%rd6];
	add.s64 	%rd592, %rd73, %rd26;
	mad.lo.s64 	%rd593, %rd591, 335544320, %rd592;
	shl.b64 	%rd594, %rd593, 1;
	add.s64 	%rd595, %rd1, %rd594;
	ld.global.u16 	%rs1488, [%rd595];
	bra.uni 	$L__BB0_250;
$L__BB0_249:
	mov.f32 	%f376, 0f00000000;
	// begin inline asm
	{  cvt.rn.f16.f32 %rs1488, %f376;}

	// end inline asm
$L__BB0_250:
	st.shared.u16 	[%r10+4612], %rs1488;
	@%p98 bra 	$L__BB0_252;
	ld.global.nc.u64 	%rd596, [%rd6];
	add.s64 	%rd597, %rd73, %rd27;
	mad.lo.s64 	%rd598, %rd596, 335544320, %rd597;
	shl.b64 	%rd599, %rd598, 1;
	add.s64 	%rd600, %rd1, %rd599;
	ld.global.u16 	%rs1489, [%rd600];
	bra.uni 	$L__BB0_253;
$L__BB0_252:
	mov.f32 	%f377, 0f00000000;
	// begin inline asm
	{  cvt.rn.f16.f32 %rs1489, %f377;}

	// end inline asm
$L__BB0_253:
	st.shared.u16 	[%r10+4614], %rs1489;
	cvt.u64.u16 	%rd601, %rs88;
	add.s64 	%rd74, %rd34, %rd601;
	setp.gt.s64 	%p102, %rd74, %rd1128;
	cvt.u32.u16 	%r94, %rs88;
	mul.wide.u32 	%rd602, %r94, 2560;
	add.s64 	%rd75, %rd35, %rd602;
	@%p102 bra 	$L__BB0_255;
	ld.global.nc.u64 	%rd603, [%rd6];
	add.s64 	%rd604, %rd75, %rd28;
	mad.lo.s64 	%rd605, %rd603, 335544320, %rd604;
	shl.b64 	%rd606, %rd605, 1;
	add.s64 	%rd607, %rd1, %rd606;
	ld.global.u16 	%rs1490, [%rd607];
	bra.uni 	$L__BB0_256;
$L__BB0_255:
	mov.f32 	%f378, 0f00000000;
	// begin inline asm
	{  cvt.rn.f16.f32 %rs1490, %f378;}

	// end inline asm
$L__BB0_256:
	st.shared.u16 	[%r10+4864], %rs1490;
	@%p102 bra 	$L__BB0_258;
	ld.global.nc.u64 	%rd608, [%rd6];
	add.s64 	%rd609, %rd75, %rd29;
	mad.lo.s64 	%rd610, %rd608, 335544320, %rd609;
	shl.b64 	%rd611, %rd610, 1;
	add.s64 	%rd612, %rd1, %rd611;
	ld.global.u16 	%rs1491, [%rd612];
	bra.uni 	$L__BB0_259;
$L__BB0_258:
	mov.f32 	%f379, 0f00000000;
	// begin inline asm
	{  cvt.rn.f16.f32 %rs1491, %f379;}

	// end inline asm
$L__BB0_259:
	st.shared.u16 	[%r10+4866], %rs1491;
	@%p102 bra 	$L__BB0_261;
	ld.global.nc.u64 	%rd613, [%rd6];
	add.s64 	%rd614, %rd75, %rd30;
	mad.lo.s64 	%rd615, %rd613, 335544320, %rd614;
	shl.b64 	%rd616, %rd615, 1;
	add.s64 	%rd617, %rd1, %rd616;
	ld.global.u16 	%rs1492, [%rd617];
	bra.uni 	$L__BB0_262;
$L__BB0_261:
	mov.f32 	%f380, 0f00000000;
	// begin inline asm
	{  cvt.rn.f16.f32 %rs1492, %f380;}

	// end inline asm
$L__BB0_262:
	st.shared.u16 	[%r10+4868], %rs1492;
	@%p102 bra 	$L__BB0_264;
	ld.global.nc.u64 	%rd618, [%rd6];
	add.s64 	%rd619, %rd75, %rd31;
	mad.lo.s64 	%rd620, %rd618, 335544320, %rd619;
	shl.b64 	%rd621, %rd620, 1;
	add.s64 	%rd622, %rd1, %rd621;
	ld.global.u16 	%rs1493, [%rd622];
	bra.uni 	$L__BB0_265;
$L__BB0_264:
	mov.f32 	%f381, 0f00000000;
	// begin inline asm
	{  cvt.rn.f16.f32 %rs1493, %f381;}

	// end inline asm
$L__BB0_265:
	setp.gt.u32 	%p106, %r1, 15;
	st.shared.u16 	[%r10+4870], %rs1493;
	bar.sync 	0;
	ld.shared.u16 	%rs1040, [%r5];
	// begin inline asm
	{  cvt.f32.f16 %f382, %rs1040;}

	// end inline asm
	ld.shared.u16 	%rs1041, [%r11];
	// begin inline asm
	{  cvt.f32.f16 %f383, %rs1041;}

	// end inline asm
	mul.f32 	%f386, %f382, %f383;
	setp.lt.s64 	%p107, %rd1128, %rd34;
	selp.f32 	%f22, 0fFF7FFFFD, 0f00000000, %p107;
	fma.rn.f32 	%f387, %f386, 0f3DE4F92E, %f22;
	add.f32 	%f388, %f387, 0f00000000;
	ld.shared.u16 	%rs1042, [%r5+64];
	// begin inline asm
	{  cvt.f32.f16 %f384, %rs1042;}

	// end inline asm
	ld.shared.u16 	%rs1043, [%r11+64];
	// begin inline asm
	{  cvt.f32.f16 %f385, %rs1043;}

	// end inline asm
	mul.f32 	%f389, %f384, %f385;
	fma.rn.f32 	%f390, %f389, 0f3DE4F92E, %f22;
	add.f32 	%f1441, %f388, %f390;
	@%p106 bra 	$L__BB0_267;
	ld.shared.u16 	%rs1044, [%r5+128];
	// begin inline asm
	{  cvt.f32.f16 %f391, %rs1044;}

	// end inline asm
	ld.shared.u16 	%rs1045, [%r11+128];
	// begin inline asm
	{  cvt.f32.f16 %f392, %rs1045;}

	// end inline asm
	mul.f32 	%f393, %f391, %f392;
	fma.rn.f32 	%f394, %f393, 0f3DE4F92E, %f22;
	add.f32 	%f1441, %f1441, %f394;
$L__BB0_267:
	setp.ne.s32 	%p108, %r1, 0;
	// begin inline asm
	activemask.b32 %r95;
	// end inline asm
	mov.b32 	%r96, %f1441;
	shfl.sync.down.b32	%r97|%p109, %r96, 16, 31, %r95;
	mov.b32 	%f395, %r97;
	add.f32 	%f396, %f1441, %f395;
	mov.b32 	%r98, %f396;
	shfl.sync.down.b32	%r99|%p110, %r98, 8, 31, %r95;
	mov.b32 	%f397, %r99;
	add.f32 	%f398, %f396, %f397;
	mov.b32 	%r100, %f398;
	shfl.sync.down.b32	%r101|%p111, %r100, 4, 31, %r95;
	mov.b32 	%f399, %r101;
	add.f32 	%f400, %f398, %f399;
	mov.b32 	%r102, %f400;
	shfl.sync.down.b32	%r103|%p112, %r102, 2, 31, %r95;
	mov.b32 	%f401, %r103;
	add.f32 	%f402, %f400, %f401;
	mov.b32 	%r104, %f402;
	shfl.sync.down.b32	%r105|%p113, %r104, 1, 31, %r95;
	mov.b32 	%f403, %r105;
	add.f32 	%f404, %f402, %f403;
	mov.b32 	%r106, %f404;
	shfl.sync.idx.b32	%r12|%p114, %r106, 0, 31, %r95;
	@%p108 bra 	$L__BB0_269;
	st.shared.u32 	[_ZZ54rotary_mha_decode_kvconst_32_80_32_2048_float16_kernelE13K_last_rotary], %r12;
$L__BB0_269:
	setp.gt.u32 	%p115, %r1, 15;
	ld.shared.u16 	%rs1046, [%r5];
	// begin inline asm
	{  cvt.f32.f16 %f405, %rs1046;}

	// end inline asm
	ld.shared.u16 	%rs1047, [%r11+160];
	// begin inline asm
	{  cvt.f32.f16 %f406, %rs1047;}

	// end inline asm
	mul.f32 	%f409, %f405, %f406;
	setp.gt.s64 	%p116, %rd1128, %rd34;
	selp.f32 	%f26, 0f00000000, 0fFF7FFFFD, %p116;
	fma.rn.f32 	%f410, %f409, 0f3DE4F92E, %f26;
	add.f32 	%f411, %f410, 0f00000000;
	ld.shared.u16 	%rs1048, [%r5+64];
	// begin inline asm
	{  cvt.f32.f16 %f407, %rs1048;}

	// end inline asm
	ld.shared.u16 	%rs1049, [%r11+224];
	// begin inline asm
	{  cvt.f32.f16 %f408, %rs1049;}

	// end inline asm
	mul.f32 	%f412, %f407, %f408;
	fma.rn.f32 	%f413, %f412, 0f3DE4F92E, %f26;
	add.f32 	%f1442, %f411, %f413;
	@%p115 bra 	$L__BB0_271;
	ld.shared.u16 	%rs1050, [%r5+128];
	// begin inline asm
	{  cvt.f32.f16 %f414, %rs1050;}

	// end inline asm
	ld.shared.u16 	%rs1051, [%r11+288];
	// begin inline asm
	{  cvt.f32.f16 %f415, %rs1051;}

	// end inline asm
	mul.f32 	%f416, %f414, %f415;
	fma.rn.f32 	%f417, %f416, 0f3DE4F92E, %f26;
	add.f32 	%f1442, %f1442, %f417;
$L__BB0_271:
	setp.ne.s32 	%p117, %r1, 0;
	// begin inline asm
	activemask.b32 %r107;
	// end inline asm
	mov.b32 	%r108, %f1442;
	shfl.sync.down.b32	%r109|%p118, %r108, 16, 31, %r107;
	mov.b32 	%f418, %r109;
	add.f32 	%f419, %f1442, %f418;
	mov.b32 	%r110, %f419;
	shfl.sync.down.b32	%r111|%p119, %r110, 8, 31, %r107;
	mov.b32 	%f420, %r111;
	add.f32 	%f421, %f419, %f420;
	mov.b32 	%r112, %f421;
	shfl.sync.down.b32	%r113|%p120, %r112, 4, 31, %r107;
	mov.b32 	%f422, %r113;
	add.f32 	%f423, %f421, %f422;
	mov.b32 	%r114, %f423;
	shfl.sync.down.b32	%r115|%p121, %r114, 2, 31, %r107;
	mov.b32 	%f424, %r115;
	add.f32 	%f425, %f423, %f424;
	mov.b32 	%r116, %f425;
	shfl.sync.down.b32	%r117|%p122, %r116, 1, 31, %r107;
	mov.b32 	%f426, %r117;
	add.f32 	%f427, %f425, %f426;
	mov.b32 	%r118, %f427;
	shfl.sync.idx.b32	%r13|%p123, %r118, 0, 31, %r107;
	@%p117 bra 	$L__BB0_273;
	st.shared.u32 	[_ZZ54rotary_mha_decode_kvconst_32_80_32_2048_float16_kernelE13K_last_rotary+4], %r13;
$L__BB0_273:
	setp.gt.u32 	%p124, %r1, 15;
	add.s64 	%rd623, %rd34, 2;
	ld.shared.u16 	%rs1052, [%r5];
	// begin inline asm
	{  cvt.f32.f16 %f428, %rs1052;}

	// end inline asm
	ld.shared.u16 	%rs1053, [%r11+320];
	// begin inline asm
	{  cvt.f32.f16 %f429, %rs1053;}

	// end inline asm
	mul.f32 	%f432, %f428, %f429;
	setp.lt.s64 	%p125, %rd1128, %rd623;
	selp.f32 	%f30, 0fFF7FFFFD, 0f00000000, %p125;
	fma.rn.f32 	%f433, %f432, 0f3DE4F92E, %f30;
	add.f32 	%f434, %f433, 0f00000000;
	ld.shared.u16 	%rs1054, [%r5+64];
	// begin inline asm
	{  cvt.f32.f16 %f430, %rs1054;}

	// end inline asm
	ld.shared.u16 	%rs1055, [%r11+384];
	// begin inline asm
	{  cvt.f32.f16 %f431, %rs1055;}

	// end inline asm
	mul.f32 	%f435, %f430, %f431;
	fma.rn.f32 	%f436, %f435, 0f3DE4F92E, %f30;
	add.f32 	%f1443, %f434, %f436;
	@%p124 bra 	$L__BB0_275;
	ld.shared.u16 	%rs1056, [%r5+128];
	// begin inline asm
	{  cvt.f32.f16 %f437, %rs1056;}

	// end inline asm
	ld.shared.u16 	%rs1057, [%r11+448];
	// begin inline asm
	{  cvt.f32.f16 %f438, %rs1057;}

	// end inline asm
	mul.f32 	%f439, %f437, %f438;
	fma.rn.f32 	%f440, %f439, 0f3DE4F92E, %f30;
	add.f32 	%f1443, %f1443, %f440;
$L__BB0_275:
	setp.ne.s32 	%p126, %r1, 0;
	// begin inline asm
	activemask.b32 %r119;
	// end inline asm
	mov.b32 	%r120, %f1443;
	shfl.sync.down.b32	%r121|%p127, %r120, 16, 31, %r119;
	mov.b32 	%f441, %r121;
	add.f32 	%f442, %f1443, %f441;
	mov.b32 	%r122, %f442;
	shfl.sync.down.b32	%r123|%p128, %r122, 8, 31, %r119;
	mov.b32 	%f443, %r123;
	add.f32 	%f444, %f442, %f443;
	mov.b32 	%r124, %f444;
	shfl.sync.down.b32	%r125|%p129, %r124, 4, 31, %r119;
	mov.b32 	%f445, %r125;
	add.f32 	%f446, %f444, %f445;
	mov.b32 	%r126, %f446;
	shfl.sync.down.b32	%r127|%p130, %r126, 2, 31, %r119;
	mov.b32 	%f447, %r127;
	add.f32 	%f448, %f446, %f447;
	mov.b32 	%r128, %f448;
	shfl.sync.down.b32	%r129|%p131, %r128, 1, 31, %r119;
	mov.b32 	%f449, %r129;
	add.f32 	%f450, %f448, %f449;
	mov.b32 	%r130, %f450;
	shfl.sync.idx.b32	%r14|%p132, %r130, 0, 31, %r119;
	@%p126 bra 	$L__BB0_277;
	st.shared.u32 	[_ZZ54rotary_mha_decode_kvconst_32_80_32_2048_float16_kernelE13K_last_rotary+8], %r14;
$L__BB0_277:
	setp.gt.u32 	%p133, %r1, 15;
	add.s64 	%rd624, %rd34, 3;
	ld.shared.u16 	%rs1058, [%r5];
	// begin inline asm
	{  cvt.f32.f16 %f451, %rs1058;}

	// end inline asm
	ld.shared.u16 	%rs1059, [%r11+480];
	// begin inline asm
	{  cvt.f32.f16 %f452, %rs1059;}

	// end inline asm
	mul.f32 	%f455, %f451, %f452;
	setp.lt.s64 	%p134, %rd1128, %rd624;
	selp.f32 	%f34, 0fFF7FFFFD, 0f00000000, %p134;
	fma.rn.f32 	%f456, %f455, 0f3DE4F92E, %f34;
	add.f32 	%f457, %f456, 0f00000000;
	ld.shared.u16 	%rs1060, [%r5+64];
	// begin inline asm
	{  cvt.f32.f16 %f453, %rs1060;}

	// end inline asm
	ld.shared.u16 	%rs1061, [%r11+544];
	// begin inline asm
	{  cvt.f32.f16 %f454, %rs1061;}

	// end inline asm
	mul.f32 	%f458, %f453, %f454;
	fma.rn.f32 	%f459, %f458, 0f3DE4F92E, %f34;
	add.f32 	%f1444, %f457, %f459;
	@%p133 bra 	$L__BB0_279;
	ld.shared.u16 	%rs1062, [%r5+128];
	// begin inline asm
	{  cvt.f32.f16 %f460, %rs1062;}

	// end inline asm
	ld.shared.u16 	%rs1063, [%r11+608];
	// begin inline asm
	{  cvt.f32.f16 %f461, %rs1063;}

	// end inline asm
	mul.f32 	%f462, %f460, %f461;
	fma.rn.f32 	%f463, %f462, 0f3DE4F92E, %f34;
	add.f32 	%f1444, %f1444, %f463;
$L__BB0_279:
	setp.ne.s32 	%p135, %r1, 0;
	// begin inline asm
	activemask.b32 %r131;
	// end inline asm
	mov.b32 	%r132, %f1444;
	shfl.sync.down.b32	%r133|%p136, %r132, 16, 31, %r131;
	mov.b32 	%f464, %r133;
	add.f32 	%f465, %f1444, %f464;
	mov.b32 	%r134, %f465;
	shfl.sync.down.b32	%r135|%p137, %r134, 8, 31, %r131;
	mov.b32 	%f466, %r135;
	add.f32 	%f467, %f465, %f466;
	mov.b32 	%r136, %f467;
	shfl.sync.down.b32	%r137|%p138, %r136, 4, 31, %r131;
	mov.b32 	%f468, %r137;
	add.f32 	%f469, %f467, %f468;
	mov.b32 	%r138, %f469;
	shfl.sync.down.b32	%r139|%p139, %r138, 2, 31, %r131;
	mov.b32 	%f470, %r139;
	add.f32 	%f471, %f469, %f470;
	mov.b32 	%r140, %f471;
	shfl.sync.down.b32	%r141|%p140, %r140, 1, 31, %r131;
	mov.b32 	%f472, %r141;
	add.f32 	%f473, %f471, %f472;
	mov.b32 	%r142, %f473;
	shfl.sync.idx.b32	%r15|%p141, %r142, 0, 31, %r131;
	@%p135 bra 	$L__BB0_281;
	st.shared.u32 	[_ZZ54rotary_mha_decode_kvconst_32_80_32_2048_float16_kernelE13K_last_rotary+12], %r15;
$L__BB0_281:
	setp.gt.u32 	%p142, %r1, 15;
	add.s64 	%rd625, %rd34, 4;
	ld.shared.u16 	%rs1064, [%r5];
	// begin inline asm
	{  cvt.f32.f16 %f474, %rs1064;}

	// end inline asm
	ld.shared.u16 	%rs1065, [%r11+640];
	// begin inline asm
	{  cvt.f32.f16 %f475, %rs1065;}

	// end inline asm
	mul.f32 	%f478, %f474, %f475;
	setp.lt.s64 	%p143, %rd1128, %rd625;
	selp.f32 	%f38, 0fFF7FFFFD, 0f00000000, %p143;
	fma.rn.f32 	%f479, %f478, 0f3DE4F92E, %f38;
	add.f32 	%f480, %f479, 0f00000000;
	ld.shared.u16 	%rs1066, [%r5+64];
	// begin inline asm
	{  cvt.f32.f16 %f476, %rs1066;}

	// end inline asm
	ld.shared.u16 	%rs1067, [%r11+704];
	// begin inline asm
	{  cvt.f32.f16 %f477, %rs1067;}

	// end inline asm
	mul.f32 	%f481, %f476, %f477;
	fma.rn.f32 	%f482, %f481, 0f3DE4F92E, %f38;
	add.f32 	%f1445, %f480, %f482;
	@%p142 bra 	$L__BB0_283;
	ld.shared.u16 	%rs1068, [%r5+128];
	// begin inline asm
	{  cvt.f32.f16 %f483, %rs1068;}

	// end inline asm
	ld.shared.u16 	%rs1069, [%r11+768];
	// begin inline asm
	{  cvt.f32.f16 %f484, %rs1069;}

	// end inline asm
	mul.f32 	%f485, %f483, %f484;
	fma.rn.f32 	%f486, %f485, 0f3DE4F92E, %f38;
	add.f32 	%f1445, %f1445, %f486;
$L__BB0_283:
	setp.ne.s32 	%p144, %r1, 0;
	// begin inline asm
	activemask.b32 %r143;
	// end inline asm
	mov.b32 	%r144, %f1445;
	shfl.sync.down.b32	%r145|%p145, %r144, 16, 31, %r143;
	mov.b32 	%f487, %r145;
	add.f32 	%f488, %f1445, %f487;
	mov.b32 	%r146, %f488;
	shfl.sync.down.b32	%r147|%p146, %r146, 8, 31, %r143;
	mov.b32 	%f489, %r147;
	add.f32 	%f490, %f488, %f489;
	mov.b32 	%r148, %f490;
	shfl.sync.down.b32	%r149|%p147, %r148, 4, 31, %r143;
	mov.b32 	%f491, %r149;
	add.f32 	%f492, %f490, %f491;
	mov.b32 	%r150, %f492;
	shfl.sync.down.b32	%r151|%p148, %r150, 2, 31, %r143;
	mov.b32 	%f493, %r151;
	add.f32 	%f494, %f492, %f493;
	mov.b32 	%r152, %f494;
	shfl.sync.down.b32	%r153|%p149, %r152, 1, 31, %r143;
	mov.b32 	%f495, %r153;
	add.f32 	%f496, %f494, %f495;
	mov.b32 	%r154, %f496;
	shfl.sync.idx.b32	%r16|%p150, %r154, 0, 31, %r143;
	@%p144 bra 	$L__BB0_285;
	st.shared.u32 	[_ZZ54rotary_mha_decode_kvconst_32_80_32_2048_float16_kernelE13K_last_rotary+16], %r16;
$L__BB0_285:
	setp.gt.u32 	%p151, %r1, 15;
	add.s64 	%rd626, %rd34, 5;
	ld.shared.u16 	%rs1070, [%r5];
	// begin inline asm
	{  cvt.f32.f16 %f497, %rs1070;}

	// end inline asm
	ld.shared.u16 	%rs1071, [%r11+800];
	// begin inline asm
	{  cvt.f32.f16 %f498, %rs1071;}

	// end inline asm
	mul.f32 	%f501, %f497, %f498;
	setp.lt.s64 	%p152, %rd1128, %rd626;
	selp.f32 	%f42, 0fFF7FFFFD, 0f00000000, %p152;
	fma.rn.f32 	%f502, %f501, 0f3DE4F92E, %f42;
	add.f32 	%f503, %f502, 0f00000000;
	ld.shared.u16 	%rs1072, [%r5+64];
	// begin inline asm
	{  cvt.f32.f16 %f499, %rs1072;}

	// end inline asm
	ld.shared.u16 	%rs1073, [%r11+864];
	// begin inline asm
	{  cvt.f32.f16 %f500, %rs1073;}

	// end inline asm
	mul.f32 	%f504, %f499, %f500;
	fma.rn.f32 	%f505, %f504, 0f3DE4F92E, %f42;
	add.f32 	%f1446, %f503, %f505;
	@%p151 bra 	$L__BB0_287;
	ld.shared.u16 	%rs1074, [%r5+128];
	// begin inline asm
	{  cvt.f32.f16 %f506, %rs1074;}

	// end inline asm
	ld.shared.u16 	%rs1075, [%r11+928];
	// begin inline asm
	{  cvt.f32.f16 %f507, %rs1075;}

	// end inline asm
	mul.f32 	%f508, %f506, %f507;
	fma.rn.f32 	%f509, %f508, 0f3DE4F92E, %f42;
	add.f32 	%f1446, %f1446, %f509;
$L__BB0_287:
	setp.ne.s32 	%p153, %r1, 0;
	// begin inline asm
	activemask.b32 %r155;
	// end inline asm
	mov.b32 	%r156, %f1446;
	shfl.sync.down.b32	%r157|%p154, %r156, 16, 31, %r155;
	mov.b32 	%f510, %r157;
	add.f32 	%f511, %f1446, %f510;
	mov.b32 	%r158, %f511;
	shfl.sync.down.b32	%r159|%p155, %r158, 8, 31, %r155;
	mov.b32 	%f512, %r159;
	add.f32 	%f513, %f511, %f512;
	mov.b32 	%r160, %f513;
	shfl.sync.down.b32	%r161|%p156, %r160, 4, 31, %r155;
	mov.b32 	%f514, %r161;
	add.f32 	%f515, %f513, %f514;
	mov.b32 	%r162, %f515;
	shfl.sync.down.b32	%r163|%p157, %r162, 2, 31, %r155;
	mov.b32 	%f516, %r163;
	add.f32 	%f517, %f515, %f516;
	mov.b32 	%r164, %f517;
	shfl.sync.down.b32	%r165|%p158, %r164, 1, 31, %r155;
	mov.b32 	%f518, %r165;
	add.f32 	%f519, %f517, %f518;
	mov.b32 	%r166, %f519;
	shfl.sync.idx.b32	%r17|%p159, %r166, 0, 31, %r155;
	@%p153 bra 	$L__BB0_289;
	st.shared.u32 	[_ZZ54rotary_mha_decode_kvconst_32_80_32_2048_float16_kernelE13K_last_rotary+20], %r17;
$L__BB0_289:
	setp.gt.u32 	%p160, %r1, 15;
	add.s64 	%rd627, %rd34, 6;
	ld.shared.u16 	%rs1076, [%r5];
	// begin inline asm
	{  cvt.f32.f16 %f520, %rs1076;}

	// end inline asm
	ld.shared.u16 	%rs1077, [%r11+960];
	// begin inline asm
	{  cvt.f32.f16 %f521, %rs1077;}

	// end inline asm
	mul.f32 	%f524, %f520, %f521;
	setp.lt.s64 	%p161, %rd1128, %rd627;
	selp.f32 	%f46, 0fFF7FFFFD, 0f00000000, %p161;
	fma.rn.f32 	%f525, %f524, 0f3DE4F92E, %f46;
	add.f32 	%f526, %f525, 0f00000000;
	ld.shared.u16 	%rs1078, [%r5+64];
	// begin inline asm
	{  cvt.f32.f16 %f522, %rs1078;}

	// end inline asm
	ld.shared.u16 	%rs1079, [%r11+1024];
	// begin inline asm
	{  cvt.f32.f16 %f523, %rs1079;}

	// end inline asm
	mul.f32 	%f527, %f522, %f523;
	fma.rn.f32 	%f528, %f527, 0f3DE4F92E, %f46;
	add.f32 	%f1447, %f526, %f528;
	@%p160 bra 	$L__BB0_291;
	ld.shared.u16 	%rs1080, [%r5+128];
	// begin inline asm
	{  cvt.f32.f16 %f529, %rs1080;}

	// end inline asm
	ld.shared.u16 	%rs1081, [%r11+1088];
	// begin inline asm
	{  cvt.f32.f16 %f530, %rs1081;}

	// end inline asm
	mul.f32 	%f531, %f529, %f530;
	fma.rn.f32 	%f532, %f531, 0f3DE4F92E, %f46;
	add.f32 	%f1447, %f1447, %f532;
$L__BB0_291:
	setp.ne.s32 	%p162, %r1, 0;
	// begin inline asm
	activemask.b32 %r167;
	// end inline asm
	mov.b32 	%r168, %f1447;
	shfl.sync.down.b32	%r169|%p163, %r168, 16, 31, %r167;
	mov.b32 	%f533, %r169;
	add.f32 	%f534, %f1447, %f533;
	mov.b32 	%r170, %f534;
	shfl.sync.down.b32	%r171|%p164, %r170, 8, 31, %r167;
	mov.b32 	%f535, %r171;
	add.f32 	%f536, %f534, %f535;
	mov.b32 	%r172, %f536;
	shfl.sync.down.b32	%r173|%p165, %r172, 4, 31, %r167;
	mov.b32 	%f537, %r173;
	add.f32 	%f538, %f536, %f537;
	mov.b32 	%r174, %f538;
	shfl.sync.down.b32	%r175|%p166, %r174, 2, 31, %r167;
	mov.b32 	%f539, %r175;
	add.f32 	%f540, %f538, %f539;
	mov.b32 	%r176, %f540;
	shfl.sync.down.b32	%r177|%p167, %r176, 1, 31, %r167;
	mov.b32 	%f541, %r177;
	add.f32 	%f542, %f540, %f541;
	mov.b32 	%r178, %f542;
	shfl.sync.idx.b32	%r18|%p168, %r178, 0, 31, %r167;
	@%p162 bra 	$L__BB0_293;
	st.shared.u32 	[_ZZ54rotary_mha_decode_kvconst_32_80_32_2048_float16_kernelE13K_last_rotary+24], %r18;
$L__BB0_293:
	setp.gt.u32 	%p169, %r1, 15;
	add.s64 	%rd628, %rd34, 7;
	ld.shared.u16 	%rs1082, [%r5];
	// begin inline asm
	{  cvt.f32.f16 %f543, %rs1082;}

	// end inline asm
	ld.shared.u16 	%rs1083, [%r11+1120];
	// begin inline asm
	{  cvt.f32.f16 %f544, %rs1083;}

	// end inline asm
	mul.f32 	%f547, %f543, %f544;
	setp.lt.s64 	%p170, %rd1128, %rd628;
	selp.f32 	%f50, 0fFF7FFFFD, 0f00000000, %p170;
	fma.rn.f32 	%f548, %f547, 0f3DE4F92E, %f50;
	add.f32 	%f549, %f548, 0f00000000;
	ld.shared.u16 	%rs1084, [%r5+64];
	// begin inline asm
	{  cvt.f32.f16 %f545, %rs1084;}

	// end inline asm
	ld.shared.u16 	%rs1085, [%r11+1184];
	// begin inline asm
	{  cvt.f32.f16 %f546, %rs1085;}

	// end inline asm
	mul.f32 	%f550, %f545, %f546;
	fma.rn.f32 	%f551, %f550, 0f3DE4F92E, %f50;
	add.f32 	%f1448, %f549, %f551;
	@%p169 bra 	$L__BB0_295;
	ld.shared.u16 	%rs1086, [%r5+128];
	// begin inline asm
	{  cvt.f32.f16 %f552, %rs1086;}

	// end inline asm
	ld.shared.u16 	%rs1087, [%r11+1248];
	// begin inline asm
	{  cvt.f32.f16 %f553, %rs1087;}

	// end inline asm
	mul.f32 	%f554, %f552, %f553;
	fma.rn.f32 	%f555, %f554, 0f3DE4F92E, %f50;
	add.f32 	%f1448, %f1448, %f555;
$L__BB0_295:
	setp.ne.s32 	%p171, %r1, 0;
	// begin inline asm
	activemask.b32 %r179;
	// end inline asm
	mov.b32 	%r180, %f1448;
	shfl.sync.down.b32	%r181|%p172, %r180, 16, 31, %r179;
	mov.b32 	%f556, %r181;
	add.f32 	%f557, %f1448, %f556;
	mov.b32 	%r182, %f557;
	shfl.sync.down.b32	%r183|%p173, %r182, 8, 31, %r179;
	mov.b32 	%f558, %r183;
	add.f32 	%f559, %f557, %f558;
	mov.b32 	%r184, %f559;
	shfl.sync.down.b32	%r185|%p174, %r184, 4, 31, %r179;
	mov.b32 	%f560, %r185;
	add.f32 	%f561, %f559, %f560;
	mov.b32 	%r186, %f561;
	shfl.sync.down.b32	%r187|%p175, %r186, 2, 31, %r179;
	mov.b32 	%f562, %r187;
	add.f32 	%f563, %f561, %f562;
	mov.b32 	%r188, %f563;
	shfl.sync.down.b32	%r189|%p176, %r188, 1, 31, %r179;
	mov.b32 	%f564, %r189;
	add.f32 	%f565, %f563, %f564;
	mov.b32 	%r190, %f565;
	shfl.sync.idx.b32	%r19|%p177, %r190, 0, 31, %r179;
	@%p171 bra 	$L__BB0_297;
	st.shared.u32 	[_ZZ54rotary_mha_decode_kvconst_32_80_32_2048_float16_kernelE13K_last_rotary+28], %r19;
$L__BB0_297:
	setp.gt.u32 	%p178, %r1, 15;
	add.s64 	%rd629, %rd34, 8;
	ld.shared.u16 	%rs1088, [%r5];
	// begin inline asm
	{  cvt.f32.f16 %f566, %rs1088;}

	// end inline asm
	ld.shared.u16 	%rs1089, [%r11+1280];
	// begin inline asm
	{  cvt.f32.f16 %f567, %rs1089;}

	// end inline asm
	mul.f32 	%f570, %f566, %f567;
	setp.lt.s64 	%p179, %rd1128, %rd629;
	selp.f32 	%f54, 0fFF7FFFFD, 0f00000000, %p179;
	fma.rn.f32 	%f571, %f570, 0f3DE4F92E, %f54;
	add.f32 	%f572, %f571, 0f00000000;
	ld.shared.u16 	%rs1090, [%r5+64];
	// begin inline asm
	{  cvt.f32.f16 %f568, %rs1090;}

	// end inline asm
	ld.shared.u16 	%rs1091, [%r11+1344];
	// begin inline asm
	{  cvt.f32.f16 %f569, %rs1091;}

	// end inline asm
	mul.f32 	%f573, %f568, %f569;
	fma.rn.f32 	%f574, %f573, 0f3DE4F92E, %f54;
	add.f32 	%f1449, %f572, %f574;
	@%p178 bra 	$L__BB0_299;
	ld.shared.u16 	%rs1092, [%r5+128];
	// begin inline asm
	{  cvt.f32.f16 %f575, %rs1092;}

	// end inline asm
	ld.shared.u16 	%rs1093, [%r11+1408];
	// begin inline asm
	{  cvt.f32.f16 %f576, %rs1093;}

	// end inline asm
	mul.f32 	%f577, %f575, %f576;
	fma.rn.f32 	%f578, %f577, 0f3DE4F92E, %f54;
	add.f32 	%f1449, %f1449, %f578;
$L__BB0_299:
	setp.ne.s32 	%p180, %r1, 0;
	// begin inline asm
	activemask.b32 %r191;
	// end inline asm
	mov.b32 	%r192, %f1449;
	shfl.sync.down.b32	%r193|%p181, %r192, 16, 31, %r191;
	mov.b32 	%f579, %r193;
	add.f32 	%f580, %f1449, %f579;
	mov.b32 	%r194, %f580;
	shfl.sync.down.b32	%r195|%p182, %r194, 8, 31, %r191;
	mov.b32 	%f581, %r195;
	add.f32 	%f582, %f580, %f581;
	mov.b32 	%r196, %f582;
	shfl.sync.down.b32	%r197|%p183, %r196, 4, 31, %r191;
	mov.b32 	%f583, %r197;
	add.f32 	%f584, %f582, %f583;
	mov.b32 	%r198, %f584;
	shfl.sync.down.b32	%r199|%p184, %r198, 2, 31, %r191;
	mov.b32 	%f585, %r199;
	add.f32 	%f586, %f584, %f585;
	mov.b32 	%r200, %f586;
	shfl.sync.down.b32	%r201|%p185, %r200, 1, 31, %r191;
	mov.b32 	%f587, %r201;
	add.f32 	%f588, %f586, %f587;
	mov.b32 	%r202, %f588;
	shfl.sync.idx.b32	%r20|%p186, %r202, 0, 31, %r191;
	@%p180 bra 	$L__BB0_301;
	st.shared.u32 	[_ZZ54rotary_mha_decode_kvconst_32_80_32_2048_float16_kernelE13K_last_rotary+32], %r20;
$L__BB0_301:
	setp.gt.u32 	%p187, %r1, 15;
	add.s64 	%rd630, %rd34, 9;
	ld.shared.u16 	%rs1094, [%r5];
	// begin inline asm
	{  cvt.f32.f16 %f589, %rs1094;}

	// end inline asm
	ld.shared.u16 	%rs1095, [%r11+1440];
	// begin inline asm
	{  cvt.f32.f16 %f590, %rs1095;}

	// end inline asm
	mul.f32 	%f593, %f589, %f590;
	setp.lt.s64 	%p188, %rd1128, %rd630;
	selp.f32 	%f58, 0fFF7FFFFD, 0f00000000, %p188;
	fma.rn.f32 	%f594, %f593, 0f3DE4F92E, %f58;
	add.f32 	%f595, %f594, 0f00000000;
	ld.shared.u16 	%rs1096, [%r5+64];
	// begin inline asm
	{  cvt.f32.f16 %f591, %rs1096;}

	// end inline asm
	ld.shared.u16 	%rs1097, [%r11+1504];
	// begin inline asm
	{  cvt.f32.f16 %f592, %rs1097;}

	// end inline asm
	mul.f32 	%f596, %f591, %f592;
	fma.rn.f32 	%f597, %f596, 0f3DE4F92E, %f58;
	add.f32 	%f1450, %f595, %f597;
	@%p187 bra 	$L__BB0_303;
	ld.shared.u16 	%rs1098, [%r5+128];
	// begin inline asm
	{  cvt.f32.f16 %f598, %rs1098;}

	// end inline asm
	ld.shared.u16 	%rs1099, [%r11+1568];
	// begin inline asm
	{  cvt.f32.f16 %f599, %rs1099;}

	// end inline asm
	mul.f32 	%f600, %f598, %f599;
	fma.rn.f32 	%f601, %f600, 0f3DE4F92E, %f58;
	add.f32 	%f1450, %f1450, %f601;
$L__BB0_303:
	setp.ne.s32 	%p189, %r1, 0;
	// begin inline asm
	activemask.b32 %r203;
	// end inline asm
	mov.b32 	%r204, %f1450;
	shfl.sync.down.b32	%r205|%p190, %r204, 16, 31, %r203;
	mov.b32 	%f602, %r205;
	add.f32 	%f603, %f1450, %f602;
	mov.b32 	%r206, %f603;
	shfl.sync.down.b32	%r207|%p191, %r206, 8, 31, %r203;
	mov.b32 	%f604, %r207;
	add.f32 	%f605, %f603, %f604;
	mov.b32 	%r208, %f605;
	shfl.sync.down.b32	%r209|%p192, %r208, 4, 31, %r203;
	mov.b32 	%f606, %r209;
	add.f32 	%f607, %f605, %f606;
	mov.b32 	%r210, %f607;
	shfl.sync.down.b32	%r211|%p193, %r210, 2, 31, %r203;
	mov.b32 	%f608, %r211;
	add.f32 	%f609, %f607, %f608;
	mov.b32 	%r212, %f609;
	shfl.sync.down.b32	%r213|%p194, %r212, 1, 31, %r203;
	mov.b32 	%f610, %r213;
	add.f32 	%f611, %f609, %f610;
	mov.b32 	%r214, %f611;
	shfl.sync.idx.b32	%r21|%p195, %r214, 0, 31, %r203;
	@%p189 bra 	$L__BB0_305;
	st.shared.u32 	[_ZZ54rotary_mha_decode_kvconst_32_80_32_2048_float16_kernelE13K_last_rotary+36], %r21;
$L__BB0_305:
	setp.gt.u32 	%p196, %r1, 15;
	add.s64 	%rd631, %rd34, 10;
	ld.shared.u16 	%rs1100, [%r5];
	// begin inline asm
	{  cvt.f32.f16 %f612, %rs1100;}

	// end inline asm
	ld.shared.u16 	%rs1101, [%r11+1600];
	// begin inline asm
	{  cvt.f32.f16 %f613, %rs1101;}

	// end inline asm
	mul.f32 	%f616, %f612, %f613;
	setp.lt.s64 	%p197, %rd1128, %rd631;
	selp.f32 	%f62, 0fFF7FFFFD, 0f00000000, %p197;
	fma.rn.f32 	%f617, %f616, 0f3DE4F92E, %f62;
	add.f32 	%f618, %f617, 0f00000000;
	ld.shared.u16 	%rs1102, [%r5+64];
	// begin inline asm
	{  cvt.f32.f16 %f614, %rs1102;}

	// end inline asm
	ld.shared.u16 	%rs1103, [%r11+1664];
	// begin inline asm
	{  cvt.f32.f16 %f615, %rs1103;}

	// end inline asm
	mul.f32 	%f619, %f614, %f615;
	fma.rn.f32 	%f620, %f619, 0f3DE4F92E, %f62;
	add.f32 	%f1451, %f618, %f620;
	@%p196 bra 	$L__BB0_307;
	ld.shared.u16 	%rs1104, [%r5+128];
	// begin inline asm
	{  cvt.f32.f16 %f621, %rs1104;}

	// end inline asm
	ld.shared.u16 	%rs1105, [%r11+1728];
	// begin inline asm
	{  cvt.f32.f16 %f622, %rs1105;}

	// end inline asm
	mul.f32 	%f623, %f621, %f622;
	fma.rn.f32 	%f624, %f623, 0f3DE4F92E, %f62;
	add.f32 	%f1451, %f1451, %f624;
$L__BB0_307:
	setp.ne.s32 	%p198, %r1, 0;
	// begin inline asm
	activemask.b32 %r215;
	// end inline asm
	mov.b32 	%r216, %f1451;
	shfl.sync.down.b32	%r217|%p199, %r216, 16, 31, %r215;
	mov.b32 	%f625, %r217;
	add.f32 	%f626, %f1451, %f625;
	mov.b32 	%r218, %f626;
	shfl.sync.down.b32	%r219|%p200, %r218, 8, 31, %r215;
	mov.b32 	%f627, %r219;
	add.f32 	%f628, %f626, %f627;
	mov.b32 	%r220, %f628;
	shfl.sync.down.b32	%r221|%p201, %r220, 4, 31, %r215;
	mov.b32 	%f629, %r221;
	add.f32 	%f630, %f628, %f629;
	mov.b32 	%r222, %f630;
	shfl.sync.down.b32	%r223|%p202, %r222, 2, 31, %r215;
	mov.b32 	%f631, %r223;
	add.f32 	%f632, %f630, %f631;
	mov.b32 	%r224, %f632;
	shfl.sync.down.b32	%r225|%p203, %r224, 1, 31, %r215;
	mov.b32 	%f633, %r225;
	add.f32 	%f634, %f632, %f633;
	mov.b32 	%r226, %f634;
	shfl.sync.idx.b32	%r22|%p204, %r226, 0, 31, %r215;
	@%p198 bra 	$L__BB0_309;
	st.shared.u32 	[_ZZ54rotary_mha_decode_kvconst_32_80_32_2048_float16_kernelE13K_last_rotary+40], %r22;
$L__BB0_309:
	setp.gt.u32 	%p205, %r1, 15;
	add.s64 	%rd632, %rd34, 11;
	ld.shared.u16 	%rs1106, [%r5];
	// begin inline asm
	{  cvt.f32.f16 %f635, %rs1106;}

	// end inline asm
	ld.shared.u16 	%rs1107, [%r11+1760];
	// begin inline asm
	{  cvt.f32.f16 %f636, %rs1107;}

	// end inline asm
	mul.f32 	%f639, %f635, %f636;
	setp.lt.s64 	%p206, %rd1128, %rd632;
	selp.f32 	%f66, 0fFF7FFFFD, 0f00000000, %p206;
	fma.rn.f32 	%f640, %f639, 0f3DE4F92E, %f66;
	add.f32 	%f641, %f640, 0f00000000;
	ld.shared.u16 	%rs1108, [%r5+64];
	// begin inline asm
	{  cvt.f32.f16 %f637, %rs1108;}

	// end inline asm
	ld.shared.u16 	%rs1109, [%r11+1824];
	// begin inline asm
	{  cvt.f32.f16 %f638, %rs1109;}

	// end inline asm
	mul.f32 	%f642, %f637, %f638;
	fma.rn.f32 	%f643, %f642, 0f3DE4F92E, %f66;
	add.f32 	%f1452, %f641, %f643;
	@%p205 bra 	$L__BB0_311;
	ld.shared.u16 	%rs1110, [%r5+128];
	// begin inline asm
	{  cvt.f32.f16 %f644, %rs1110;}

	// end inline asm
	ld.shared.u16 	%rs1111, [%r11+1888];
	// begin inline asm
	{  cvt.f32.f16 %f645, %rs1111;}

	// end inline asm
	mul.f32 	%f646, %f644, %f645;
	fma.rn.f32 	%f647, %f646, 0f3DE4F92E, %f66;
	add.f32 	%f1452, %f1452, %f647;
$L__BB0_311:
	setp.ne.s32 	%p207, %r1, 0;
	// begin inline asm
	activemask.b32 %r227;
	// end inline asm
	mov.b32 	%r228, %f1452;
	shfl.sync.down.b32	%r229|%p208, %r228, 16, 31, %r227;
	mov.b32 	%f648, %r229;
	add.f32 	%f649, %f1452, %f648;
	mov.b32 	%r230, %f649;
	shfl.sync.down.b32	%r231|%p209, %r230, 8, 31, %r227;
	mov.b32 	%f650, %r231;
	add.f32 	%f651, %f649, %f650;
	mov.b32 	%r232, %f651;
	shfl.sync.down.b32	%r233|%p210, %r232, 4, 31, %r227;
	mov.b32 	%f652, %r233;
	add.f32 	%f653, %f651, %f652;
	mov.b32 	%r234, %f653;
	shfl.sync.down.b32	%r235|%p211, %r234, 2, 31, %r227;
	mov.b32 	%f654, %r235;
	add.f32 	%f655, %f653, %f654;
	mov.b32 	%r236, %f655;
	shfl.sync.down.b32	%r237|%p212, %r236, 1, 31, %r227;
	mov.b32 	%f656, %r237;
	add.f32 	%f657, %f655, %f656;
	mov.b32 	%r238, %f657;
	shfl.sync.idx.b32	%r23|%p213, %r238, 0, 31, %r227;
	@%p207 bra 	$L__BB0_313;
	st.shared.u32 	[_ZZ54rotary_mha_decode_kvconst_32_80_32_2048_float16_kernelE13K_last_rotary+44], %r23;
$L__BB0_313:
	setp.gt.u32 	%p214, %r1, 15;
	add.s64 	%rd633, %rd34, 12;
	ld.shared.u16 	%rs1112, [%r5];
	// begin inline asm
	{  cvt.f32.f16 %f658, %rs1112;}

	// end inline asm
	ld.shared.u16 	%rs1113, [%r11+1920];
	// begin inline asm
	{  cvt.f32.f16 %f659, %rs1113;}

	// end inline asm
	mul.f32 	%f662, %f658, %f659;
	setp.lt.s64 	%p215, %rd1128, %rd633;
	selp.f32 	%f70, 0fFF7FFFFD, 0f00000000, %p215;
	fma.rn.f32 	%f663, %f662, 0f3DE4F92E, %f70;
	add.f32 	%f664, %f663, 0f00000000;
	ld.shared.u16 	%rs1114, [%r5+64];
	// begin inline asm
	{  cvt.f32.f16 %f660, %rs1114;}

	// end inline asm
	ld.shared.u16 	%rs1115, [%r11+1984];
	// begin inline asm
	{  cvt.f32.f16 %f661, %rs1115;}

	// end inline asm
	mul.f32 	%f665, %f660, %f661;
	fma.rn.f32 	%f666, %f665, 0f3DE4F92E, %f70;
	add.f32 	%f1453, %f664, %f666;
	@%p214 bra 	$L__BB0_315;
	ld.shared.u16 	%rs1116, [%r5+128];
	// begin inline asm
	{  cvt.f32.f16 %f667, %rs1116;}

	// end inline asm
	ld.shared.u16 	%rs1117, [%r11+2048];
	// begin inline asm
	{  cvt.f32.f16 %f668, %rs1117;}

	// end inline asm
	mul.f32 	%f669, %f667, %f668;
	fma.rn.f32 	%f670, %f669, 0f3DE4F92E, %f70;
	add.f32 	%f1453, %f1453, %f670;
$L__BB0_315:
	setp.ne.s32 	%p216, %r1, 0;
	// begin inline asm
	activemask.b32 %r239;
	// end inline asm
	mov.b32 	%r240, %f1453;
	shfl.sync.down.b32	%r241|%p217, %r240, 16, 31, %r239;
	mov.b32 	%f671, %r241;
	add.f32 	%f672, %f1453, %f671;
	mov.b32 	%r242, %f672;
	shfl.sync.down.b32	%r243|%p218, %r242, 8, 31, %r239;
	mov.b32 	%f673, %r243;
	add.f32 	%f674, %f672, %f673;
	mov.b32 	%r244, %f674;
	shfl.sync.down.b32	%r245|%p219, %r244, 4, 31, %r239;
	mov.b32 	%f675, %r245;
	add.f32 	%f676, %f674, %f675;
	mov.b32 	%r246, %f676;
	shfl.sync.down.b32	%r247|%p220, %r246, 2, 31, %r239;
	mov.b32 	%f677, %r247;
	add.f32 	%f678, %f676, %f677;
	mov.b32 	%r248, %f678;
	shfl.sync.down.b32	%r249|%p221, %r248, 1, 31, %r239;
	mov.b32 	%f679, %r249;
	add.f32 	%f680, %f678, %f679;
	mov.b32 	%r250, %f680;
	shfl.sync.idx.b32	%r24|%p222, %r250, 0, 31, %r239;
	@%p216 bra 	$L__BB0_317;
	st.shared.u32 	[_ZZ54rotary_mha_decode_kvconst_32_80_32_2048_float16_kernelE13K_last_rotary+48], %r24;
$L__BB0_317:
	setp.gt.u32 	%p223, %r1, 15;
	add.s64 	%rd634, %rd34, 13;
	ld.shared.u16 	%rs1118, [%r5];
	// begin inline asm
	{  cvt.f32.f16 %f681, %rs1118;}

	// end inline asm
	ld.shared.u16 	%rs1119, [%r11+2080];
	// begin inline asm
	{  cvt.f32.f16 %f682, %rs1119;}

	// end inline asm
	mul.f32 	%f685, %f681, %f682;
	setp.lt.s64 	%p224, %rd1128, %rd634;
	selp.f32 	%f74, 0fFF7FFFFD, 0f00000000, %p224;
	fma.rn.f32 	%f686, %f685, 0f3DE4F92E, %f74;
	add.f32 	%f687, %f686, 0f00000000;
	ld.shared.u16 	%rs1120, [%r5+64];
	// begin inline asm
	{  cvt.f32.f16 %f683, %rs1120;}

	// end inline asm
	ld.shared.u16 	%rs1121, [%r11+2144];
	// begin inline asm
	{  cvt.f32.f16 %f684, %rs1121;}

	// end inline asm
	mul.f32 	%f688, %f683, %f684;
	fma.rn.f32 	%f689, %f688, 0f3DE4F92E, %f74;
	add.f32 	%f1454, %f687, %f689;
	@%p223 bra 	$L__BB0_319;
	ld.shared.u16 	%rs1122, [%r5+128];
	// begin inline asm
	{  cvt.f32.f16 %f690, %rs1122;}

	// end inline asm
	ld.shared.u16 	%rs1123, [%r11+2208];
	// begin inline asm
	{  cvt.f32.f16 %f691, %rs1123;}

	// end inline asm
	mul.f32 	%f692, %f690, %f691;
	fma.rn.f32 	%f693, %f692, 0f3DE4F92E, %f74;
	add.f32 	%f1454, %f1454, %f693;
$L__BB0_319:
	setp.ne.s32 	%p225, %r1, 0;
	// begin inline asm
	activemask.b32 %r251;
	// end inline asm
	mov.b32 	%r252, %f1454;
	shfl.sync.down.b32	%r253|%p226, %r252, 16, 31, %r251;
	mov.b32 	%f694, %r253;
	add.f32 	%f695, %f1454, %f694;
	mov.b32 	%r254, %f695;
	shfl.sync.down.b32	%r255|%p227, %r254, 8, 31, %r251;
	mov.b32 	%f696, %r255;
	add.f32 	%f697, %f695, %f696;
	mov.b32 	%r256, %f697;
	shfl.sync.down.b32	%r257|%p228, %r256, 4, 31, %r251;
	mov.b32 	%f698, %r257;
	add.f32 	%f699, %f697, %f698;
	mov.b32 	%r258, %f699;
	shfl.sync.down.b32	%r259|%p229, %r258, 2, 31, %r251;
	mov.b32 	%f700, %r259;
	add.f32 	%f701, %f699, %f700;
	mov.b32 	%r260, %f701;
	shfl.sync.down.b32	%r261|%p230, %r260, 1, 31, %r251;
	mov.b32 	%f702, %r261;
	add.f32 	%f703, %f701, %f702;
	mov.b32 	%r262, %f703;
	shfl.sync.idx.b32	%r25|%p231, %r262, 0, 31, %r251;
	@%p225 bra 	$L__BB0_321;
	st.shared.u32 	[_ZZ54rotary_mha_decode_kvconst_32_80_32_2048_float16_kernelE13K_last_rotary+52], %r25;
$L__BB0_321:
	setp.gt.u32 	%p232, %r1, 15;
	add.s64 	%rd635, %rd34, 14;
	ld.shared.u16 	%rs1124, [%r5];
	// begin inline asm
	{  cvt.f32.f16 %f704, %rs1124;}

	// end inline asm
	ld.shared.u16 	%rs1125, [%r11+2240];
	// begin inline asm
	{  cvt.f32.f16 %f705, %rs1125;}

	// end inline asm
	mul.f32 	%f708, %f704, %f705;
	setp.lt.s64 	%p233, %rd1128, %rd635;
	selp.f32 	%f78, 0fFF7FFFFD, 0f00000000, %p233;
	fma.rn.f32 	%f709, %f708, 0f3DE4F92E, %f78;
	add.f32 	%f710, %f709, 0f00000000;
	ld.shared.u16 	%rs1126, [%r5+64];
	// begin inline asm
	{  cvt.f32.f16 %f706, %rs1126;}

	// end inline asm
	ld.shared.u16 	%rs1127, [%r11+2304];
	// begin inline asm
	{  cvt.f32.f16 %f707, %rs1127;}

	// end inline asm
	mul.f32 	%f711, %f706, %f707;
	fma.rn.f32 	%f712, %f711, 0f3DE4F92E, %f78;
	add.f32 	%f1455, %f710, %f712;
	@%p232 bra 	$L__BB0_323;
	ld.shared.u16 	%rs1128, [%r5+128];
	// begin inline asm
	{  cvt.f32.f16 %f713, %rs1128;}

	// end inline asm
	ld.shared.u16 	%rs1129, [%r11+2368];
	// begin inline asm
	{  cvt.f32.f16 %f714, %rs1129;}

	// end inline asm
	mul.f32 	%f715, %f713, %f714;
	fma.rn.f32 	%f716, %f715, 0f3DE4F92E, %f78;
	add.f32 	%f1455, %f1455, %f716;
$L__BB0_323:
	setp.ne.s32 	%p234, %r1, 0;
	// begin inline asm
	activemask.b32 %r263;
	// end inline asm
	mov.b32 	%r264, %f1455;
	shfl.sync.down.b32	%r265|%p235, %r264, 16, 31, %r263;
	mov.b32 	%f717, %r265;
	add.f32 	%f718, %f1455, %f717;
	mov.b32 	%r266, %f718;
	shfl.sync.down.b32	%r267|%p236, %r266, 8, 31, %r263;
	mov.b32 	%f719, %r267;
	add.f32 	%f720, %f718, %f719;
	mov.b32 	%r268, %f720;
	shfl.sync.down.b32	%r269|%p237, %r268, 4, 31, %r263;
	mov.b32 	%f721, %r269;
	add.f32 	%f722, %f720, %f721;
	mov.b32 	%r270, %f722;
	shfl.sync.down.b32	%r271|%p238, %r270, 2, 31, %r263;
	mov.b32 	%f723, %r271;
	add.f32 	%f724, %f722, %f723;
	mov.b32 	%r272, %f724;
	shfl.sync.down.b32	%r273|%p239, %r272, 1, 31, %r263;
	mov.b32 	%f725, %r273;
	add.f32 	%f726, %f724, %f725;
	mov.b32 	%r274, %f726;
	shfl.sync.idx.b32	%r26|%p240, %r274, 0, 31, %r263;
	@%p234 bra 	$L__BB0_325;
	st.shared.u32 	[_ZZ54rotary_mha_decode_kvconst_32_80_32_2048_float16_kernelE13K_last_rotary+56], %r26;
$L__BB0_325:
	setp.gt.u32 	%p241, %r1, 15;
	add.s64 	%rd636, %rd34, 15;
	ld.shared.u16 	%rs1130, [%r5];
	// begin inline asm
	{  cvt.f32.f16 %f727, %rs1130;}

	// end inline asm
	ld.shared.u16 	%rs1131, [%r11+2400];
	// begin inline asm
	{  cvt.f32.f16 %f728, %rs1131;}

	// end inline asm
	mul.f32 	%f731, %f727, %f728;
	setp.lt.s64 	%p242, %rd1128, %rd636;
	selp.f32 	%f82, 0fFF7FFFFD, 0f00000000, %p242;
	fma.rn.f32 	%f732, %f731, 0f3DE4F92E, %f82;
	add.f32 	%f733, %f732, 0f00000000;
	ld.shared.u16 	%rs1132, [%r5+64];
	// begin inline asm
	{  cvt.f32.f16 %f729, %rs1132;}

	// end inline asm
	ld.shared.u16 	%rs1133, [%r11+2464];
	// begin inline asm
	{  cvt.f32.f16 %f730, %rs1133;}

	// end inline asm
	mul.f32 	%f734, %f729, %f730;
	fma.rn.f32 	%f735, %f734, 0f3DE4F92E, %f82;
	add.f32 	%f1456, %f733, %f735;
	@%p241 bra 	$L__BB0_327;
	ld.shared.u16 	%rs1134, [%r5+128];
	// begin inline asm
	{  cvt.f32.f16 %f736, %rs1134;}

	// end inline asm
	ld.shared.u16 	%rs1135, [%r11+2528];
	// begin inline asm
	{  cvt.f32.f16 %f737, %rs1135;}

	// end inline asm
	mul.f32 	%f738, %f736, %f737;
	fma.rn.f32 	%f739, %f738, 0f3DE4F92E, %f82;
	add.f32 	%f1456, %f1456, %f739;
$L__BB0_327:
	setp.ne.s32 	%p243, %r1, 0;
	// begin inline asm
	activemask.b32 %r275;
	// end inline asm
	mov.b32 	%r276, %f1456;
	shfl.sync.down.b32	%r277|%p244, %r276, 16, 31, %r275;
	mov.b32 	%f740, %r277;
	add.f32 	%f741, %f1456, %f740;
	mov.b32 	%r278, %f741;
	shfl.sync.down.b32	%r279|%p245, %r278, 8, 31, %r275;
	mov.b32 	%f742, %r279;
	add.f32 	%f743, %f741, %f742;
	mov.b32 	%r280, %f743;
	shfl.sync.down.b32	%r281|%p246, %r280, 4, 31, %r275;
	mov.b32 	%f744, %r281;
	add.f32 	%f745, %f743, %f744;
	mov.b32 	%r282, %f745;
	shfl.sync.down.b32	%r283|%p247, %r282, 2, 31, %r275;
	mov.b32 	%f746, %r283;
	add.f32 	%f747, %f745, %f746;
	mov.b32 	%r284, %f747;
	shfl.sync.down.b32	%r285|%p248, %r284, 1, 31, %r275;
	mov.b32 	%f748, %r285;
	add.f32 	%f749, %f747, %f748;
	mov.b32 	%r286, %f749;
	shfl.sync.idx.b32	%r27|%p249, %r286, 0, 31, %r275;
	@%p243 bra 	$L__BB0_329;
	st.shared.u32 	[_ZZ54rotary_mha_decode_kvconst_32_80_32_2048_float16_kernelE13K_last_rotary+60], %r27;
$L__BB0_329:
	setp.gt.u32 	%p250, %r1, 15;
	add.s64 	%rd637, %rd34, 16;
	ld.shared.u16 	%rs1136, [%r5];
	// begin inline asm
	{  cvt.f32.f16 %f750, %rs1136;}

	// end inline asm
	ld.shared.u16 	%rs1137, [%r11+2560];
	// begin inline asm
	{  cvt.f32.f16 %f751, %rs1137;}

	// end inline asm
	mul.f32 	%f754, %f750, %f751;
	setp.lt.s64 	%p251, %rd1128, %rd637;
	selp.f32 	%f86, 0fFF7FFFFD, 0f00000000, %p251;
	fma.rn.f32 	%f755, %f754, 0f3DE4F92E, %f86;
	add.f32 	%f756, %f755, 0f00000000;
	ld.shared.u16 	%rs1138, [%r5+64];
	// begin inline asm
	{  cvt.f32.f16 %f752, %rs1138;}

	// end inline asm
	ld.shared.u16 	%rs1139, [%r11+2624];
	// begin inline asm
	{  cvt.f32.f16 %f753, %rs1139;}

	// end inline asm
	mul.f32 	%f757, %f752, %f753;
	fma.rn.f32 	%f758, %f757, 0f3DE4F92E, %f86;
	add.f32 	%f1457, %f756, %f758;
	@%p250 bra 	$L__BB0_331;
	ld.shared.u16 	%rs1140, [%r5+128];
	// begin inline asm
	{  cvt.f32.f16 %f759, %rs1140;}

	// end inline asm
	ld.shared.u16 	%rs1141, [%r11+2688];
	// begin inline asm
	{  cvt.f32.f16 %f760, %rs1141;}

	// end inline asm
	mul.f32 	%f761, %f759, %f760;
	fma.rn.f32 	%f762, %f761, 0f3DE4F92E, %f86;
	add.f32 	%f1457, %f1457, %f762;
$L__BB0_331:
	setp.ne.s32 	%p252, %r1, 0;
	// begin inline asm
	activemask.b32 %r287;
	// end inline asm
	mov.b32 	%r288, %f1457;
	shfl.sync.down.b32	%r289|%p253, %r288, 16, 31, %r287;
	mov.b32 	%f763, %r289;
	add.f32 	%f764, %f1457, %f763;
	mov.b32 	%r290, %f764;
	shfl.sync.down.b32	%r291|%p254, %r290, 8, 31, %r287;
	mov.b32 	%f765, %r291;
	add.f32 	%f766, %f764, %f765;
	mov.b32 	%r292, %f766;
	shfl.sync.down.b32	%r293|%p255, %r292, 4, 31, %r287;
	mov.b32 	%f767, %r293;
	add.f32 	%f768, %f766, %f767;
	mov.b32 	%r294, %f768;
	shfl.sync.down.b32	%r295|%p256, %r294, 2, 31, %r287;
	mov.b32 	%f769, %r295;
	add.f32 	%f770, %f768, %f769;
	mov.b32 	%r296, %f770;
	shfl.sync.down.b32	%r297|%p257, %r296, 1, 31, %r287;
	mov.b32 	%f771, %r297;
	add.f32 	%f772, %f770, %f771;
	mov.b32 	%r298, %f772;
	shfl.sync.idx.b32	%r28|%p258, %r298, 0, 31, %r287;
	@%p252 bra 	$L__BB0_333;
	st.shared.u32 	[_ZZ54rotary_mha_decode_kvconst_32_80_32_2048_float16_kernelE13K_last_rotary+64], %r28;
$L__BB0_333:
	setp.gt.u32 	%p259, %r1, 15;
	add.s64 	%rd638, %rd34, 17;
	ld.shared.u16 	%rs1142, [%r5];
	// begin inline asm
	{  cvt.f32.f16 %f773, %rs1142;}

	// end inline asm
	ld.shared.u16 	%rs1143, [%r11+2720];
	// begin inline asm
	{  cvt.f32.f16 %f774, %rs1143;}

	// end inline asm
	mul.f32 	%f777, %f773, %f774;
	setp.lt.s64 	%p260, %rd1128, %rd638;
	selp.f32 	%f90, 0fFF7FFFFD, 0f00000000, %p260;
	fma.rn.f32 	%f778, %f777, 0f3DE4F92E, %f90;
	add.f32 	%f779, %f778, 0f00000000;
	ld.shared.u16 	%rs1144, [%r5+64];
	// begin inline asm
	{  cvt.f32.f16 %f775, %rs1144;}

	// end inline asm
	ld.shared.u16 	%rs1145, [%r11+2784];
	// begin inline asm
	{  cvt.f32.f16 %f776, %rs1145;}

	// end inline asm
	mul.f32 	%f780, %f775, %f776;
	fma.rn.f32 	%f781, %f780, 0f3DE4F92E, %f90;
	add.f32 	%f1458, %f779, %f781;
	@%p259 bra 	$L__BB0_335;
	ld.shared.u16 	%rs1146, [%r5+128];
	// begin inline asm
	{  cvt.f32.f16 %f782, %rs1146;}

	// end inline asm
	ld.shared.u16 	%rs1147, [%r11+2848];
	// begin inline asm
	{  cvt.f32.f16 %f783, %rs1147;}

	// end inline asm
	mul.f32 	%f784, %f782, %f783;
	fma.rn.f32 	%f785, %f784, 0f3DE4F92E, %f90;
	add.f32 	%f1458, %f1458, %f785;
$L__BB0_335:
	setp.ne.s32 	%p261, %r1, 0;
	// begin inline asm
	activemask.b32 %r299;
	// end inline asm
	mov.b32 	%r300, %f1458;
	shfl.sync.down.b32	%r301|%p262, %r300, 16, 31, %r299;
	mov.b32 	%f786, %r301;
	add.f32 	%f787, %f1458, %f786;
	mov.b32 	%r302, %f787;
	shfl.sync.down.b32	%r303|%p263, %r302, 8, 31, %r299;
	mov.b32 	%f788, %r303;
	add.f32 	%f789, %f787, %f788;
	mov.b32 	%r304, %f789;
	shfl.sync.down.b32	%r305|%p264, %r304, 4, 31, %r299;
	mov.b32 	%f790, %r305;
	add.f32 	%f791, %f789, %f790;
	mov.b32 	%r306, %f791;
	shfl.sync.down.b32	%r307|%p265, %r306, 2, 31, %r299;
	mov.b32 	%f792, %r307;
	add.f32 	%f793, %f791, %f792;
	mov.b32 	%r308, %f793;
	shfl.sync.down.b32	%r309|%p266, %r308, 1, 31, %r299;
	mov.b32 	%f794, %r309;
	add.f32 	%f795, %f793, %f794;
	mov.b32 	%r310, %f795;
	shfl.sync.idx.b32	%r29|%p267, %r310, 0, 31, %r299;
	@%p261 bra 	$L__BB0_337;
	st.shared.u32 	[_ZZ54rotary_mha_decode_kvconst_32_80_32_2048_float16_kernelE13K_last_rotary+68], %r29;
$L__BB0_337:
	setp.gt.u32 	%p268, %r1, 15;
	add.s64 	%rd639, %rd34, 18;
	ld.shared.u16 	%rs1148, [%r5];
	// begin inline asm
	{  cvt.f32.f16 %f796, %rs1148;}

	// end inline asm
	ld.shared.u16 	%rs1149, [%r11+2880];
	// begin inline asm
	{  cvt.f32.f16 %f797, %rs1149;}

	// end inline asm
	mul.f32 	%f800, %f796, %f797;
	setp.lt.s64 	%p269, %rd1128, %rd639;
	selp.f32 	%f94, 0fFF7FFFFD, 0f00000000, %p269;
	fma.rn.f32 	%f801, %f800, 0f3DE4F92E, %f94;
	add.f32 	%f802, %f801, 0f00000000;
	ld.shared.u16 	%rs1150, [%r5+64];
	// begin inline asm
	{  cvt.f32.f16 %f798, %rs1150;}

	// end inline asm
	ld.shared.u16 	%rs1151, [%r11+2944];
	// begin inline asm
	{  cvt.f32.f16 %f799, %rs1151;}

	// end inline asm
	mul.f32 	%f803, %f798, %f799;
	fma.rn.f32 	%f804, %f803, 0f3DE4F92E, %f94;
	add.f32 	%f1459, %f802, %f804;
	@%p268 bra 	$L__BB0_339;
	ld.shared.u16 	%rs1152, [%r5+128];
	// begin inline asm
	{  cvt.f32.f16 %f805, %rs1152;}

	// end inline asm
	ld.shared.u16 	%rs1153, [%r11+3008];
	// begin inline asm
	{  cvt.f32.f16 %f806, %rs1153;}

	// end inline asm
	mul.f32 	%f807, %f805, %f806;
	fma.rn.f32 	%f808, %f807, 0f3DE4F92E, %f94;
	add.f32 	%f1459, %f1459, %f808;
$L__BB0_339:
	setp.ne.s32 	%p270, %r1, 0;
	// begin inline asm
	activemask.b32 %r311;
	// end inline asm
	mov.b32 	%r312, %f1459;
	shfl.sync.down.b32	%r313|%p271, %r312, 16, 31, %r311;
	mov.b32 	%f809, %r313;
	add.f32 	%f810, %f1459, %f809;
	mov.b32 	%r314, %f810;
	shfl.sync.down.b32	%r315|%p272, %r314, 8, 31, %r311;
	mov.b32 	%f811, %r315;
	add.f32 	%f812, %f810, %f811;
	mov.b32 	%r316, %f812;
	shfl.sync.down.b32	%r317|%p273, %r316, 4, 31, %r311;
	mov.b32 	%f813, %r317;
	add.f32 	%f814, %f812, %f813;
	mov.b32 	%r318, %f814;
	shfl.sync.down.b32	%r319|%p274, %r318, 2, 31, %r311;
	mov.b32 	%f815, %r319;
	add.f32 	%f816, %f814, %f815;
	mov.b32 	%r320, %f816;
	shfl.sync.down.b32	%r321|%p275, %r320, 1, 31, %r311;
	mov.b32 	%f817, %r321;
	add.f32 	%f818, %f816, %f817;
	mov.b32 	%r322, %f818;
	shfl.sync.idx.b32	%r30|%p276, %r322, 0, 31, %r311;
	@%p270 bra 	$L__BB0_341;
	st.shared.u32 	[_ZZ54rotary_mha_decode_kvconst_32_80_32_2048_float16_kernelE13K_last_rotary+72], %r30;
$L__BB0_341:
	setp.gt.u32 	%p277, %r1, 15;
	add.s64 	%rd640, %rd34, 19;
	ld.shared.u16 	%rs1154, [%r5];
	// begin inline asm
	{  cvt.f32.f16 %f819, %rs1154;}

	// end inline asm
	ld.shared.u16 	%rs1155, [%r11+3040];
	// begin inline asm
	{  cvt.f32.f16 %f820, %rs1155;}

	// end inline asm
	mul.f32 	%f823, %f819, %f820;
	setp.lt.s64 	%p278, %rd1128, %rd640;
	selp.f32 	%f98, 0fFF7FFFFD, 0f00000000, %p278;
	fma.rn.f32 	%f824, %f823, 0f3DE4F92E, %f98;
	add.f32 	%f825, %f824, 0f00000000;
	ld.shared.u16 	%rs1156, [%r5+64];
	// begin inline asm
	{  cvt.f32.f16 %f821, %rs1156;}

	// end inline asm
	ld.shared.u16 	%rs1157, [%r11+3104];
	// begin inline asm
	{  cvt.f32.f16 %f822, %rs1157;}

	// end inline asm
	mul.f32 	%f826, %f821, %f822;
	fma.rn.f32 	%f827, %f826, 0f3DE4F92E, %f98;
	add.f32 	%f1460, %f825, %f827;
	@%p277 bra 	$L__BB0_343;
	ld.shared.u16 	%rs1158, [%r5+128];
	// begin inline asm
	{  cvt.f32.f16 %f828, %rs1158;}

	// end inline asm
	ld.shared.u16 	%rs1159, [%r11+3168];
	// begin inline asm
	{  cvt.f32.f16 %f829, %rs1159;}

	// end inline asm
	mul.f32 	%f830, %f828, %f829;
	fma.rn.f32 	%f831, %f830, 0f3DE4F92E, %f98;
	add.f32 	%f1460, %f1460, %f831;
$L__BB0_343:
	setp.ne.s32 	%p279, %r1, 0;
	// begin inline asm
	activemask.b32 %r323;
	// end inline asm
	mov.b32 	%r324, %f1460;
	shfl.sync.down.b32	%r325|%p280, %r324, 16, 31, %r323;
	mov.b32 	%f832, %r325;
	add.f32 	%f833, %f1460, %f832;
	mov.b32 	%r326, %f833;
	shfl.sync.down.b32	%r327|%p281, %r326, 8, 31, %r323;
	mov.b32 	%f834, %r327;
	add.f32 	%f835, %f833, %f834;
	mov.b32 	%r328, %f835;
	shfl.sync.down.b32	%r329|%p282, %r328, 4, 31, %r323;
	mov.b32 	%f836, %r329;
	add.f32 	%f837, %f835, %f836;
	mov.b32 	%r330, %f837;
	shfl.sync.down.b32	%r331|%p283, %r330, 2, 31, %r323;
	mov.b32 	%f838, %r331;
	add.f32 	%f839, %f837, %f838;
	mov.b32 	%r332, %f839;
	shfl.sync.down.b32	%r333|%p284, %r332, 1, 31, %r323;
	mov.b32 	%f840, %r333;
	add.f32 	%f841, %f839, %f840;
	mov.b32 	%r334, %f841;
	shfl.sync.idx.b32	%r31|%p285, %r334, 0, 31, %r323;
	@%p279 bra 	$L__BB0_345;
	st.shared.u32 	[_ZZ54rotary_mha_decode_kvconst_32_80_32_2048_float16_kernelE13K_last_rotary+76], %r31;
$L__BB0_345:
	setp.gt.u32 	%p286, %r1, 15;
	add.s64 	%rd641, %rd34, 20;
	ld.shared.u16 	%rs1160, [%r5];
	// begin inline asm
	{  cvt.f32.f16 %f842, %rs1160;}

	// end inline asm
	ld.shared.u16 	%rs1161, [%r11+3200];
	// begin inline asm
	{  cvt.f32.f16 %f843, %rs1161;}

	// end inline asm
	mul.f32 	%f846, %f842, %f843;
	setp.lt.s64 	%p287, %rd1128, %rd641;
	selp.f32 	%f102, 0fFF7FFFFD, 0f00000000, %p287;
	fma.rn.f32 	%f847, %f846, 0f3DE4F92E, %f102;
	add.f32 	%f848, %f847, 0f00000000;
	ld.shared.u16 	%rs1162, [%r5+64];
	// begin inline asm
	{  cvt.f32.f16 %f844, %rs1162;}

	// end inline asm
	ld.shared.u16 	%rs1163, [%r11+3264];
	// begin inline asm
	{  cvt.f32.f16 %f845, %rs1163;}

	// end inline asm
	mul.f32 	%f849, %f844, %f845;
	fma.rn.f32 	%f850, %f849, 0f3DE4F92E, %f102;
	add.f32 	%f1461, %f848, %f850;
	@%p286 bra 	$L__BB0_347;
	ld.shared.u16 	%rs1164, [%r5+128];
	// begin inline asm
	{  cvt.f32.f16 %f851, %rs1164;}

	// end inline asm
	ld.shared.u16 	%rs1165, [%r11+3328];
	// begin inline asm
	{  cvt.f32.f16 %f852, %rs1165;}

	// end inline asm
	mul.f32 	%f853, %f851, %f852;
	fma.rn.f32 	%f854, %f853, 0f3DE4F92E, %f102;
	add.f32 	%f1461, %f1461, %f854;
$L__BB0_347:
	setp.ne.s32 	%p288, %r1, 0;
	// begin inline asm
	activemask.b32 %r335;
	// end inline asm
	mov.b32 	%r336, %f1461;
	shfl.sync.down.b32	%r337|%p289, %r336, 16, 31, %r335;
	mov.b32 	%f855, %r337;
	add.f32 	%f856, %f1461, %f855;
	mov.b32 	%r338, %f856;
	shfl.sync.down.b32	%r339|%p290, %r338, 8, 31, %r335;
	mov.b32 	%f857, %r339;
	add.f32 	%f858, %f856, %f857;
	mov.b32 	%r340, %f858;
	shfl.sync.down.b32	%r341|%p291, %r340, 4, 31, %r335;
	mov.b32 	%f859, %r341;
	add.f32 	%f860, %f858, %f859;
	mov.b32 	%r342, %f860;
	shfl.sync.down.b32	%r343|%p292, %r342, 2, 31, %r335;
	mov.b32 	%f861, %r343;
	add.f32 	%f862, %f860, %f861;
	mov.b32 	%r344, %f862;
	shfl.sync.down.b32	%r345|%p293, %r344, 1, 31, %r335;
	mov.b32 	%f863, %r345;
	add.f32 	%f864, %f862, %f863;
	mov.b32 	%r346, %f864;
	shfl.sync.idx.b32	%r32|%p294, %r346, 0, 31, %r335;
	@%p288 bra 	$L__BB0_349;
	st.shared.u32 	[_ZZ54rotary_mha_decode_kvconst_32_80_32_2048_float16_kernelE13K_last_rotary+80], %r32;
$L__BB0_349:
	setp.gt.u32 	%p295, %r1, 15;
	add.s64 	%rd642, %rd34, 21;
	ld.shared.u16 	%rs1166, [%r5];
	// begin inline asm
	{  cvt.f32.f16 %f865, %rs1166;}

	// end inline asm
	ld.shared.u16 	%rs1167, [%r11+3360];
	// begin inline asm
	{  cvt.f32.f16 %f866, %rs1167;}

	// end inline asm
	mul.f32 	%f869, %f865, %f866;
	setp.lt.s64 	%p296, %rd1128, %rd642;
	selp.f32 	%f106, 0fFF7FFFFD, 0f00000000, %p296;
	fma.rn.f32 	%f870, %f869, 0f3DE4F92E, %f106;
	add.f32 	%f871, %f870, 0f00000000;
	ld.shared.u16 	%rs1168, [%r5+64];
	// begin inline asm
	{  cvt.f32.f16 %f867, %rs1168;}

	// end inline asm
	ld.shared.u16 	%rs1169, [%r11+3424];
	// begin inline asm
	{  cvt.f32.f16 %f868, %rs1169;}

	// end inline asm
	mul.f32 	%f872, %f867, %f868;
	fma.rn.f32 	%f873, %f872, 0f3DE4F92E, %f106;
	add.f32 	%f1462, %f871, %f873;
	@%p295 bra 	$L__BB0_351;
	ld.shared.u16 	%rs1170, [%r5+128];
	// begin inline asm
	{  cvt.f32.f16 %f874, %rs1170;}

	// end inline asm
	ld.shared.u16 	%rs1171, [%r11+3488];
	// begin inline asm
	{  cvt.f32.f16 %f875, %rs1171;}

	// end inline asm
	mul.f32 	%f876, %f874, %f875;
	fma.rn.f32 	%f877, %f876, 0f3DE4F92E, %f106;
	add.f32 	%f1462, %f1462, %f877;
$L__BB0_351:
	setp.ne.s32 	%p297, %r1, 0;
	// begin inline asm
	activemask.b32 %r347;
	// end inline asm
	mov.b32 	%r348, %f1462;
	shfl.sync.down.b32	%r349|%p298, %r348, 16, 31, %r347;
	mov.b32 	%f878, %r349;
	add.f32 	%f879, %f1462, %f878;
	mov.b32 	%r350, %f879;
	shfl.sync.down.b32	%r351|%p299, %r350, 8, 31, %r347;
	mov.b32 	%f880, %r351;
	add.f32 	%f881, %f879, %f880;
	mov.b32 	%r352, %f881;
	shfl.sync.down.b32	%r353|%p300, %r352, 4, 31, %r347;
	mov.b32 	%f882, %r353;
	add.f32 	%f883, %f881, %f882;
	mov.b32 	%r354, %f883;
	shfl.sync.down.b32	%r355|%p301, %r354, 2, 31, %r347;
	mov.b32 	%f884, %r355;
	add.f32 	%f885, %f883, %f884;
	mov.b32 	%r356, %f885;
	shfl.sync.down.b32	%r357|%p302, %r356, 1, 31, %r347;
	mov.b32 	%f886, %r357;
	add.f32 	%f887, %f885, %f886;
	mov.b32 	%r358, %f887;
	shfl.sync.idx.b32	%r33|%p303, %r358, 0, 31, %r347;
	@%p297 bra 	$L__BB0_353;
	st.shared.u32 	[_ZZ54rotary_mha_decode_kvconst_32_80_32_2048_float16_kernelE13K_last_rotary+84], %r33;
$L__BB0_353:
	setp.gt.u32 	%p304, %r1, 15;
	add.s64 	%rd643, %rd34, 22;
	ld.shared.u16 	%rs1172, [%r5];
	// begin inline asm
	{  cvt.f32.f16 %f888, %rs1172;}

	// end inline asm
	ld.shared.u16 	%rs1173, [%r11+3520];
	// begin inline asm
	{  cvt.f32.f16 %f889, %rs1173;}

	// end inline asm
	mul.f32 	%f892, %f888, %f889;
	setp.lt.s64 	%p305, %rd1128, %rd643;
	selp.f32 	%f110, 0fFF7FFFFD, 0f00000000, %p305;
	fma.rn.f32 	%f893, %f892, 0f3DE4F92E, %f110;
	add.f32 	%f894, %f893, 0f00000000;
	ld.shared.u16 	%rs1174, [%r5+64];
	// begin inline asm
	{  cvt.f32.f16 %f890, %rs1174;}

	// end inline asm
	ld.shared.u16 	%rs1175, [%r11+3584];
	// begin inline asm
	{  cvt.f32.f16 %f891, %rs1175;}

	// end inline asm
	mul.f32 	%f895, %f890, %f891;
	fma.rn.f32 	%f896, %f895, 0f3DE4F92E, %f110;
	add.f32 	%f1463, %f894, %f896;
	@%p304 bra 	$L__BB0_355;
	ld.shared.u16 	%rs1176, [%r5+128];
	// begin inline asm
	{  cvt.f32.f16 %f897, %rs1176;}

	// end inline asm
	ld.shared.u16 	%rs1177, [%r11+3648];
	// begin inline asm
	{  cvt.f32.f16 %f898, %rs1177;}

	// end inline asm
	mul.f32 	%f899, %f897, %f898;
	fma.rn.f32 	%f900, %f899, 0f3DE4F92E, %f110;
	add.f32 	%f1463, %f1463, %f900;
$L__BB0_355:
	setp.ne.s32 	%p306, %r1, 0;
	// begin inline asm
	activemask.b32 %r359;
	// end inline asm
	mov.b32 	%r360, %f1463;
	shfl.sync.down.b32	%r361|%p307, %r360, 16, 31, %r359;
	mov.b32 	%f901, %r361;
	add.f32 	%f902, %f1463, %f901;
	mov.b32 	%r362, %f902;
	shfl.sync.down.b32	%r363|%p308, %r362, 8, 31, %r359;
	mov.b32 	%f903, %r363;
	add.f32 	%f904, %f902, %f903;
	mov.b32 	%r364, %f904;
	shfl.sync.down.b32	%r365|%p309, %r364, 4, 31, %r359;
	mov.b32 	%f905, %r365;
	add.f32 	%f906, %f904, %f905;
	mov.b32 	%r366, %f906;
	shfl.sync.down.b32	%r367|%p310, %r366, 2, 31, %r359;
	mov.b32 	%f907, %r367;
	add.f32 	%f908, %f906, %f907;
	mov.b32 	%r368, %f908;
	shfl.sync.down.b32	%r369|%p311, %r368, 1, 31, %r359;
	mov.b32 	%f909, %r369;
	add.f32 	%f910, %f908, %f909;
	mov.b32 	%r370, %f910;
	shfl.sync.idx.b32	%r34|%p312, %r370, 0, 31, %r359;
	@%p306 bra 	$L__BB0_357;
	st.shared.u32 	[_ZZ54rotary_mha_decode_kvconst_32_80_32_2048_float16_kernelE13K_last_rotary+88], %r34;
$L__BB0_357:
	setp.gt.u32 	%p313, %r1, 15;
	add.s64 	%rd644, %rd34, 23;
	ld.shared.u16 	%rs1178, [%r5];
	// begin inline asm
	{  cvt.f32.f16 %f911, %rs1178;}

	// end inline asm
	ld.shared.u16 	%rs1179, [%r11+3680];
	// begin inline asm
	{  cvt.f32.f16 %f912, %rs1179;}

	// end inline asm
	mul.f32 	%f915, %f911, %f912;
	setp.lt.s64 	%p314, %rd1128, %rd644;
	selp.f32 	%f114, 0fFF7FFFFD, 0f00000000, %p314;
	fma.rn.f32 	%f916, %f915, 0f3DE4F92E, %f114;
	add.f32 	%f917, %f916, 0f00000000;
	ld.shared.u16 	%rs1180, [%r5+64];
	// begin inline asm
	{  cvt.f32.f16 %f913, %rs1180;}

	// end inline asm
	ld.shared.u16 	%rs1181, [%r11+3744];
	// begin inline asm
	{  cvt.f32.f16 %f914, %rs1181;}

	// end inline asm
	mul.f32 	%f918, %f913, %f914;
	fma.rn.f32 	%f919, %f918, 0f3DE4F92E, %f114;
	add.f32 	%f1464, %f917, %f919;
	@%p313 bra 	$L__BB0_359;
	ld.shared.u16 	%rs1182, [%r5+128];
	// begin inline asm
	{  cvt.f32.f16 %f920, %rs1182;}

	// end inline asm
	ld.shared.u16 	%rs1183, [%r11+3808];
	// begin inline asm
	{  cvt.f32.f16 %f921, %rs1183;}

	// end inline asm
	mul.f32 	%f922, %f920, %f921;
	fma.rn.f32 	%f923, %f922, 0f3DE4F92E, %f114;
	add.f32 	%f1464, %f1464, %f923;
$L__BB0_359:
	setp.ne.s32 	%p315, %r1, 0;
	// begin inline asm
	activemask.b32 %r371;
	// end inline asm
	mov.b32 	%r372, %f1464;
	shfl.sync.down.b32	%r373|%p316, %r372, 16, 31, %r371;
	mov.b32 	%f924, %r373;
	add.f32 	%f925, %f1464, %f924;
	mov.b32 	%r374, %f925;
	shfl.sync.down.b32	%r375|%p317, %r374, 8, 31, %r371;
	mov.b32 	%f926, %r375;
	add.f32 	%f927, %f925, %f926;
	mov.b32 	%r376, %f927;
	shfl.sync.down.b32	%r377|%p318, %r376, 4, 31, %r371;
	mov.b32 	%f928, %r377;
	add.f32 	%f929, %f927, %f928;
	mov.b32 	%r378, %f929;
	shfl.sync.down.b32	%r379|%p319, %r378, 2, 31, %r371;
	mov.b32 	%f930, %r379;
	add.f32 	%f931, %f929, %f930;
	mov.b32 	%r380, %f931;
	shfl.sync.down.b32	%r381|%p320, %r380, 1, 31, %r371;
	mov.b32 	%f932, %r381;
	add.f32 	%f933, %f931, %f932;
	mov.b32 	%r382, %f933;
	shfl.sync.idx.b32	%r35|%p321, %r382, 0, 31, %r371;
	@%p315 bra 	$L__BB0_361;
	st.shared.u32 	[_ZZ54rotary_mha_decode_kvconst_32_80_32_2048_float16_kernelE13K_last_rotary+92], %r35;
$L__BB0_361:
	setp.gt.u32 	%p322, %r1, 15;
	add.s64 	%rd645, %rd34, 24;
	ld.shared.u16 	%rs1184, [%r5];
	// begin inline asm
	{  cvt.f32.f16 %f934, %rs1184;}

	// end inline asm
	ld.shared.u16 	%rs1185, [%r11+3840];
	// begin inline asm
	{  cvt.f32.f16 %f935, %rs1185;}

	// end inline asm
	mul.f32 	%f938, %f934, %f935;
	setp.lt.s64 	%p323, %rd1128, %rd645;
	selp.f32 	%f118, 0fFF7FFFFD, 0f00000000, %p323;
	fma.rn.f32 	%f939, %f938, 0f3DE4F92E, %f118;
	add.f32 	%f940, %f939, 0f00000000;
	ld.shared.u16 	%rs1186, [%r5+64];
	// begin inline asm
	{  cvt.f32.f16 %f936, %rs1186;}

	// end inline asm
	ld.shared.u16 	%rs1187, [%r11+3904];
	// begin inline asm
	{  cvt.f32.f16 %f937, %rs1187;}

	// end inline asm
	mul.f32 	%f941, %f936, %f937;
	fma.rn.f32 	%f942, %f941, 0f3DE4F92E, %f118;
	add.f32 	%f1465, %f940, %f942;
	@%p322 bra 	$L__BB0_363;
	ld.shared.u16 	%rs1188, [%r5+128];
	// begin inline asm
	{  cvt.f32.f16 %f943, %rs1188;}

	// end inline asm
	ld.shared.u16 	%rs1189, [%r11+3968];
	// begin inline asm
	{  cvt.f32.f16 %f944, %rs1189;}

	// end inline asm
	mul.f32 	%f945, %f943, %f944;
	fma.rn.f32 	%f946, %f945, 0f3DE4F92E, %f118;
	add.f32 	%f1465, %f1465, %f946;
$L__BB0_363:
	setp.ne.s32 	%p324, %r1, 0;
	// begin inline asm
	activemask.b32 %r383;
	// end inline asm
	mov.b32 	%r384, %f1465;
	shfl.sync.down.b32	%r385|%p325, %r384, 16, 31, %r383;
	mov.b32 	%f947, %r385;
	add.f32 	%f948, %f1465, %f947;
	mov.b32 	%r386, %f948;
	shfl.sync.down.b32	%r387|%p326, %r386, 8, 31, %r383;
	mov.b32 	%f949, %r387;
	add.f32 	%f950, %f948, %f949;
	mov.b32 	%r388, %f950;
	shfl.sync.down.b32	%r389|%p327, %r388, 4, 31, %r383;
	mov.b32 	%f951, %r389;
	add.f32 	%f952, %f950, %f951;
	mov.b32 	%r390, %f952;
	shfl.sync.down.b32	%r391|%p328, %r390, 2, 31, %r383;
	mov.b32 	%f953, %r391;
	add.f32 	%f954, %f952, %f953;
	mov.b32 	%r392, %f954;
	shfl.sync.down.b32	%r393|%p329, %r392, 1, 31, %r383;
	mov.b32 	%f955, %r393;
	add.f32 	%f956, %f954, %f955;
	mov.b32 	%r394, %f956;
	shfl.sync.idx.b32	%r36|%p330, %r394, 0, 31, %r383;
	@%p324 bra 	$L__BB0_365;
	st.shared.u32 	[_ZZ54rotary_mha_decode_kvconst_32_80_32_2048_float16_kernelE13K_last_rotary+96], %r36;
$L__BB0_365:
	setp.gt.u32 	%p331, %r1, 15;
	add.s64 	%rd646, %rd34, 25;
	ld.shared.u16 	%rs1190, [%r5];
	// begin inline asm
	{  cvt.f32.f16 %f957, %rs1190;}

	// end inline asm
	ld.shared.u16 	%rs1191, [%r11+4000];
	// begin inline asm
	{  cvt.f32.f16 %f958, %rs1191;}

	// end inline asm
	mul.f32 	%f961, %f957, %f958;
	setp.lt.s64 	%p332, %rd1128, %rd646;
	selp.f32 	%f122, 0fFF7FFFFD, 0f00000000, %p332;
	fma.rn.f32 	%f962, %f961, 0f3DE4F92E, %f122;
	add.f32 	%f963, %f962, 0f00000000;
	ld.shared.u16 	%rs1192, [%r5+64];
	// begin inline asm
	{  cvt.f32.f16 %f959, %rs1192;}

	// end inline asm
	ld.shared.u16 	%rs1193, [%r11+4064];
	// begin inline asm
	{  cvt.f32.f16 %f960, %rs1193;}

	// end inline asm
	mul.f32 	%f964, %f959, %f960;
	fma.rn.f32 	%f965, %f964, 0f3DE4F92E, %f122;
	add.f32 	%f1466, %f963, %f965;
	@%p331 bra 	$L__BB0_367;
	ld.shared.u16 	%rs1194, [%r5+128];
	// begin inline asm
	{  cvt.f32.f16 %f966, %rs1194;}

	// end inline asm
	ld.shared.u16 	%rs1195, [%r11+4128];
	// begin inline asm
	{  cvt.f32.f16 %f967, %rs1195;}

	// end inline asm
	mul.f32 	%f968, %f966, %f967;
	fma.rn.f32 	%f969, %f968, 0f3DE4F92E, %f122;
	add.f32 	%f1466, %f1466, %f969;
$L__BB0_367:
	setp.ne.s32 	%p333, %r1, 0;
	// begin inline asm
	activemask.b32 %r395;
	// end inline asm
	mov.b32 	%r396, %f1466;
	shfl.sync.down.b32	%r397|%p334, %r396, 16, 31, %r395;
	mov.b32 	%f970, %r397;
	add.f32 	%f971, %f1466, %f970;
	mov.b32 	%r398, %f971;
	shfl.sync.down.b32	%r399|%p335, %r398, 8, 31, %r395;
	mov.b32 	%f972, %r399;
	add.f32 	%f973, %f971, %f972;
	mov.b32 	%r400, %f973;
	shfl.sync.down.b32	%r401|%p336, %r400, 4, 31, %r395;
	mov.b32 	%f974, %r401;
	add.f32 	%f975, %f973, %f974;
	mov.b32 	%r402, %f975;
	shfl.sync.down.b32	%r403|%p337, %r402, 2, 31, %r395;
	mov.b32 	%f976, %r403;
	add.f32 	%f977, %f975, %f976;
	mov.b32 	%r404, %f977;
	shfl.sync.down.b32	%r405|%p338, %r404, 1, 31, %r395;
	mov.b32 	%f978, %r405;
	add.f32 	%f979, %f977, %f978;
	mov.b32 	%r406, %f979;
	shfl.sync.idx.b32	%r37|%p339, %r406, 0, 31, %r395;
	@%p333 bra 	$L__BB0_369;
	st.shared.u32 	[_ZZ54rotary_mha_decode_kvconst_32_80_32_2048_float16_kernelE13K_last_rotary+100], %r37;
$L__BB0_369:
	setp.gt.u32 	%p340, %r1, 15;
	add.s64 	%rd647, %rd34, 26;
	ld.shared.u16 	%rs1196, [%r5];
	// begin inline asm
	{  cvt.f32.f16 %f980, %rs1196;}

	// end inline asm
	ld.shared.u16 	%rs1197, [%r11+4160];
	// begin inline asm
	{  cvt.f32.f16 %f981, %rs1197;}

	// end inline asm
	mul.f32 	%f984, %f980, %f981;
	setp.lt.s64 	%p341, %rd1128, %rd647;
	selp.f32 	%f126, 0fFF7FFFFD, 0f00000000, %p341;
	fma.rn.f32 	%f985, %f984, 0f3DE4F92E, %f126;
	add.f32 	%f986, %f985, 0f00000000;
	ld.shared.u16 	%rs1198, [%r5+64];
	// begin inline asm
	{  cvt.f32.f16 %f982, %rs1198;}

	// end inline asm
	ld.shared.u16 	%rs1199, [%r11+4224];
	// begin inline asm
	{  cvt.f32.f16 %f983, %rs1199;}

	// end inline asm
	mul.f32 	%f987, %f982, %f983;
	fma.rn.f32 	%f988, %f987, 0f3DE4F92E, %f126;
	add.f32 	%f1467, %f986, %f988;
	@%p340 bra 	$L__BB0_371;
	ld.shared.u16 	%rs1200, [%r5+128];
	// begin inline asm
	{  cvt.f32.f16 %f989, %rs1200;}

	// end inline asm
	ld.shared.u16 	%rs1201, [%r11+4288];
	// begin inline asm
	{  cvt.f32.f16 %f990, %rs1201;}

	// end inline asm
	mul.f32 	%f991, %f989, %f990;
	fma.rn.f32 	%f992, %f991, 0f3DE4F92E, %f126;
	add.f32 	%f1467, %f1467, %f992;
$L__BB0_371:
	setp.ne.s32 	%p342, %r1, 0;
	// begin inline asm
	activemask.b32 %r407;
	// end inline asm
	mov.b32 	%r408, %f1467;
	shfl.sync.down.b32	%r409|%p343, %r408, 16, 31, %r407;
	mov.b32 	%f993, %r409;
	add.f32 	%f994, %f1467, %f993;
	mov.b32 	%r410, %f994;
	shfl.sync.down.b32	%r411|%p344, %r410, 8, 31, %r407;
	mov.b32 	%f995, %r411;
	add.f32 	%f996, %f994, %f995;
	mov.b32 	%r412, %f996;
	shfl.sync.down.b32	%r413|%p345, %r412, 4, 31, %r407;
	mov.b32 	%f997, %r413;
	add.f32 	%f998, %f996, %f997;
	mov.b32 	%r414, %f998;
	shfl.sync.down.b32	%r415|%p346, %r414, 2, 31, %r407;
	mov.b32 	%f999, %r415;
	add.f32 	%f1000, %f998, %f999;
	mov.b32 	%r416, %f1000;
	shfl.sync.down.b32	%r417|%p347, %r416, 1, 31, %r407;
	mov.b32 	%f1001, %r417;
	add.f32 	%f1002, %f1000, %f1001;
	mov.b32 	%r418, %f1002;
	shfl.sync.idx.b32	%r38|%p348, %r418, 0, 31, %r407;
	@%p342 bra 	$L__BB0_373;
	st.shared.u32 	[_ZZ54rotary_mha_decode_kvconst_32_80_32_2048_float16_kernelE13K_last_rotary+104], %r38;
$L__BB0_373:
	setp.gt.u32 	%p349, %r1, 15;
	add.s64 	%rd648, %rd34, 27;
	ld.shared.u16 	%rs1202, [%r5];
	// begin inline asm
	{  cvt.f32.f16 %f1003, %rs1202;}

	// end inline asm
	ld.shared.u16 	%rs1203, [%r11+4320];
	// begin inline asm
	{  cvt.f32.f16 %f1004, %rs1203;}

	// end inline asm
	mul.f32 	%f1007, %f1003, %f1004;
	setp.lt.s64 	%p350, %rd1128, %rd648;
	selp.f32 	%f130, 0fFF7FFFFD, 0f00000000, %p350;
	fma.rn.f32 	%f1008, %f1007, 0f3DE4F92E, %f130;
	add.f32 	%f1009, %f1008, 0f00000000;
	ld.shared.u16 	%rs1204, [%r5+64];
	// begin inline asm
	{  cvt.f32.f16 %f1005, %rs1204;}

	// end inline asm
	ld.shared.u16 	%rs1205, [%r11+4384];
	// begin inline asm
	{  cvt.f32.f16 %f1006, %rs1205;}

	// end inline asm
	mul.f32 	%f1010, %f1005, %f1006;
	fma.rn.f32 	%f1011, %f1010, 0f3DE4F92E, %f130;
	add.f32 	%f1468, %f1009, %f1011;
	@%p349 bra 	$L__BB0_375;
	ld.shared.u16 	%rs1206, [%r5+128];
	// begin inline asm
	{  cvt.f32.f16 %f1012, %rs1206;}

	// end inline asm
	ld.shared.u16 	%rs1207, [%r11+4448];
	// begin inline asm
	{  cvt.f32.f16 %f1013, %rs1207;}

	// end inline asm
	mul.f32 	%f1014, %f1012, %f1013;
	fma.rn.f32 	%f1015, %f1014, 0f3DE4F92E, %f130;
	add.f32 	%f1468, %f1468, %f1015;
$L__BB0_375:
	setp.ne.s32 	%p351, %r1, 0;
	// begin inline asm
	activemask.b32 %r419;
	// end inline asm
	mov.b32 	%r420, %f1468;
	shfl.sync.down.b32	%r421|%p352, %r420, 16, 31, %r419;
	mov.b32 	%f1016, %r421;
	add.f32 	%f1017, %f1468, %f1016;
	mov.b32 	%r422, %f1017;
	shfl.sync.down.b32	%r423|%p353, %r422, 8, 31, %r419;
	mov.b32 	%f1018, %r423;
	add.f32 	%f1019, %f1017, %f1018;
	mov.b32 	%r424, %f1019;
	shfl.sync.down.b32	%r425|%p354, %r424, 4, 31, %r419;
	mov.b32 	%f1020, %r425;
	add.f32 	%f1021, %f1019, %f1020;
	mov.b32 	%r426, %f1021;
	shfl.sync.down.b32	%r427|%p355, %r426, 2, 31, %r419;
	mov.b32 	%f1022, %r427;
	add.f32 	%f1023, %f1021, %f1022;
	mov.b32 	%r428, %f1023;
	shfl.sync.down.b32	%r429|%p356, %r428, 1, 31, %r419;
	mov.b32 	%f1024, %r429;
	add.f32 	%f1025, %f1023, %f1024;
	mov.b32 	%r430, %f1025;
	shfl.sync.idx.b32	%r39|%p357, %r430, 0, 31, %r419;
	@%p351 bra 	$L__BB0_377;
	st.shared.u32 	[_ZZ54rotary_mha_decode_kvconst_32_80_32_2048_float16_kernelE13K_last_rotary+108], %r39;
$L__BB0_377:
	setp.gt.u32 	%p358, %r1, 15;
	add.s64 	%rd649, %rd34, 28;
	ld.shared.u16 	%rs1208, [%r5];
	// begin inline asm
	{  cvt.f32.f16 %f1026, %rs1208;}

	// end inline asm
	ld.shared.u16 	%rs1209, [%r11+4480];
	// begin inline asm
	{  cvt.f32.f16 %f1027, %rs1209;}

	// end inline asm
	mul.f32 	%f1030, %f1026, %f1027;
	setp.lt.s64 	%p359, %rd1128, %rd649;
	selp.f32 	%f134, 0fFF7FFFFD, 0f00000000, %p359;
	fma.rn.f32 	%f1031, %f1030, 0f3DE4F92E, %f134;
	add.f32 	%f1032, %f1031, 0f00000000;
	ld.shared.u16 	%rs1210, [%r5+64];
	// begin inline asm
	{  cvt.f32.f16 %f1028, %rs1210;}

	// end inline asm
	ld.shared.u16 	%rs1211, [%r11+4544];
	// begin inline asm
	{  cvt.f32.f16 %f1029, %rs1211;}

	// end inline asm
	mul.f32 	%f1033, %f1028, %f1029;
	fma.rn.f32 	%f1034, %f1033, 0f3DE4F92E, %f134;
	add.f32 	%f1469, %f1032, %f1034;
	@%p358 bra 	$L__BB0_379;
	ld.shared.u16 	%rs1212, [%r5+128];
	// begin inline asm
	{  cvt.f32.f16 %f1035, %rs1212;}

	// end inline asm
	ld.shared.u16 	%rs1213, [%r11+4608];
	// begin inline asm
	{  cvt.f32.f16 %f1036, %rs1213;}

	// end inline asm
	mul.f32 	%f1037, %f1035, %f1036;
	fma.rn.f32 	%f1038, %f1037, 0f3DE4F92E, %f134;
	add.f32 	%f1469, %f1469, %f1038;
$L__BB0_379:
	setp.ne.s32 	%p360, %r1, 0;
	// begin inline asm
	activemask.b32 %r431;
	// end inline asm
	mov.b32 	%r432, %f1469;
	shfl.sync.down.b32	%r433|%p361, %r432, 16, 31, %r431;
	mov.b32 	%f1039, %r433;
	add.f32 	%f1040, %f1469, %f1039;
	mov.b32 	%r434, %f1040;
	shfl.sync.down.b32	%r435|%p362, %r434, 8, 31, %r431;
	mov.b32 	%f1041, %r435;
	add.f32 	%f1042, %f1040, %f1041;
	mov.b32 	%r436, %f1042;
	shfl.sync.down.b32	%r437|%p363, %r436, 4, 31, %r431;
	mov.b32 	%f1043, %r437;
	add.f32 	%f1044, %f1042, %f1043;
	mov.b32 	%r438, %f1044;
	shfl.sync.down.b32	%r439|%p364, %r438, 2, 31, %r431;
	mov.b32 	%f1045, %r439;
	add.f32 	%f1046, %f1044, %f1045;
	mov.b32 	%r440, %f1046;
	shfl.sync.down.b32	%r441|%p365, %r440, 1, 31, %r431;
	mov.b32 	%f1047, %r441;
	add.f32 	%f1048, %f1046, %f1047;
	mov.b32 	%r442, %f1048;
	shfl.sync.idx.b32	%r40|%p366, %r442, 0, 31, %r431;
	@%p360 bra 	$L__BB0_381;
	st.shared.u32 	[_ZZ54rotary_mha_decode_kvconst_32_80_32_2048_float16_kernelE13K_last_rotary+112], %r40;
$L__BB0_381:
	setp.gt.u32 	%p367, %r1, 15;
	add.s64 	%rd650, %rd34, 29;
	ld.shared.u16 	%rs1214, [%r5];
	// begin inline asm
	{  cvt.f32.f16 %f1049, %rs1214;}

	// end inline asm
	ld.shared.u16 	%rs1215, [%r11+4640];
	// begin inline asm
	{  cvt.f32.f16 %f1050, %rs1215;}

	// end inline asm
	mul.f32 	%f1053, %f1049, %f1050;
	setp.lt.s64 	%p368, %rd1128, %rd650;
	selp.f32 	%f138, 0fFF7FFFFD, 0f00000000, %p368;
	fma.rn.f32 	%f1054, %f1053, 0f3DE4F92E, %f138;
	add.f32 	%f1055, %f1054, 0f00000000;
	ld.shared.u16 	%rs1216, [%r5+64];
	// begin inline asm
	{  cvt.f32.f16 %f1051, %rs1216;}

	// end inline asm
	ld.shared.u16 	%rs1217, [%r11+4704];
	// begin inline asm
	{  cvt.f32.f16 %f1052, %rs1217;}

	// end inline asm
	mul.f32 	%f1056, %f1051, %f1052;
	fma.rn.f32 	%f1057, %f1056, 0f3DE4F92E, %f138;
	add.f32 	%f1470, %f1055, %f1057;
	@%p367 bra 	$L__BB0_383;
	ld.shared.u16 	%rs1218, [%r5+128];
	// begin inline asm
	{  cvt.f32.f16 %f1058, %rs1218;}

	// end inline asm
	ld.shared.u16 	%rs1219, [%r11+4768];
	// begin inline asm
	{  cvt.f32.f16 %f1059, %rs1219;}

	// end inline asm
	mul.f32 	%f1060, %f1058, %f1059;
	fma.rn.f32 	%f1061, %f1060, 0f3DE4F92E, %f138;
	add.f32 	%f1470, %f1470, %f1061;
$L__BB0_383:
	setp.ne.s32 	%p369, %r1, 0;
	// begin inline asm
	activemask.b32 %r443;
	// end inline asm
	mov.b32 	%r444, %f1470;
	shfl.sync.down.b32	%r445|%p370, %r444, 16, 31, %r443;
	mov.b32 	%f1062, %r445;
	add.f32 	%f1063, %f1470, %f1062;
	mov.b32 	%r446, %f1063;
	shfl.sync.down.b32	%r447|%p371, %r446, 8, 31, %r443;
	mov.b32 	%f1064, %r447;
	add.f32 	%f1065, %f1063, %f1064;
	mov.b32 	%r448, %f1065;
	shfl.sync.down.b32	%r449|%p372, %r448, 4, 31, %r443;
	mov.b32 	%f1066, %r449;
	add.f32 	%f1067, %f1065, %f1066;
	mov.b32 	%r450, %f1067;
	shfl.sync.down.b32	%r451|%p373, %r450, 2, 31, %r443;
	mov.b32 	%f1068, %r451;
	add.f32 	%f1069, %f1067, %f1068;
	mov.b32 	%r452, %f1069;
	shfl.sync.down.b32	%r453|%p374, %r452, 1, 31, %r443;
	mov.b32 	%f1070, %r453;
	add.f32 	%f1071, %f1069, %f1070;
	mov.b32 	%r454, %f1071;
	shfl.sync.idx.b32	%r41|%p375, %r454, 0, 31, %r443;
	@%p369 bra 	$L__BB0_385;
	st.shared.u32 	[_ZZ54rotary_mha_decode_kvconst_32_80_32_2048_float16_kernelE13K_last_rotary+116], %r41;
$L__BB0_385:
	setp.gt.u32 	%p376, %r1, 15;
	add.s64 	%rd651, %rd34, 30;
	ld.shared.u16 	%rs1220, [%r5];
	// begin inline asm
	{  cvt.f32.f16 %f1072, %rs1220;}

	// end inline asm
	ld.shared.u16 	%rs1221, [%r11+4800];
	// begin inline asm
	{  cvt.f32.f16 %f1073, %rs1221;}

	// end inline asm
	mul.f32 	%f1076, %f1072, %f1073;
	setp.lt.s64 	%p377, %rd1128, %rd651;
	selp.f32 	%f142, 0fFF7FFFFD, 0f00000000, %p377;
	fma.rn.f32 	%f1077, %f1076, 0f3DE4F92E, %f142;
	add.f32 	%f1078, %f1077, 0f00000000;
	ld.shared.u16 	%rs1222, [%r5+64];
	// begin inline asm
	{  cvt.f32.f16 %f1074, %rs1222;}

	// end inline asm
	ld.shared.u16 	%rs1223, [%r11+4864];
	// begin inline asm
	{  cvt.f32.f16 %f1075, %rs1223;}

	// end inline asm
	mul.f32 	%f1079, %f1074, %f1075;
	fma.rn.f32 	%f1080, %f1079, 0f3DE4F92E, %f142;
	add.f32 	%f1471, %f1078, %f1080;
	@%p376 bra 	$L__BB0_387;
	ld.shared.u16 	%rs1224, [%r5+128];
	// begin inline asm
	{  cvt.f32.f16 %f1081, %rs1224;}

	// end inline asm
	ld.shared.u16 	%rs1225, [%r11+4928];
	// begin inline asm
	{  cvt.f32.f16 %f1082, %rs1225;}

	// end inline asm
	mul.f32 	%f1083, %f1081, %f1082;
	fma.rn.f32 	%f1084, %f1083, 0f3DE4F92E, %f142;
	add.f32 	%f1471, %f1471, %f1084;
$L__BB0_387:
	setp.ne.s32 	%p378, %r1, 0;
	// begin inline asm
	activemask.b32 %r455;
	// end inline asm
	mov.b32 	%r456, %f1471;
	shfl.sync.down.b32	%r457|%p379, %r456, 16, 31, %r455;
	mov.b32 	%f1085, %r457;
	add.f32 	%f1086, %f1471, %f1085;
	mov.b32 	%r458, %f1086;
	shfl.sync.down.b32	%r459|%p380, %r458, 8, 31, %r455;
	mov.b32 	%f1087, %r459;
	add.f32 	%f1088, %f1086, %f1087;
	mov.b32 	%r460, %f1088;
	shfl.sync.down.b32	%r461|%p381, %r460, 4, 31, %r455;
	mov.b32 	%f1089, %r461;
	add.f32 	%f1090, %f1088, %f1089;
	mov.b32 	%r462, %f1090;
	shfl.sync.down.b32	%r463|%p382, %r462, 2, 31, %r455;
	mov.b32 	%f1091, %r463;
	add.f32 	%f1092, %f1090, %f1091;
	mov.b32 	%r464, %f1092;
	shfl.sync.down.b32	%r465|%p383, %r464, 1, 31, %r455;
	mov.b32 	%f1093, %r465;
	add.f32 	%f1094, %f1092, %f1093;
	mov.b32 	%r466, %f1094;
	shfl.sync.idx.b32	%r42|%p384, %r466, 0, 31, %r455;
	@%p378 bra 	$L__BB0_389;
	st.shared.u32 	[_ZZ54rotary_mha_decode_kvconst_32_80_32_2048_float16_kernelE13K_last_rotary+120], %r42;
$L__BB0_389:
	setp.gt.u32 	%p385, %r1, 15;
	add.s64 	%rd652, %rd34, 31;
	ld.shared.u16 	%rs1226, [%r5];
	// begin inline asm
	{  cvt.f32.f16 %f1095, %rs1226;}

	// end inline asm
	ld.shared.u16 	%rs1227, [%r11+4960];
	// begin inline asm
	{  cvt.f32.f16 %f1096, %rs1227;}

	// end inline asm
	mul.f32 	%f1099, %f1095, %f1096;
	setp.lt.s64 	%p386, %rd1128, %rd652;
	selp.f32 	%f146, 0fFF7FFFFD, 0f00000000, %p386;
	fma.rn.f32 	%f1100, %f1099, 0f3DE4F92E, %f146;
	add.f32 	%f1101, %f1100, 0f00000000;
	ld.shared.u16 	%rs1228, [%r5+64];
	// begin inline asm
	{  cvt.f32.f16 %f1097, %rs1228;}

	// end inline asm
	ld.shared.u16 	%rs1229, [%r11+5024];
	// begin inline asm
	{  cvt.f32.f16 %f1098, %rs1229;}

	// end inline asm
	mul.f32 	%f1102, %f1097, %f1098;
	fma.rn.f32 	%f1103, %f1102, 0f3DE4F92E, %f146;
	add.f32 	%f1472, %f1101, %f1103;
	@%p385 bra 	$L__BB0_391;
	ld.shared.u16 	%rs1230, [%r5+128];
	// begin inline asm
	{  cvt.f32.f16 %f1104, %rs1230;}

	// end inline asm
	ld.shared.u16 	%rs1231, [%r11+5088];
	// begin inline asm
	{  cvt.f32.f16 %f1105, %rs1231;}

	// end inline asm
	mul.f32 	%f1106, %f1104, %f1105;
	fma.rn.f32 	%f1107, %f1106, 0f3DE4F92E, %f146;
	add.f32 	%f1472, %f1472, %f1107;
$L__BB0_391:
	setp.ne.s32 	%p387, %r1, 0;
	// begin inline asm
	activemask.b32 %r467;
	// end inline asm
	mov.b32 	%r468, %f1472;
	shfl.sync.down.b32	%r469|%p388, %r468, 16, 31, %r467;
	mov.b32 	%f1108, %r469;
	add.f32 	%f1109, %f1472, %f1108;
	mov.b32 	%r470, %f1109;
	shfl.sync.down.b32	%r471|%p389, %r470, 8, 31, %r467;
	mov.b32 	%f1110, %r471;
	add.f32 	%f1111, %f1109, %f1110;
	mov.b32 	%r472, %f1111;
	shfl.sync.down.b32	%r473|%p390, %r472, 4, 31, %r467;
	mov.b32 	%f1112, %r473;
	add.f32 	%f1113, %f1111, %f1112;
	mov.b32 	%r474, %f1113;
	shfl.sync.down.b32	%r475|%p391, %r474, 2, 31, %r467;
	mov.b32 	%f1114, %r475;
	add.f32 	%f1115, %f1113, %f1114;
	mov.b32 	%r476, %f1115;
	shfl.sync.down.b32	%r477|%p392, %r476, 1, 31, %r467;
	mov.b32 	%f1116, %r477;
	add.f32 	%f1117, %f1115, %f1116;
	mov.b32 	%r478, %f1117;
	shfl.sync.idx.b32	%r43|%p393, %r478, 0, 31, %r467;
	@%p387 bra 	$L__BB0_393;
	st.shared.u32 	[_ZZ54rotary_mha_decode_kvconst_32_80_32_2048_float16_kernelE13K_last_rotary+124], %r43;
$L__BB0_393:
	setp.gt.s64 	%p394, %rd36, %rd1128;
	bar.sync 	0;
	@%p394 bra 	$L__BB0_395;
	ld.global.nc.u64 	%rd653, [%rd6];
	add.s64 	%rd654, %rd37, %rd13;
	mad.lo.s64 	%rd655, %rd653, 335544320, %rd654;
	shl.b64 	%rd656, %rd655, 1;
	add.s64 	%rd657, %rd1, %rd656;
	ld.global.u16 	%rs1494, [%rd657+10485760];
	bra.uni 	$L__BB0_396;
$L__BB0_395:
	mov.f32 	%f1118, 0f00000000;
	// begin inline asm
	{  cvt.rn.f16.f32 %rs1494, %f1118;}

	// end inline asm
$L__BB0_396:
	st.shared.u16 	[%r10], %rs1494;
	@%p394 bra 	$L__BB0_398;
	ld.global.nc.u64 	%rd658, [%rd6];
	add.s64 	%rd659, %rd37, %rd14;
	mad.lo.s64 	%rd660, %rd658, 335544320, %rd659;
	shl.b64 	%rd661, %rd660, 1;
	add.s64 	%rd662, %rd1, %rd661;
	ld.global.u16 	%rs1495, [%rd662+10485760];
	bra.uni 	$L__BB0_399;
$L__BB0_398:
	mov.f32 	%f1119, 0f00000000;
	// begin inline asm
	{  cvt.rn.f16.f32 %rs1495, %f1119;}

	// end inline asm
$L__BB0_399:
	st.shared.u16 	[%r10+2], %rs1495;
	@%p394 bra 	$L__BB0_401;
	ld.global.nc.u64 	%rd663, [%rd6];
	add.s64 	%rd664, %rd37, %rd15;
	mad.lo.s64 	%rd665, %rd663, 335544320, %rd664;
	shl.b64 	%rd666, %rd665, 1;
	add.s64 	%rd667, %rd1, %rd666;
	ld.global.u16 	%rs1496, [%rd667+10485760];
	bra.uni 	$L__BB0_402;
$L__BB0_401:
	mov.f32 	%f1120, 0f00000000;
	// begin inline asm
	{  cvt.rn.f16.f32 %rs1496, %f1120;}

	// end inline asm
$L__BB0_402:
	st.shared.u16 	[%r10+4], %rs1496;
	@%p394 bra 	$L__BB0_404;
	ld.global.nc.u64 	%rd668, [%rd6];
	add.s64 	%rd669, %rd37, %rd16;
	mad.lo.s64 	%rd670, %rd668, 335544320, %rd669;
	shl.b64 	%rd671, %rd670, 1;
	add.s64 	%rd672, %rd1, %rd671;
	ld.global.u16 	%rs1497, [%rd672+10485760];
	bra.uni 	$L__BB0_405;
$L__BB0_404:
	mov.f32 	%f1121, 0f00000000;
	// begin inline asm
	{  cvt.rn.f16.f32 %rs1497, %f1121;}

	// end inline asm
$L__BB0_405:
	setp.gt.s64 	%p398, %rd38, %rd1128;
	st.shared.u16 	[%r10+6], %rs1497;
	@%p398 bra 	$L__BB0_407;
	ld.global.nc.u64 	%rd673, [%rd6];
	cvt.u64.u16 	%rd674, %rs10;
	and.b64  	%rd675, %rd674, 255;
	add.s64 	%rd676, %rd39, %rd675;
	mad.lo.s64 	%rd677, %rd673, 335544320, %rd676;
	shl.b64 	%rd678, %rd677, 1;
	add.s64 	%rd679, %rd1, %rd678;
	ld.global.u16 	%rs1498, [%rd679+10485760];
	bra.uni 	$L__BB0_408;
$L__BB0_407:
	mov.f32 	%f1122, 0f00000000;
	// begin inline asm
	{  cvt.rn.f16.f32 %rs1498, %f1122;}

	// end inline asm
$L__BB0_408:
	st.shared.u16 	[%r10+256], %rs1498;
	@%p398 bra 	$L__BB0_410;
	ld.global.nc.u64 	%rd680, [%rd6];
	cvt.u64.u16 	%rd681, %rs11;
	and.b64  	%rd682, %rd681, 255;
	add.s64 	%rd683, %rd39, %rd682;
	mad.lo.s64 	%rd684, %rd680, 335544320, %rd683;
	shl.b64 	%rd685, %rd684, 1;
	add.s64 	%rd686, %rd1, %rd685;
	ld.global.u16 	%rs1499, [%rd686+10485760];
	bra.uni 	$L__BB0_411;
$L__BB0_410:
	mov.f32 	%f1123, 0f00000000;
	// begin inline asm
	{  cvt.rn.f16.f32 %rs1499, %f1123;}

	// end inline asm
$L__BB0_411:
	st.shared.u16 	[%r10+258], %rs1499;
	@%p398 bra 	$L__BB0_413;
	ld.global.nc.u64 	%rd687, [%rd6];
	cvt.u64.u16 	%rd688, %rs12;
	and.b64  	%rd689, %rd688, 255;
	add.s64 	%rd690, %rd39, %rd689;
	mad.lo.s64 	%rd691, %rd687, 335544320, %rd690;
	shl.b64 	%rd692, %rd691, 1;
	add.s64 	%rd693, %rd1, %rd692;
	ld.global.u16 	%rs1500, [%rd693+10485760];
	bra.uni 	$L__BB0_414;
$L__BB0_413:
	mov.f32 	%f1124, 0f00000000;
	// begin inline asm
	{  cvt.rn.f16.f32 %rs1500, %f1124;}

	// end inline asm
$L__BB0_414:
	st.shared.u16 	[%r10+260], %rs1500;
	@%p398 bra 	$L__BB0_416;
	ld.global.nc.u64 	%rd694, [%rd6];
	cvt.u64.u16 	%rd695, %rs13;
	and.b64  	%rd696, %rd695, 255;
	add.s64 	%rd697, %rd39, %rd696;
	mad.lo.s64 	%rd698, %rd694, 335544320, %rd697;
	shl.b64 	%rd699, %rd698, 1;
	add.s64 	%rd700, %rd1, %rd699;
	ld.global.u16 	%rs1501, [%rd700+10485760];
	bra.uni 	$L__BB0_417;
$L__BB0_416:
	mov.f32 	%f1125, 0f00000000;
	// begin inline asm
	{  cvt.rn.f16.f32 %rs1501, %f1125;}

	// end inline asm
$L__BB0_417:
	setp.gt.s64 	%p402, %rd40, %rd1128;
	st.shared.u16 	[%r10+262], %rs1501;
	@%p402 bra 	$L__BB0_419;
	ld.global.nc.u64 	%rd701, [%rd6];
	cvt.u64.u16 	%rd702, %rs15;
	add.s64 	%rd703, %rd41, %rd702;
	mad.lo.s64 	%rd704, %rd701, 335544320, %rd703;
	shl.b64 	%rd705, %rd704, 1;
	add.s64 	%rd706, %rd1, %rd705;
	ld.global.u16 	%rs1502, [%rd706+10485760];
	bra.uni 	$L__BB0_420;
$L__BB0_419:
	mov.f32 	%f1126, 0f00000000;
	// begin inline asm
	{  cvt.rn.f16.f32 %rs1502, %f1126;}

	// end inline asm
$L__BB0_420:
	st.shared.u16 	[%r10+512], %rs1502;
	@%p402 bra 	$L__BB0_422;
	ld.global.nc.u64 	%rd707, [%rd6];
	cvt.u64.u16 	%rd708, %rs16;
	add.s64 	%rd709, %rd41, %rd708;
	mad.lo.s64 	%rd710, %rd707, 335544320, %rd709;
	shl.b64 	%rd711, %rd710, 1;
	add.s64 	%rd712, %rd1, %rd711;
	ld.global.u16 	%rs1503, [%rd712+10485760];
	bra.uni 	$L__BB0_423;
$L__BB0_422:
	mov.f32 	%f1127, 0f00000000;
	// begin inline asm
	{  cvt.rn.f16.f32 %rs1503, %f1127;}

	// end inline asm
$L__BB0_423:
	st.shared.u16 	[%r10+514], %rs1503;
	@%p402 bra 	$L__BB0_425;
	ld.global.nc.u64 	%rd713, [%rd6];
	add.s64 	%rd714, %rd41, %rd17;
	mad.lo.s64 	%rd715, %rd713, 335544320, %rd714;
	shl.b64 	%rd716, %rd715, 1;
	add.s64 	%rd717, %rd1, %rd716;
	ld.global.u16 	%rs1504, [%rd717+10485760];
	bra.uni 	$L__BB0_426;
$L__BB0_425:
	mov.f32 	%f1128, 0f00000000;
	// begin inline asm
	{  cvt.rn.f16.f32 %rs1504, %f1128;}

	// end inline asm
$L__BB0_426:
	st.shared.u16 	[%r10+516], %rs1504;
	@%p402 bra 	$L__BB0_428;
	ld.global.nc.u64 	%rd718, [%rd6];
	add.s64 	%rd719, %rd41, %rd18;
	mad.lo.s64 	%rd720, %rd718, 335544320, %rd719;
	shl.b64 	%rd721, %rd720, 1;
	add.s64 	%rd722, %rd1, %rd721;
	ld.global.u16 	%rs1505, [%rd722+10485760];
	bra.uni 	$L__BB0_429;
$L__BB0_428:
	mov.f32 	%f1129, 0f00000000;
	// begin inline asm
	{  cvt.rn.f16.f32 %rs1505, %f1129;}

	// end inline asm
$L__BB0_429:
	setp.gt.s64 	%p406, %rd42, %rd1128;
	st.shared.u16 	[%r10+518], %rs1505;
	@%p406 bra 	$L__BB0_431;
	ld.global.nc.u64 	%rd723, [%rd6];
	cvt.u64.u16 	%rd724, %rs18;
	add.s64 	%rd725, %rd43, %rd724;
	mad.lo.s64 	%rd726, %rd723, 335544320, %rd725;
	shl.b64 	%rd727, %rd726, 1;
	add.s64 	%rd728, %rd1, %rd727;
	ld.global.u16 	%rs1506, [%rd728+10485760];
	bra.uni 	$L__BB0_432;
$L__BB0_431:
	mov.f32 	%f1130, 0f00000000;
	// begin inline asm
	{  cvt.rn.f16.f32 %rs1506, %f1130;}

	// end inline asm
$L__BB0_432:
	st.shared.u16 	[%r10+768], %rs1506;
	@%p406 bra 	$L__BB0_434;
	ld.global.nc.u64 	%rd729, [%rd6];
	cvt.u64.u16 	%rd730, %rs19;
	add.s64 	%rd731, %rd43, %rd730;
	mad.lo.s64 	%rd732, %rd729, 335544320, %rd731;
	shl.b64 	%rd733, %rd732, 1;
	add.s64 	%rd734, %rd1, %rd733;
	ld.global.u16 	%rs1507, [%rd734+10485760];
	bra.uni 	$L__BB0_435;
$L__BB0_434:
	mov.f32 	%f1131, 0f00000000;
	// begin inline asm
	{  cvt.rn.f16.f32 %rs1507, %f1131;}

	// end inline asm
$L__BB0_435:
	st.shared.u16 	[%r10+770], %rs1507;
	@%p406 bra 	$L__BB0_437;
	ld.global.nc.u64 	%rd735, [%rd6];
	cvt.u64.u16 	%rd736, %rs20;
	add.s64 	%rd737, %rd43, %rd736;
	mad.lo.s64 	%rd738, %rd735, 335544320, %rd737;
	shl.b64 	%rd739, %rd738, 1;
	add.s64 	%rd740, %rd1, %rd739;
	ld.global.u16 	%rs1508, [%rd740+10485760];
	bra.uni 	$L__BB0_438;
$L__BB0_437:
	mov.f32 	%f1132, 0f00000000;
	// begin inline asm
	{  cvt.rn.f16.f32 %rs1508, %f1132;}

	// end inline asm
$L__BB0_438:
	st.shared.u16 	[%r10+772], %rs1508;
	@%p406 bra 	$L__BB0_440;
	ld.global.nc.u64 	%rd741, [%rd6];
	cvt.u64.u16 	%rd742, %rs21;
	add.s64 	%rd743, %rd43, %rd742;
	mad.lo.s64 	%rd744, %rd741, 335544320, %rd743;
	shl.b64 	%rd745, %rd744, 1;
	add.s64 	%rd746, %rd1, %rd745;
	ld.global.u16 	%rs1509, [%rd746+10485760];
	bra.uni 	$L__BB0_441;
$L__BB0_440:
	mov.f32 	%f1133, 0f00000000;
	// begin inline asm
	{  cvt.rn.f16.f32 %rs1509, %f1133;}

	// end inline asm
$L__BB0_441:
	setp.gt.s64 	%p410, %rd44, %rd1128;
	st.shared.u16 	[%r10+774], %rs1509;
	@%p410 bra 	$L__BB0_443;
	ld.global.nc.u64 	%rd747, [%rd6];
	cvt.u64.u16 	%rd748, %rs23;
	add.s64 	%rd749, %rd45, %rd748;
	mad.lo.s64 	%rd750, %rd747, 335544320, %rd749;
	shl.b64 	%rd751, %rd750, 1;
	add.s64 	%rd752, %rd1, %rd751;
	ld.global.u16 	%rs1510, [%rd752+10485760];
	bra.uni 	$L__BB0_444;
$L__BB0_443:
	mov.f32 	%f1134, 0f00000000;
	// begin inline asm
	{  cvt.rn.f16.f32 %rs1510, %f1134;}

	// end inline asm
$L__BB0_444:
	st.shared.u16 	[%r10+1024], %rs1510;
	@%p410 bra 	$L__BB0_446;
	ld.global.nc.u64 	%rd753, [%rd6];
	cvt.u64.u16 	%rd754, %rs24;
	add.s64 	%rd755, %rd45, %rd754;
	mad.lo.s64 	%rd756, %rd753, 335544320, %rd755;
	shl.b64 	%rd757, %rd756, 1;
	add.s64 	%rd758, %rd1, %rd757;
	ld.global.u16 	%rs1511, [%rd758+10485760];
	bra.uni 	$L__BB0_447;
$L__BB0_446:
	mov.f32 	%f1135, 0f00000000;
	// begin inline asm
	{  cvt.rn.f16.f32 %rs1511, %f1135;}

	// end inline asm
$L__BB0_447:
	st.shared.u16 	[%r10+1026], %rs1511;
	@%p410 bra 	$L__BB0_449;
	ld.global.nc.u64 	%rd759, [%rd6];
	cvt.u64.u16 	%rd760, %rs25;
	add.s64 	%rd761, %rd45, %rd760;
	mad.lo.s64 	%rd762, %rd759, 335544320, %rd761;
	shl.b64 	%rd763, %rd762, 1;
	add.s64 	%rd764, %rd1, %rd763;
	ld.global.u16 	%rs1512, [%rd764+10485760];
	bra.uni 	$L__BB0_450;
$L__BB0_449:
	mov.f32 	%f1136, 0f00000000;
	// begin inline asm
	{  cvt.rn.f16.f32 %rs1512, %f1136;}

	// end inline asm
$L__BB0_450:
	st.shared.u16 	[%r10+1028], %rs1512;
	@%p410 bra 	$L__BB0_452;
	ld.global.nc.u64 	%rd765, [%rd6];
	cvt.u64.u16 	%rd766, %rs26;
	add.s64 	%rd767, %rd45, %rd766;
	mad.lo.s64 	%rd768, %rd765, 335544320, %rd767;
	shl.b64 	%rd769, %rd768, 1;
	add.s64 	%rd770, %rd1, %rd769;
	ld.global.u16 	%rs1513, [%rd770+10485760];
	bra.uni 	$L__BB0_453;
$L__BB0_452:
	mov.f32 	%f1137, 0f00000000;
	// begin inline asm
	{  cvt.rn.f16.f32 %rs1513, %f1137;}

	// end inline asm
$L__BB0_453:
	setp.gt.s64 	%p414, %rd46, %rd1128;
	st.shared.u16 	[%r10+1030], %rs1513;
	@%p414 bra 	$L__BB0_455;
	ld.global.nc.u64 	%rd771, [%rd6];
	cvt.u64.u16 	%rd772, %rs28;
	add.s64 	%rd773, %rd47, %rd772;
	mad.lo.s64 	%rd774, %rd771, 335544320, %rd773;
	shl.b64 	%rd775, %rd774, 1;
	add.s64 	%rd776, %rd1, %rd775;
	ld.global.u16 	%rs1514, [%rd776+10485760];
	bra.uni 	$L__BB0_456;
$L__BB0_455:
	mov.f32 	%f1138, 0f00000000;
	// begin inline asm
	{  cvt.rn.f16.f32 %rs1514, %f1138;}

	// end inline asm
$L__BB0_456:
	st.shared.u16 	[%r10+1280], %rs1514;
	@%p414 bra 	$L__BB0_458;
	ld.global.nc.u64 	%rd777, [%rd6];
	cvt.u64.u16 	%rd778, %rs29;
	add.s64 	%rd779, %rd47, %rd778;
	mad.lo.s64 	%rd780, %rd777, 335544320, %rd779;
	shl.b64 	%rd781, %rd780, 1;
	add.s64 	%rd782, %rd1, %rd781;
	ld.global.u16 	%rs1515, [%rd782+10485760];
	bra.uni 	$L__BB0_459;
$L__BB0_458:
	mov.f32 	%f1139, 0f00000000;
	// begin inline asm
	{  cvt.rn.f16.f32 %rs1515, %f1139;}

	// end inline asm
$L__BB0_459:
	st.shared.u16 	[%r10+1282], %rs1515;
	@%p414 bra 	$L__BB0_461;
	ld.global.nc.u64 	%rd783, [%rd6];
	cvt.u64.u16 	%rd784, %rs30;
	add.s64 	%rd785, %rd47, %rd784;
	mad.lo.s64 	%rd786, %rd783, 335544320, %rd785;
	shl.b64 	%rd787, %rd786, 1;
	add.s64 	%rd788, %rd1, %rd787;
	ld.global.u16 	%rs1516, [%rd788+10485760];
	bra.uni 	$L__BB0_462;
$L__BB0_461:
	mov.f32 	%f1140, 0f00000000;
	// begin inline asm
	{  cvt.rn.f16.f32 %rs1516, %f1140;}

	// end inline asm
$L__BB0_462:
	st.shared.u16 	[%r10+1284], %rs1516;
	@%p414 bra 	$L__BB0_464;
	ld.global.nc.u64 	%rd789, [%rd6];
	cvt.u64.u16 	%rd790, %rs31;
	add.s64 	%rd791, %rd47, %rd790;
	mad.lo.s64 	%rd792, %rd789, 335544320, %rd791;
	shl.b64 	%rd793, %rd792, 1;
	add.s64 	%rd794, %rd1, %rd793;
	ld.global.u16 	%rs1517, [%rd794+10485760];
	bra.uni 	$L__BB0_465;
$L__BB0_464:
	mov.f32 	%f1141, 0f00000000;
	// begin inline asm
	{  cvt.rn.f16.f32 %rs1517, %f1141;}

	// end inline asm
$L__BB0_465:
	setp.gt.s64 	%p418, %rd48, %rd1128;
	st.shared.u16 	[%r10+1286], %rs1517;
	@%p418 bra 	$L__BB0_467;
	ld.global.nc.u64 	%rd795, [%rd6];
	cvt.u64.u16 	%rd796, %rs33;
	add.s64 	%rd797, %rd49, %rd796;
	mad.lo.s64 	%rd798, %rd795, 335544320, %rd797;
	shl.b64 	%rd799, %rd798, 1;
	add.s64 	%rd800, %rd1, %rd799;
	ld.global.u16 	%rs1518, [%rd800+10485760];
	bra.uni 	$L__BB0_468;
$L__BB0_467:
	mov.f32 	%f1142, 0f00000000;
	// begin inline asm
	{  cvt.rn.f16.f32 %rs1518, %f1142;}

	// end inline asm
$L__BB0_468:
	st.shared.u16 	[%r10+1536], %rs1518;
	@%p418 bra 	$L__BB0_470;
	ld.global.nc.u64 	%rd801, [%rd6];
	cvt.u64.u16 	%rd802, %rs34;
	add.s64 	%rd803, %rd49, %rd802;
	mad.lo.s64 	%rd804, %rd801, 335544320, %rd803;
	shl.b64 	%rd805, %rd804, 1;
	add.s64 	%rd806, %rd1, %rd805;
	ld.global.u16 	%rs1519, [%rd806+10485760];
	bra.uni 	$L__BB0_471;
$L__BB0_470:
	mov.f32 	%f1143, 0f00000000;
	// begin inline asm
	{  cvt.rn.f16.f32 %rs1519, %f1143;}

	// end inline asm
$L__BB0_471:
	st.shared.u16 	[%r10+1538], %rs1519;
	@%p418 bra 	$L__BB0_473;
	ld.global.nc.u64 	%rd807, [%rd6];
	cvt.u64.u16 	%rd808, %rs35;
	add.s64 	%rd809, %rd49, %rd808;
	mad.lo.s64 	%rd810, %rd807, 335544320, %rd809;
	shl.b64 	%rd811, %rd810, 1;
	add.s64 	%rd812, %rd1, %rd811;
	ld.global.u16 	%rs1520, [%rd812+10485760];
	bra.uni 	$L__BB0_474;
$L__BB0_473:
	mov.f32 	%f1144, 0f00000000;
	// begin inline asm
	{  cvt.rn.f16.f32 %rs1520, %f1144;}

	// end inline asm
$L__BB0_474:
	st.shared.u16 	[%r10+1540], %rs1520;
	@%p418 bra 	$L__BB0_476;
	ld.global.nc.u64 	%rd813, [%rd6];
	cvt.u64.u16 	%rd814, %rs36;
	add.s64 	%rd815, %rd49, %rd814;
	mad.lo.s64 	%rd816, %rd813, 335544320, %rd815;
	shl.b64 	%rd817, %rd816, 1;
	add.s64 	%rd818, %rd1, %rd817;
	ld.global.u16 	%rs1521, [%rd818+10485760];
	bra.uni 	$L__BB0_477;
$L__BB0_476:
	mov.f32 	%f1145, 0f00000000;
	// begin inline asm
	{  cvt.rn.f16.f32 %rs1521, %f1145;}

	// end inline asm
$L__BB0_477:
	setp.gt.s64 	%p422, %rd50, %rd1128;
	st.shared.u16 	[%r10+1542], %rs1521;
	@%p422 bra 	$L__BB0_479;
	ld.global.nc.u64 	%rd819, [%rd6];
	cvt.u64.u16 	%rd820, %rs38;
	add.s64 	%rd821, %rd51, %rd820;
	mad.lo.s64 	%rd822, %rd819, 335544320, %rd821;
	shl.b64 	%rd823, %rd822, 1;
	add.s64 	%rd824, %rd1, %rd823;
	ld.global.u16 	%rs1522, [%rd824+10485760];
	bra.uni 	$L__BB0_480;
$L__BB0_479:
	mov.f32 	%f1146, 0f00000000;
	// begin inline asm
	{  cvt.rn.f16.f32 %rs1522, %f1146;}

	// end inline asm
$L__BB0_480:
	st.shared.u16 	[%r10+1792], %rs1522;
	@%p422 bra 	$L__BB0_482;
	ld.global.nc.u64 	%rd825, [%rd6];
	cvt.u64.u16 	%rd826, %rs39;
	add.s64 	%rd827, %rd51, %rd826;
	mad.lo.s64 	%rd828, %rd825, 335544320, %rd827;
	shl.b64 	%rd829, %rd828, 1;
	add.s64 	%rd830, %rd1, %rd829;
	ld.global.u16 	%rs1523, [%rd830+10485760];
	bra.uni 	$L__BB0_483;
$L__BB0_482:
	mov.f32 	%f1147, 0f00000000;
	// begin inline asm
	{  cvt.rn.f16.f32 %rs1523, %f1147;}

	// end inline asm
$L__BB0_483:
	st.shared.u16 	[%r10+1794], %rs1523;
	@%p422 bra 	$L__BB0_485;
	ld.global.nc.u64 	%rd831, [%rd6];
	cvt.u64.u16 	%rd832, %rs40;
	add.s64 	%rd833, %rd51, %rd832;
	mad.lo.s64 	%rd834, %rd831, 335544320, %rd833;
	shl.b64 	%rd835, %rd834, 1;
	add.s64 	%rd836, %rd1, %rd835;
	ld.global.u16 	%rs1524, [%rd836+10485760];
	bra.uni 	$L__BB0_486;
$L__BB0_485:
	mov.f32 	%f1148, 0f00000000;
	// begin inline asm
	{  cvt.rn.f16.f32 %rs1524, %f1148;}

	// end inline asm
$L__BB0_486:
	st.shared.u16 	[%r10+1796], %rs1524;
	@%p422 bra 	$L__BB0_488;
	ld.global.nc.u64 	%rd837, [%rd6];
	cvt.u64.u16 	%rd838, %rs41;
	add.s64 	%rd839, %rd51, %rd838;
	mad.lo.s64 	%rd840, %rd837, 335544320, %rd839;
	shl.b64 	%rd841, %rd840, 1;
	add.s64 	%rd842, %rd1, %rd841;
	ld.global.u16 	%rs1525, [%rd842+10485760];
	bra.uni 	$L__BB0_489;
$L__BB0_488:
	mov.f32 	%f1149, 0f00000000;
	// begin inline asm
	{  cvt.rn.f16.f32 %rs1525, %f1149;}

	// end inline asm
$L__BB0_489:
	setp.gt.s64 	%p426, %rd52, %rd1128;
	st.shared.u16 	[%r10+1798], %rs1525;
	@%p426 bra 	$L__BB0_491;
	ld.global.nc.u64 	%rd843, [%rd6];
	add.s64 	%rd844, %rd53, %rd19;
	mad.lo.s64 	%rd845, %rd843, 335544320, %rd844;
	shl.b64 	%rd846, %rd845, 1;
	add.s64 	%rd847, %rd1, %rd846;
	ld.global.u16 	%rs1526, [%rd847+10485760];
	bra.uni 	$L__BB0_492;
$L__BB0_491:
	mov.f32 	%f1150, 0f00000000;
	// begin inline asm
	{  cvt.rn.f16.f32 %rs1526, %f1150;}

	// end inline asm
$L__BB0_492:
	st.shared.u16 	[%r10+2048], %rs1526;
	@%p426 bra 	$L__BB0_494;
	ld.global.nc.u64 	%rd848, [%rd6];
	add.s64 	%rd849, %rd53, %rd20;
	mad.lo.s64 	%rd850, %rd848, 335544320, %rd849;
	shl.b64 	%rd851, %rd850, 1;
	add.s64 	%rd852, %rd1, %rd851;
	ld.global.u16 	%rs1527, [%rd852+10485760];
	bra.uni 	$L__BB0_495;
$L__BB0_494:
	mov.f32 	%f1151, 0f00000000;
	// begin inline asm
	{  cvt.rn.f16.f32 %rs1527, %f1151;}

	// end inline asm
$L__BB0_495:
	st.shared.u16 	[%r10+2050], %rs1527;
	@%p426 bra 	$L__BB0_497;
	ld.global.nc.u64 	%rd853, [%rd6];
	add.s64 	%rd854, %rd53, %rd21;
	mad.lo.s64 	%rd855, %rd853, 335544320, %rd854;
	shl.b64 	%rd856, %rd855, 1;
	add.s64 	%rd857, %rd1, %rd856;
	ld.global.u16 	%rs1528, [%rd857+10485760];
	bra.uni 	$L__BB0_498;
$L__BB0_497:
	mov.f32 	%f1152, 0f00000000;
	// begin inline asm
	{  cvt.rn.f16.f32 %rs1528, %f1152;}

	// end inline asm
$L__BB0_498:
	st.shared.u16 	[%r10+2052], %rs1528;
	@%p426 bra 	$L__BB0_500;
	ld.global.nc.u64 	%rd858, [%rd6];
	add.s64 	%rd859, %rd53, %rd22;
	mad.lo.s64 	%rd860, %rd858, 335544320, %rd859;
	shl.b64 	%rd861, %rd860, 1;
	add.s64 	%rd862, %rd1, %rd861;
	ld.global.u16 	%rs1529, [%rd862+10485760];
	bra.uni 	$L__BB0_501;
$L__BB0_500:
	mov.f32 	%f1153, 0f00000000;
	// begin inline asm
	{  cvt.rn.f16.f32 %rs1529, %f1153;}

	// end inline asm
$L__BB0_501:
	setp.gt.s64 	%p430, %rd54, %rd1128;
	st.shared.u16 	[%r10+2054], %rs1529;
	@%p430 bra 	$L__BB0_503;
	ld.global.nc.u64 	%rd863, [%rd6];
	add.s64 	%rd864, %rd55, %rd23;
	mad.lo.s64 	%rd865, %rd863, 335544320, %rd864;
	shl.b64 	%rd866, %rd865, 1;
	add.s64 	%rd867, %rd1, %rd866;
	ld.global.u16 	%rs1530, [%rd867+10485760];
	bra.uni 	$L__BB0_504;
$L__BB0_503:
	mov.f32 	%f1154, 0f00000000;
	// begin inline asm
	{  cvt.rn.f16.f32 %rs1530, %f1154;}

	// end inline asm
$L__BB0_504:
	st.shared.u16 	[%r10+2304], %rs1530;
	@%p430 bra 	$L__BB0_506;
	ld.global.nc.u64 	%rd868, [%rd6];
	add.s64 	%rd869, %rd55, %rd24;
	mad.lo.s64 	%rd870, %rd868, 335544320, %rd869;
	shl.b64 	%rd871, %rd870, 1;
	add.s64 	%rd872, %rd1, %rd871;
	ld.global.u16 	%rs1531, [%rd872+10485760];
	bra.uni 	$L__BB0_507;
$L__BB0_506:
	mov.f32 	%f1155, 0f00000000;
	// begin inline asm
	{  cvt.rn.f16.f32 %rs1531, %f1155;}

	// end inline asm
$L__BB0_507:
	st.shared.u16 	[%r10+2306], %rs1531;
	@%p430 bra 	$L__BB0_509;
	ld.global.nc.u64 	%rd873, [%rd6];
	cvt.u64.u16 	%rd874, %rs44;
	add.s64 	%rd875, %rd55, %rd874;
	mad.lo.s64 	%rd876, %rd873, 335544320, %rd875;
	shl.b64 	%rd877, %rd876, 1;
	add.s64 	%rd878, %rd1, %rd877;
	ld.global.u16 	%rs1532, [%rd878+10485760];
	bra.uni 	$L__BB0_510;
$L__BB0_509:
	mov.f32 	%f1156, 0f00000000;
	// begin inline asm
	{  cvt.rn.f16.f32 %rs1532, %f1156;}

	// end inline asm
$L__BB0_510:
	st.shared.u16 	[%r10+2308], %rs1532;
	@%p430 bra 	$L__BB0_512;
	ld.global.nc.u64 	%rd879, [%rd6];
	add.s64 	%rd880, %rd55, %rd25;
	mad.lo.s64 	%rd881, %rd879, 335544320, %rd880;
	shl.b64 	%rd882, %rd881, 1;
	add.s64 	%rd883, %rd1, %rd882;
	ld.global.u16 	%rs1533, [%rd883+10485760];
	bra.uni 	$L__BB0_513;
$L__BB0_512:
	mov.f32 	%f1157, 0f00000000;
	// begin inline asm
	{  cvt.rn.f16.f32 %rs1533, %f1157;}

	// end inline asm
$L__BB0_513:
	setp.gt.s64 	%p434, %rd56, %rd1128;
	st.shared.u16 	[%r10+2310], %rs1533;
	@%p434 bra 	$L__BB0_515;
	ld.global.nc.u64 	%rd884, [%rd6];
	cvt.u64.u16 	%rd885, %rs46;
	add.s64 	%rd886, %rd57, %rd885;
	mad.lo.s64 	%rd887, %rd884, 335544320, %rd886;
	shl.b64 	%rd888, %rd887, 1;
	add.s64 	%rd889, %rd1, %rd888;
	ld.global.u16 	%rs1534, [%rd889+10485760];
	bra.uni 	$L__BB0_516;
$L__BB0_515:
	mov.f32 	%f1158, 0f00000000;
	// begin inline asm
	{  cvt.rn.f16.f32 %rs1534, %f1158;}

	// end inline asm
$L__BB0_516:
	setp.gt.s64 	%p435, %rd56, %rd1128;
	st.shared.u16 	[%r10+2560], %rs1534;
	@%p435 bra 	$L__BB0_518;
	ld.global.nc.u64 	%rd890, [%rd6];
	cvt.u64.u16 	%rd891, %rs47;
	add.s64 	%rd892, %rd57, %rd891;
	mad.lo.s64 	%rd893, %rd890, 335544320, %rd892;
	shl.b64 	%rd894, %rd893, 1;
	add.s64 	%rd895, %rd1, %rd894;
	ld.global.u16 	%rs1535, [%rd895+10485760];
	bra.uni 	$L__BB0_519;
$L__BB0_518:
	mov.f32 	%f1159, 0f00000000;
	// begin inline asm
	{  cvt.rn.f16.f32 %rs1535, %f1159;}

	// end inline asm
$L__BB0_519:
	setp.gt.s64 	%p436, %rd56, %rd1128;
	st.shared.u16 	[%r10+2562], %rs1535;
	@%p436 bra 	$L__BB0_521;
	ld.global.nc.u64 	%rd896, [%rd6];
	cvt.u64.u16 	%rd897, %rs48;
	add.s64 	%rd898, %rd57, %rd897;
	mad.lo.s64 	%rd899, %rd896, 335544320, %rd898;
	shl.b64 	%rd900, %rd899, 1;
	add.s64 	%rd901, %rd1, %rd900;
	ld.global.u16 	%rs1536, [%rd901+10485760];
	bra.uni 	$L__BB0_522;
$L__BB0_521:
	mov.f32 	%f1160, 0f00000000;
	// begin inline asm
	{  cvt.rn.f16.f32 %rs1536, %f1160;}

	// end inline asm
$L__BB0_522:
	setp.gt.s64 	%p437, %rd56, %rd1128;
	st.shared.u16 	[%r10+2564], %rs1536;
	@%p437 bra 	$L__BB0_524;
	ld.global.nc.u64 	%rd902, [%rd6];
	cvt.u64.u16 	%rd903, %rs49;
	add.s64 	%rd904, %rd57, %rd903;
	mad.lo.s64 	%rd905, %rd902, 335544320, %rd904;
	shl.b64 	%rd906, %rd905, 1;
	add.s64 	%rd907, %rd1, %rd906;
	ld.global.u16 	%rs1537, [%rd907+10485760];
	bra.uni 	$L__BB0_525;
$L__BB0_524:
	mov.f32 	%f1161, 0f00000000;
	// begin inline asm
	{  cvt.rn.f16.f32 %rs1537, %f1161;}

	// end inline asm
$L__BB0_525:
	setp.gt.s64 	%p438, %rd58, %rd1128;
	st.shared.u16 	[%r10+2566], %rs1537;
	@%p438 bra 	$L__BB0_527;
	ld.global.nc.u64 	%rd908, [%rd6];
	cvt.u64.u16 	%rd909, %rs51;
	add.s64 	%rd910, %rd59, %rd909;
	mad.lo.s64 	%rd911, %rd908, 335544320, %rd910;
	shl.b64 	%rd912, %rd911, 1;
	add.s64 	%rd913, %rd1, %rd912;
	ld.global.u16 	%rs1538, [%rd913+10485760];
	bra.uni 	$L__BB0_528;
$L__BB0_527:
	mov.f32 	%f1162, 0f00000000;
	// begin inline asm
	{  cvt.rn.f16.f32 %rs1538, %f1162;}

	// end inline asm
$L__BB0_528:
	setp.gt.s64 	%p439, %rd58, %rd1128;
	st.shared.u16 	[%r10+2816], %rs1538;
	@%p439 bra 	$L__BB0_530;
	ld.global.nc.u64 	%rd914, [%rd6];
	cvt.u64.u16 	%rd915, %rs52;
	add.s64 	%rd916, %rd59, %rd915;
	mad.lo.s64 	%rd917, %rd914, 335544320, %rd916;
	shl.b64 	%rd918, %rd917, 1;
	add.s64 	%rd919, %rd1, %rd918;
	ld.global.u16 	%rs1539, [%rd919+10485760];
	bra.uni 	$L__BB0_531;
$L__BB0_530:
	mov.f32 	%f1163, 0f00000000;
	// begin inline asm
	{  cvt.rn.f16.f32 %rs1539, %f1163;}

	// end inline asm
$L__BB0_531:
	setp.gt.s64 	%p440, %rd58, %rd1128;
	st.shared.u16 	[%r10+2818], %rs1539;
	@%p440 bra 	$L__BB0_533;
	ld.global.nc.u64 	%rd920, [%rd6];
	cvt.u64.u16 	%rd921, %rs53;
	add.s64 	%rd922, %rd59, %rd921;
	mad.lo.s64 	%rd923, %rd920, 335544320, %rd922;
	shl.b64 	%rd924, %rd923, 1;
	add.s64 	%rd925, %rd1, %rd924;
	ld.global.u16 	%rs1540, [%rd925+10485760];
	bra.uni 	$L__BB0_534;
$L__BB0_533:
	mov.f32 	%f1164, 0f00000000;
	// begin inline asm
	{  cvt.rn.f16.f32 %rs1540, %f1164;}

	// end inline asm
$L__BB0_534:
	setp.gt.s64 	%p441, %rd58, %rd1128;
	st.shared.u16 	[%r10+2820], %rs1540;
	@%p441 bra 	$L__BB0_536;
	ld.global.nc.u64 	%rd926, [%rd6];
	cvt.u64.u16 	%rd927, %rs54;
	add.s64 	%rd928, %rd59, %rd927;
	mad.lo.s64 	%rd929, %rd926, 335544320, %rd928;
	shl.b64 	%rd930, %rd929, 1;
	add.s64 	%rd931, %rd1, %rd930;
	ld.global.u16 	%rs1541, [%rd931+10485760];
	bra.uni 	$L__BB0_537;
$L__BB0_536:
	mov.f32 	%f1165, 0f00000000;
	// begin inline asm
	{  cvt.rn.f16.f32 %rs1541, %f1165;}

	// end inline asm
$L__BB0_537:
	setp.gt.s64 	%p442, %rd60, %rd1128;
	st.shared.u16 	[%r10+2822], %rs1541;
	@%p442 bra 	$L__BB0_539;
	ld.global.nc.u64 	%rd932, [%rd6];
	cvt.u64.u16 	%rd933, %rs56;
	add.s64 	%rd934, %rd61, %rd933;
	mad.lo.s64 	%rd935, %rd932, 335544320, %rd934;
	shl.b64 	%rd936, %rd935, 1;
	add.s64 	%rd937, %rd1, %rd936;
	ld.global.u16 	%rs1542, [%rd937+10485760];
	bra.uni 	$L__BB0_540;
$L__BB0_539:
	mov.f32 	%f1166, 0f00000000;
	// begin inline asm
	{  cvt.rn.f16.f32 %rs1542, %f1166;}

	// end inline asm
$L__BB0_540:
	setp.gt.s64 	%p443, %rd60, %rd1128;
	st.shared.u16 	[%r10+3072], %rs1542;
	@%p443 bra 	$L__BB0_542;
	ld.global.nc.u64 	%rd938, [%rd6];
	cvt.u64.u16 	%rd939, %rs57;
	add.s64 	%rd940, %rd61, %rd939;
	mad.lo.s64 	%rd941, %rd938, 335544320, %rd940;
	shl.b64 	%rd942, %rd941, 1;
	add.s64 	%rd943, %rd1, %rd942;
	ld.global.u16 	%rs1543, [%rd943+10485760];
	bra.uni 	$L__BB0_543;
$L__BB0_542:
	mov.f32 	%f1167, 0f00000000;
	// begin inline asm
	{  cvt.rn.f16.f32 %rs1543, %f1167;}

	// end inline asm
$L__BB0_543:
	setp.gt.s64 	%p444, %rd60, %rd1128;
	st.shared.u16 	[%r10+3074], %rs1543;
	@%p444 bra 	$L__BB0_545;
	ld.global.nc.u64 	%rd944, [%rd6];
	cvt.u64.u16 	%rd945, %rs58;
	add.s64 	%rd946, %rd61, %rd945;
	mad.lo.s64 	%rd947, %rd944, 335544320, %rd946;
	shl.b64 	%rd948, %rd947, 1;
	add.s64 	%rd949, %rd1, %rd948;
	ld.global.u16 	%rs1544, [%rd949+10485760];
	bra.uni 	$L__BB0_546;
$L__BB0_545:
	mov.f32 	%f1168, 0f00000000;
	// begin inline asm
	{  cvt.rn.f16.f32 %rs1544, %f1168;}

	// end inline asm
$L__BB0_546:
	setp.gt.s64 	%p445, %rd60, %rd1128;
	st.shared.u16 	[%r10+3076], %rs1544;
	@%p445 bra 	$L__BB0_548;
	ld.global.nc.u64 	%rd950, [%rd6];
	cvt.u64.u16 	%rd951, %rs59;
	add.s64 	%rd952, %rd61, %rd951;
	mad.lo.s64 	%rd953, %rd950, 335544320, %rd952;
	shl.b64 	%rd954, %rd953, 1;
	add.s64 	%rd955, %rd1, %rd954;
	ld.global.u16 	%rs1545, [%rd955+10485760];
	bra.uni 	$L__BB0_549;
$L__BB0_548:
	mov.f32 	%f1169, 0f00000000;
	// begin inline asm
	{  cvt.rn.f16.f32 %rs1545, %f1169;}

	// end inline asm
$L__BB0_549:
	setp.gt.s64 	%p446, %rd62, %rd1128;
	st.shared.u16 	[%r10+3078], %rs1545;
	@%p446 bra 	$L__BB0_551;
	ld.global.nc.u64 	%rd956, [%rd6];
	cvt.u64.u16 	%rd957, %rs61;
	add.s64 	%rd958, %rd63, %rd957;
	mad.lo.s64 	%rd959, %rd956, 335544320, %rd958;
	shl.b64 	%rd960, %rd959, 1;
	add.s64 	%rd961, %rd1, %rd960;
	ld.global.u16 	%rs1546, [%rd961+10485760];
	bra.uni 	$L__BB0_552;
$L__BB0_551:
	mov.f32 	%f1170, 0f00000000;
	// begin inline asm
	{  cvt.rn.f16.f32 %rs1546, %f1170;}

	// end inline asm
$L__BB0_552:
	setp.gt.s64 	%p447, %rd62, %rd1128;
	st.shared.u16 	[%r10+3328], %rs1546;
	@%p447 bra 	$L__BB0_554;
	ld.global.nc.u64 	%rd962, [%rd6];
	cvt.u64.u16 	%rd963, %rs62;
	add.s64 	%rd964, %rd63, %rd963;
	mad.lo.s64 	%rd965, %rd962, 335544320, %rd964;
	shl.b64 	%rd966, %rd965, 1;
	add.s64 	%rd967, %rd1, %rd966;
	ld.global.u16 	%rs1547, [%rd967+10485760];
	bra.uni 	$L__BB0_555;
$L__BB0_554:
	mov.f32 	%f1171, 0f00000000;
	// begin inline asm
	{  cvt.rn.f16.f32 %rs1547, %f1171;}

	// end inline asm
$L__BB0_555:
	setp.gt.s64 	%p448, %rd62, %rd1128;
	st.shared.u16 	[%r10+3330], %rs1547;
	@%p448 bra 	$L__BB0_557;
	ld.global.nc.u64 	%rd968, [%rd6];
	cvt.u64.u16 	%rd969, %rs63;
	add.s64 	%rd970, %rd63, %rd969;
	mad.lo.s64 	%rd971, %rd968, 335544320, %rd970;
	shl.b64 	%rd972, %rd971, 1;
	add.s64 	%rd973, %rd1, %rd972;
	ld.global.u16 	%rs1548, [%rd973+10485760];
	bra.uni 	$L__BB0_558;
$L__BB0_557:
	mov.f32 	%f1172, 0f00000000;
	// begin inline asm
	{  cvt.rn.f16.f32 %rs1548, %f1172;}

	// end inline asm
$L__BB0_558:
	setp.gt.s64 	%p449, %rd62, %rd1128;
	st.shared.u16 	[%r10+3332], %rs1548;
	@%p449 bra 	$L__BB0_560;
	ld.global.nc.u64 	%rd974, [%rd6];
	cvt.u64.u16 	%rd975, %rs64;
	add.s64 	%rd976, %rd63, %rd975;
	mad.lo.s64 	%rd977, %rd974, 335544320, %rd976;
	shl.b64 	%rd978, %rd977, 1;
	add.s64 	%rd979, %rd1, %rd978;
	ld.global.u16 	%rs1549, [%rd979+10485760];
	bra.uni 	$L__BB0_561;
$L__BB0_560:
	mov.f32 	%f1173, 0f00000000;
	// begin inline asm
	{  cvt.rn.f16.f32 %rs1549, %f1173;}

	// end inline asm
$L__BB0_561:
	setp.gt.s64 	%p450, %rd64, %rd1128;
	st.shared.u16 	[%r10+3334], %rs1549;
	@%p450 bra 	$L__BB0_563;
	ld.global.nc.u64 	%rd980, [%rd6];
	cvt.u64.u16 	%rd981, %rs66;
	add.s64 	%rd982, %rd65, %rd981;
	mad.lo.s64 	%rd983, %rd980, 335544320, %rd982;
	shl.b64 	%rd984, %rd983, 1;
	add.s64 	%rd985, %rd1, %rd984;
	ld.global.u16 	%rs1550, [%rd985+10485760];
	bra.uni 	$L__BB0_564;
$L__BB0_563:
	mov.f32 	%f1174, 0f00000000;
	// begin inline asm
	{  cvt.rn.f16.f32 %rs1550, %f1174;}

	// end inline asm
$L__BB0_564:
	setp.gt.s64 	%p451, %rd64, %rd1128;
	st.shared.u16 	[%r10+3584], %rs1550;
	@%p451 bra 	$L__BB0_566;
	ld.global.nc.u64 	%rd986, [%rd6];
	cvt.u64.u16 	%rd987, %rs67;
	add.s64 	%rd988, %rd65, %rd987;
	mad.lo.s64 	%rd989, %rd986, 335544320, %rd988;
	shl.b64 	%rd990, %rd989, 1;
	add.s64 	%rd991, %rd1, %rd990;
	ld.global.u16 	%rs1551, [%rd991+10485760];
	bra.uni 	$L__BB0_567;
$L__BB0_566:
	mov.f32 	%f1175, 0f00000000;
	// begin inline asm
	{  cvt.rn.f16.f32 %rs1551, %f1175;}

	// end inline asm
$L__BB0_567:
	setp.gt.s64 	%p452, %rd64, %rd1128;
	st.shared.u16 	[%r10+3586], %rs1551;
	@%p452 bra 	$L__BB0_569;
	ld.global.nc.u64 	%rd992, [%rd6];
	cvt.u64.u16 	%rd993, %rs68;
	add.s64 	%rd994, %rd65, %rd993;
	mad.lo.s64 	%rd995, %rd992, 335544320, %rd994;
	shl.b64 	%rd996, %rd995, 1;
	add.s64 	%rd997, %rd1, %rd996;
	ld.global.u16 	%rs1552, [%rd997+10485760];
	bra.uni 	$L__BB0_570;
$L__BB0_569:
	mov.f32 	%f1176, 0f00000000;
	// begin inline asm
	{  cvt.rn.f16.f32 %rs1552, %f1176;}

	// end inline asm
$L__BB0_570:
	setp.gt.s64 	%p453, %rd64, %rd1128;
	st.shared.u16 	[%r10+3588], %rs1552;
	@%p453 bra 	$L__BB0_572;
	ld.global.nc.u64 	%rd998, [%rd6];
	cvt.u64.u16 	%rd999, %rs69;
	add.s64 	%rd1000, %rd65, %rd999;
	mad.lo.s64 	%rd1001, %rd998, 335544320, %rd1000;
	shl.b64 	%rd1002, %rd1001, 1;
	add.s64 	%rd1003, %rd1, %rd1002;
	ld.global.u16 	%rs1553, [%rd1003+10485760];
	bra.uni 	$L__BB0_573;
$L__BB0_572:
	mov.f32 	%f1177, 0f00000000;
	// begin inline asm
	{  cvt.rn.f16.f32 %rs1553, %f1177;}

	// end inline asm
$L__BB0_573:
	setp.gt.s64 	%p454, %rd66, %rd1128;
	st.shared.u16 	[%r10+3590], %rs1553;
	@%p454 bra 	$L__BB0_575;
	ld.global.nc.u64 	%rd1004, [%rd6];
	cvt.u64.u16 	%rd1005, %rs71;
	add.s64 	%rd1006, %rd67, %rd1005;
	mad.lo.s64 	%rd1007, %rd1004, 335544320, %rd1006;
	shl.b64 	%rd1008, %rd1007, 1;
	add.s64 	%rd1009, %rd1, %rd1008;
	ld.global.u16 	%rs1554, [%rd1009+10485760];
	bra.uni 	$L__BB0_576;
$L__BB0_575:
	mov.f32 	%f1178, 0f00000000;
	// begin inline asm
	{  cvt.rn.f16.f32 %rs1554, %f1178;}

	// end inline asm
$L__BB0_576:
	setp.gt.s64 	%p455, %rd66, %rd1128;
	st.shared.u16 	[%r10+3840], %rs1554;
	@%p455 bra 	$L__BB0_578;
	ld.global.nc.u64 	%rd1010, [%rd6];
	cvt.u64.u16 	%rd1011, %rs72;
	add.s64 	%rd1012, %rd67, %rd1011;
	mad.lo.s64 	%rd1013, %rd1010, 335544320, %rd1012;
	shl.b64 	%rd1014, %rd1013, 1;
	add.s64 	%rd1015, %rd1, %rd1014;
	ld.global.u16 	%rs1555, [%rd1015+10485760];
	bra.uni 	$L__BB0_579;
$L__BB0_578:
	mov.f32 	%f1179, 0f00000000;
	// begin inline asm
	{  cvt.rn.f16.f32 %rs1555, %f1179;}

	// end inline asm
$L__BB0_579:
	setp.gt.s64 	%p456, %rd66, %rd1128;
	st.shared.u16 	[%r10+3842], %rs1555;
	@%p456 bra 	$L__BB0_581;
	ld.global.nc.u64 	%rd1016, [%rd6];
	cvt.u64.u16 	%rd1017, %rs73;
	add.s64 	%rd1018, %rd67, %rd1017;
	mad.lo.s64 	%rd1019, %rd1016, 335544320, %rd1018;
	shl.b64 	%rd1020, %rd1019, 1;
	add.s64 	%rd1021, %rd1, %rd1020;
	ld.global.u16 	%rs1556, [%rd1021+10485760];
	bra.uni 	$L__BB0_582;
$L__BB0_581:
	mov.f32 	%f1180, 0f00000000;
	// begin inline asm
	{  cvt.rn.f16.f32 %rs1556, %f1180;}

	// end inline asm
$L__BB0_582:
	setp.gt.s64 	%p457, %rd66, %rd1128;
	st.shared.u16 	[%r10+3844], %rs1556;
	@%p457 bra 	$L__BB0_584;
	ld.global.nc.u64 	%rd1022, [%rd6];
	cvt.u64.u16 	%rd1023, %rs74;
	add.s64 	%rd1024, %rd67, %rd1023;
	mad.lo.s64 	%rd1025, %rd1022, 335544320, %rd1024;
	shl.b64 	%rd1026, %rd1025, 1;
	add.s64 	%rd1027, %rd1, %rd1026;
	ld.global.u16 	%rs1557, [%rd1027+10485760];
	bra.uni 	$L__BB0_585;
$L__BB0_584:
	mov.f32 	%f1181, 0f00000000;
	// begin inline asm
	{  cvt.rn.f16.f32 %rs1557, %f1181;}

	// end inline asm
$L__BB0_585:
	setp.gt.s64 	%p458, %rd68, %rd1128;
	st.shared.u16 	[%r10+3846], %rs1557;
	@%p458 bra 	$L__BB0_587;
	ld.global.nc.u64 	%rd1028, [%rd6];
	cvt.u64.u16 	%rd1029, %rs76;
	add.s64 	%rd1030, %rd69, %rd1029;
	mad.lo.s64 	%rd1031, %rd1028, 335544320, %rd1030;
	shl.b64 	%rd1032, %rd1031, 1;
	add.s64 	%rd1033, %rd1, %rd1032;
	ld.global.u16 	%rs1558, [%rd1033+10485760];
	bra.uni 	$L__BB0_588;
$L__BB0_587:
	mov.f32 	%f1182, 0f00000000;
	// begin inline asm
	{  cvt.rn.f16.f32 %rs1558, %f1182;}

	// end inline asm
$L__BB0_588:
	setp.gt.s64 	%p459, %rd68, %rd1128;
	st.shared.u16 	[%r10+4096], %rs1558;
	@%p459 bra 	$L__BB0_590;
	ld.global.nc.u64 	%rd1034, [%rd6];
	cvt.u64.u16 	%rd1035, %rs77;
	add.s64 	%rd1036, %rd69, %rd1035;
	mad.lo.s64 	%rd1037, %rd1034, 335544320, %rd1036;
	shl.b64 	%rd1038, %rd1037, 1;
	add.s64 	%rd1039, %rd1, %rd1038;
	ld.global.u16 	%rs1559, [%rd1039+10485760];
	bra.uni 	$L__BB0_591;
$L__BB0_590:
	mov.f32 	%f1183, 0f00000000;
	// begin inline asm
	{  cvt.rn.f16.f32 %rs1559, %f1183;}

	// end inline asm
$L__BB0_591:
	setp.gt.s64 	%p460, %rd68, %rd1128;
	st.shared.u16 	[%r10+4098], %rs1559;
	@%p460 bra 	$L__BB0_593;
	ld.global.nc.u64 	%rd1040, [%rd6];
	cvt.u64.u16 	%rd1041, %rs78;
	add.s64 	%rd1042, %rd69, %rd1041;
	mad.lo.s64 	%rd1043, %rd1040, 335544320, %rd1042;
	shl.b64 	%rd1044, %rd1043, 1;
	add.s64 	%rd1045, %rd1, %rd1044;
	ld.global.u16 	%rs1560, [%rd1045+10485760];
	bra.uni 	$L__BB0_594;
$L__BB0_593:
	mov.f32 	%f1184, 0f00000000;
	// begin inline asm
	{  cvt.rn.f16.f32 %rs1560, %f1184;}

	// end inline asm
$L__BB0_594:
	setp.gt.s64 	%p461, %rd68, %rd1128;
	st.shared.u16 	[%r10+4100], %rs1560;
	@%p461 bra 	$L__BB0_596;
	ld.global.nc.u64 	%rd1046, [%rd6];
	cvt.u64.u16 	%rd1047, %rs79;
	add.s64 	%rd1048, %rd69, %rd1047;
	mad.lo.s64 	%rd1049, %rd1046, 335544320, %rd1048;
	shl.b64 	%rd1050, %rd1049, 1;
	add.s64 	%rd1051, %rd1, %rd1050;
	ld.global.u16 	%rs1561, [%rd1051+10485760];
	bra.uni 	$L__BB0_597;
$L__BB0_596:
	mov.f32 	%f1185, 0f00000000;
	// begin inline asm
	{  cvt.rn.f16.f32 %rs1561, %f1185;}

	// end inline asm
$L__BB0_597:
	setp.gt.s64 	%p462, %rd70, %rd1128;
	st.shared.u16 	[%r10+4102], %rs1561;
	@%p462 bra 	$L__BB0_599;
	ld.global.nc.u64 	%rd1052, [%rd6];
	cvt.u64.u16 	%rd1053, %rs81;
	add.s64 	%rd1054, %rd71, %rd1053;
	mad.lo.s64 	%rd1055, %rd1052, 335544320, %rd1054;
	shl.b64 	%rd1056, %rd1055, 1;
	add.s64 	%rd1057, %rd1, %rd1056;
	ld.global.u16 	%rs1562, [%rd1057+10485760];
	bra.uni 	$L__BB0_600;
$L__BB0_599:
	mov.f32 	%f1186, 0f00000000;
	// begin inline asm
	{  cvt.rn.f16.f32 %rs1562, %f1186;}

	// end inline asm
$L__BB0_600:
	setp.gt.s64 	%p463, %rd70, %rd1128;
	st.shared.u16 	[%r10+4352], %rs1562;
	@%p463 bra 	$L__BB0_602;
	ld.global.nc.u64 	%rd1058, [%rd6];
	cvt.u64.u16 	%rd1059, %rs82;
	add.s64 	%rd1060, %rd71, %rd1059;
	mad.lo.s64 	%rd1061, %rd1058, 335544320, %rd1060;
	shl.b64 	%rd1062, %rd1061, 1;
	add.s64 	%rd1063, %rd1, %rd1062;
	ld.global.u16 	%rs1563, [%rd1063+10485760];
	bra.uni 	$L__BB0_603;
$L__BB0_602:
	mov.f32 	%f1187, 0f00000000;
	// begin inline asm
	{  cvt.rn.f16.f32 %rs1563, %f1187;}

	// end inline asm
$L__BB0_603:
	setp.gt.s64 	%p464, %rd70, %rd1128;
	st.shared.u16 	[%r10+4354], %rs1563;
	@%p464 bra 	$L__BB0_605;
	ld.global.nc.u64 	%rd1064, [%rd6];
	cvt.u64.u16 	%rd1065, %rs83;
	add.s64 	%rd1066, %rd71, %rd1065;
	mad.lo.s64 	%rd1067, %rd1064, 335544320, %rd1066;
	shl.b64 	%rd1068, %rd1067, 1;
	add.s64 	%rd1069, %rd1, %rd1068;
	ld.global.u16 	%rs1564, [%rd1069+10485760];
	bra.uni 	$L__BB0_606;
$L__BB0_605:
	mov.f32 	%f1188, 0f00000000;
	// begin inline asm
	{  cvt.rn.f16.f32 %rs1564, %f1188;}

	// end inline asm
$L__BB0_606:
	setp.gt.s64 	%p465, %rd70, %rd1128;
	st.shared.u16 	[%r10+4356], %rs1564;
	@%p465 bra 	$L__BB0_608;
	ld.global.nc.u64 	%rd1070, [%rd6];
	cvt.u64.u16 	%rd1071, %rs84;
	add.s64 	%rd1072, %rd71, %rd1071;
	mad.lo.s64 	%rd1073, %rd1070, 335544320, %rd1072;
	shl.b64 	%rd1074, %rd1073, 1;
	add.s64 	%rd1075, %rd1, %rd1074;
	ld.global.u16 	%rs1565, [%rd1075+10485760];
	bra.uni 	$L__BB0_609;
$L__BB0_608:
	mov.f32 	%f1189, 0f00000000;
	// begin inline asm
	{  cvt.rn.f16.f32 %rs1565, %f1189;}

	// end inline asm
$L__BB0_609:
	setp.gt.s64 	%p466, %rd72, %rd1128;
	st.shared.u16 	[%r10+4358], %rs1565;
	@%p466 bra 	$L__BB0_611;
	ld.global.nc.u64 	%rd1076, [%rd6];
	cvt.u64.u16 	%rd1077, %rs86;
	add.s64 	%rd1078, %rd73, %rd1077;
	mad.lo.s64 	%rd1079, %rd1076, 335544320, %rd1078;
	shl.b64 	%rd1080, %rd1079, 1;
	add.s64 	%rd1081, %rd1, %rd1080;
	ld.global.u16 	%rs1566, [%rd1081+10485760];
	bra.uni 	$L__BB0_612;
$L__BB0_611:
	mov.f32 	%f1190, 0f00000000;
	// begin inline asm
	{  cvt.rn.f16.f32 %rs1566, %f1190;}

	// end inline asm
$L__BB0_612:
	setp.gt.s64 	%p467, %rd72, %rd1128;
	st.shared.u16 	[%r10+4608], %rs1566;
	@%p467 bra 	$L__BB0_614;
	ld.global.nc.u64 	%rd1082, [%rd6];
	cvt.u64.u16 	%rd1083, %rs87;
	add.s64 	%rd1084, %rd73, %rd1083;
	mad.lo.s64 	%rd1085, %rd1082, 335544320, %rd1084;
	shl.b64 	%rd1086, %rd1085, 1;
	add.s64 	%rd1087, %rd1, %rd1086;
	ld.global.u16 	%rs1567, [%rd1087+10485760];
	bra.uni 	$L__BB0_615;
$L__BB0_614:
	mov.f32 	%f1191, 0f00000000;
	// begin inline asm
	{  cvt.rn.f16.f32 %rs1567, %f1191;}

	// end inline asm
$L__BB0_615:
	setp.gt.s64 	%p468, %rd72, %rd1128;
	st.shared.u16 	[%r10+4610], %rs1567;
	@%p468 bra 	$L__BB0_617;
	ld.global.nc.u64 	%rd1088, [%rd6];
	add.s64 	%rd1089, %rd73, %rd26;
	mad.lo.s64 	%rd1090, %rd1088, 335544320, %rd1089;
	shl.b64 	%rd1091, %rd1090, 1;
	add.s64 	%rd1092, %rd1, %rd1091;
	ld.global.u16 	%rs1568, [%rd1092+10485760];
	bra.uni 	$L__BB0_618;
$L__BB0_617:
	mov.f32 	%f1192, 0f00000000;
	// begin inline asm
	{  cvt.rn.f16.f32 %rs1568, %f1192;}

	// end inline asm
$L__BB0_618:
	setp.gt.s64 	%p469, %rd72, %rd1128;
	st.shared.u16 	[%r10+4612], %rs1568;
	@%p469 bra 	$L__BB0_620;
	ld.global.nc.u64 	%rd1093, [%rd6];
	add.s64 	%rd1094, %rd73, %rd27;
	mad.lo.s64 	%rd1095, %rd1093, 335544320, %rd1094;
	shl.b64 	%rd1096, %rd1095, 1;
	add.s64 	%rd1097, %rd1, %rd1096;
	ld.global.u16 	%rs1569, [%rd1097+10485760];
	bra.uni 	$L__BB0_621;
$L__BB0_620:
	mov.f32 	%f1193, 0f00000000;
	// begin inline asm
	{  cvt.rn.f16.f32 %rs1569, %f1193;}

	// end inline asm
$L__BB0_621:
	setp.gt.s64 	%p470, %rd74, %rd1128;
	st.shared.u16 	[%r10+4614], %rs1569;
	@%p470 bra 	$L__BB0_623;
	ld.global.nc.u64 	%rd1098, [%rd6];
	add.s64 	%rd1099, %rd75, %rd28;
	mad.lo.s64 	%rd1100, %rd1098, 335544320, %rd1099;
	shl.b64 	%rd1101, %rd1100, 1;
	add.s64 	%rd1102, %rd1, %rd1101;
	ld.global.u16 	%rs1570, [%rd1102+10485760];
	bra.uni 	$L__BB0_624;
$L__BB0_623:
	mov.f32 	%f1194, 0f00000000;
	// begin inline asm
	{  cvt.rn.f16.f32 %rs1570, %f1194;}

	// end inline asm
$L__BB0_624:
	setp.gt.s64 	%p471, %rd74, %rd1128;
	st.shared.u16 	[%r10+4864], %rs1570;
	@%p471 bra 	$L__BB0_626;
	ld.global.nc.u64 	%rd1103, [%rd6];
	add.s64 	%rd1104, %rd75, %rd29;
	mad.lo.s64 	%rd1105, %rd1103, 335544320, %rd1104;
	shl.b64 	%rd1106, %rd1105, 1;
	add.s64 	%rd1107, %rd1, %rd1106;
	ld.global.u16 	%rs1571, [%rd1107+10485760];
	bra.uni 	$L__BB0_627;
$L__BB0_626:
	mov.f32 	%f1195, 0f00000000;
	// begin inline asm
	{  cvt.rn.f16.f32 %rs1571, %f1195;}

	// end inline asm
$L__BB0_627:
	setp.gt.s64 	%p472, %rd74, %rd1128;
	st.shared.u16 	[%r10+4866], %rs1571;
	@%p472 bra 	$L__BB0_629;
	ld.global.nc.u64 	%rd1108, [%rd6];
	add.s64 	%rd1109, %rd75, %rd30;
	mad.lo.s64 	%rd1110, %rd1108, 335544320, %rd1109;
	shl.b64 	%rd1111, %rd1110, 1;
	add.s64 	%rd1112, %rd1, %rd1111;
	ld.global.u16 	%rs1572, [%rd1112+10485760];
	bra.uni 	$L__BB0_630;
$L__BB0_629:
	mov.f32 	%f1196, 0f00000000;
	// begin inline asm
	{  cvt.rn.f16.f32 %rs1572, %f1196;}

	// end inline asm
$L__BB0_630:
	setp.gt.s64 	%p473, %rd74, %rd1128;
	st.shared.u16 	[%r10+4868], %rs1572;
	@%p473 bra 	$L__BB0_632;
	ld.global.nc.u64 	%rd1113, [%rd6];
	add.s64 	%rd1114, %rd75, %rd31;
	mad.lo.s64 	%rd1115, %rd1113, 335544320, %rd1114;
	shl.b64 	%rd1116, %rd1115, 1;
	add.s64 	%rd1117, %rd1, %rd1116;
	ld.global.u16 	%rs1573, [%rd1117+10485760];
	bra.uni 	$L__BB0_633;
$L__BB0_632:
	mov.f32 	%f1197, 0f00000000;
	// begin inline asm
	{  cvt.rn.f16.f32 %rs1573, %f1197;}

	// end inline asm
$L__BB0_633:
	setp.gt.u32 	%p474, %r1, 15;
	st.shared.u16 	[%r10+4870], %rs1573;
	ld.shared.f32 	%f1262, [%r9];
	// begin inline asm
	activemask.b32 %r479;
	// end inline asm
	mov.b32 	%r481, %f1262;
	shfl.sync.down.b32	%r482|%p475, %r481, 16, 31, %r479;
	mov.b32 	%f1263, %r482;
	max.f32 	%f1264, %f1262, %f1263;
	mov.b32 	%r483, %f1264;
	shfl.sync.down.b32	%r484|%p476, %r483, 8, 31, %r479;
	mov.b32 	%f1265, %r484;
	max.f32 	%f1266, %f1264, %f1265;
	mov.b32 	%r485, %f1266;
	shfl.sync.down.b32	%r486|%p477, %r485, 4, 31, %r479;
	mov.b32 	%f1267, %r486;
	max.f32 	%f1268, %f1266, %f1267;
	mov.b32 	%r487, %f1268;
	shfl.sync.down.b32	%r488|%p478, %r487, 2, 31, %r479;
	mov.b32 	%f1269, %r488;
	max.f32 	%f1270, %f1268, %f1269;
	mov.b32 	%r489, %f1270;
	shfl.sync.down.b32	%r490|%p479, %r489, 1, 31, %r479;
	mov.b32 	%f1271, %r490;
	max.f32 	%f1272, %f1270, %f1271;
	mov.b32 	%r491, %f1272;
	shfl.sync.idx.b32	%r492|%p480, %r491, 0, 31, %r479;
	mov.b32 	%f1273, %r492;
	max.f32 	%f150, %f1439, %f1273;
	ld.shared.f32 	%f1274, [%r9];
	sub.f32 	%f1275, %f1274, %f150;
	mul.f32 	%f1276, %f1275, 0f3FB8AA3B;
	ex2.approx.f32 	%f1277, %f1276;
	shl.b32 	%r493, %r1, 2;
	mov.u32 	%r494, _ZZ54rotary_mha_decode_kvconst_32_80_32_2048_float16_kernelE1A;
	add.s32 	%r495, %r494, %r493;
	st.shared.f32 	[%r495], %f1277;
	// begin inline asm
	activemask.b32 %r480;
	// end inline asm
	mov.b32 	%r496, %f1277;
	shfl.sync.down.b32	%r497|%p481, %r496, 16, 31, %r480;
	mov.b32 	%f1278, %r497;
	add.f32 	%f1279, %f1277, %f1278;
	mov.b32 	%r498, %f1279;
	shfl.sync.down.b32	%r499|%p482, %r498, 8, 31, %r480;
	mov.b32 	%f1280, %r499;
	add.f32 	%f1281, %f1279, %f1280;
	mov.b32 	%r500, %f1281;
	shfl.sync.down.b32	%r501|%p483, %r500, 4, 31, %r480;
	mov.b32 	%f1282, %r501;
	add.f32 	%f1283, %f1281, %f1282;
	mov.b32 	%r502, %f1283;
	shfl.sync.down.b32	%r503|%p484, %r502, 2, 31, %r480;
	mov.b32 	%f1284, %r503;
	add.f32 	%f1285, %f1283, %f1284;
	mov.b32 	%r504, %f1285;
	shfl.sync.down.b32	%r505|%p485, %r504, 1, 31, %r480;
	mov.b32 	%f1286, %r505;
	add.f32 	%f1287, %f1285, %f1286;
	mov.b32 	%r506, %f1287;
	shfl.sync.idx.b32	%r507|%p486, %r506, 0, 31, %r480;
	mov.b32 	%f1288, %r507;
	sub.f32 	%f1289, %f1439, %f150;
	mul.f32 	%f1290, %f1289, 0f3FB8AA3B;
	ex2.approx.f32 	%f151, %f1290;
	max.f32 	%f1291, %f1288, 0f3727C5AC;
	fma.rn.f32 	%f152, %f1440, %f151, %f1291;
	bar.sync 	0;
	ld.shared.f32 	%f153, [_ZZ54rotary_mha_decode_kvconst_32_80_32_2048_float16_kernelE1A];
	ld.shared.u16 	%rs1312, [%r11];
	// begin inline asm
	{  cvt.f32.f16 %f1198, %rs1312;}

	// end inline asm
	fma.rn.f32 	%f1292, %f153, %f1198, 0f00000000;
	ld.shared.f32 	%f154, [_ZZ54rotary_mha_decode_kvconst_32_80_32_2048_float16_kernelE1A+4];
	ld.shared.u16 	%rs1313, [%r11+160];
	// begin inline asm
	{  cvt.f32.f16 %f1199, %rs1313;}

	// end inline asm
	fma.rn.f32 	%f1293, %f154, %f1199, %f1292;
	ld.shared.f32 	%f155, [_ZZ54rotary_mha_decode_kvconst_32_80_32_2048_float16_kernelE1A+8];
	ld.shared.u16 	%rs1314, [%r11+320];
	// begin inline asm
	{  cvt.f32.f16 %f1200, %rs1314;}

	// end inline asm
	fma.rn.f32 	%f1294, %f155, %f1200, %f1293;
	ld.shared.f32 	%f156, [_ZZ54rotary_mha_decode_kvconst_32_80_32_2048_float16_kernelE1A+12];
	ld.shared.u16 	%rs1315, [%r11+480];
	// begin inline asm
	{  cvt.f32.f16 %f1201, %rs1315;}

	// end inline asm
	fma.rn.f32 	%f1295, %f156, %f1201, %f1294;
	ld.shared.f32 	%f157, [_ZZ54rotary_mha_decode_kvconst_32_80_32_2048_float16_kernelE1A+16];
	ld.shared.u16 	%rs1316, [%r11+640];
	// begin inline asm
	{  cvt.f32.f16 %f1202, %rs1316;}

	// end inline asm
	fma.rn.f32 	%f1296, %f157, %f1202, %f1295;
	ld.shared.f32 	%f158, [_ZZ54rotary_mha_decode_kvconst_32_80_32_2048_float16_kernelE1A+20];
	ld.shared.u16 	%rs1317, [%r11+800];
	// begin inline asm
	{  cvt.f32.f16 %f1203, %rs1317;}

	// end inline asm
	fma.rn.f32 	%f1297, %f158, %f1203, %f1296;
	ld.shared.f32 	%f159, [_ZZ54rotary_mha_decode_kvconst_32_80_32_2048_float16_kernelE1A+24];
	ld.shared.u16 	%rs1318, [%r11+960];
	// begin inline asm
	{  cvt.f32.f16 %f1204, %rs1318;}

	// end inline asm
	fma.rn.f32 	%f1298, %f159, %f1204, %f1297;
	ld.shared.f32 	%f160, [_ZZ54rotary_mha_decode_kvconst_32_80_32_2048_float16_kernelE1A+28];
	ld.shared.u16 	%rs1319, [%r11+1120];
	// begin inline asm
	{  cvt.f32.f16 %f1205, %rs1319;}

	// end inline asm
	fma.rn.f32 	%f1299, %f160, %f1205, %f1298;
	ld.shared.f32 	%f161, [_ZZ54rotary_mha_decode_kvconst_32_80_32_2048_float16_kernelE1A+32];
	ld.shared.u16 	%rs1320, [%r11+1280];
	// begin inline asm
	{  cvt.f32.f16 %f1206, %rs1320;}

	// end inline asm
	fma.rn.f32 	%f1300, %f161, %f1206, %f1299;
	ld.shared.f32 	%f162, [_ZZ54rotary_mha_decode_kvconst_32_80_32_2048_float16_kernelE1A+36];
	ld.shared.u16 	%rs1321, [%r11+1440];
	// begin inline asm
	{  cvt.f32.f16 %f1207, %rs1321;}

	// end inline asm
	fma.rn.f32 	%f1301, %f162, %f1207, %f1300;
	ld.shared.f32 	%f163, [_ZZ54rotary_mha_decode_kvconst_32_80_32_2048_float16_kernelE1A+40];
	ld.shared.u16 	%rs1322, [%r11+1600];
	// begin inline asm
	{  cvt.f32.f16 %f1208, %rs1322;}

	// end inline asm
	fma.rn.f32 	%f1302, %f163, %f1208, %f1301;
	ld.shared.f32 	%f164, [_ZZ54rotary_mha_decode_kvconst_32_80_32_2048_float16_kernelE1A+44];
	ld.shared.u16 	%rs1323, [%r11+1760];
	// begin inline asm
	{  cvt.f32.f16 %f1209, %rs1323;}

	// end inline asm
	fma.rn.f32 	%f1303, %f164, %f1209, %f1302;
	ld.shared.f32 	%f165, [_ZZ54rotary_mha_decode_kvconst_32_80_32_2048_float16_kernelE1A+48];
	ld.shared.u16 	%rs1324, [%r11+1920];
	// begin inline asm
	{  cvt.f32.f16 %f1210, %rs1324;}

	// end inline asm
	fma.rn.f32 	%f1304, %f165, %f1210, %f1303;
	ld.shared.f32 	%f166, [_ZZ54rotary_mha_decode_kvconst_32_80_32_2048_float16_kernelE1A+52];
	ld.shared.u16 	%rs1325, [%r11+2080];
	// begin inline asm
	{  cvt.f32.f16 %f1211, %rs1325;}

	// end inline asm
	fma.rn.f32 	%f1305, %f166, %f1211, %f1304;
	ld.shared.f32 	%f167, [_ZZ54rotary_mha_decode_kvconst_32_80_32_2048_float16_kernelE1A+56];
	ld.shared.u16 	%rs1326, [%r11+2240];
	// begin inline asm
	{  cvt.f32.f16 %f1212, %rs1326;}

	// end inline asm
	fma.rn.f32 	%f1306, %f167, %f1212, %f1305;
	ld.shared.f32 	%f168, [_ZZ54rotary_mha_decode_kvconst_32_80_32_2048_float16_kernelE1A+60];
	ld.shared.u16 	%rs1327, [%r11+2400];
	// begin inline asm
	{  cvt.f32.f16 %f1213, %rs1327;}

	// end inline asm
	fma.rn.f32 	%f1307, %f168, %f1213, %f1306;
	ld.shared.f32 	%f169, [_ZZ54rotary_mha_decode_kvconst_32_80_32_2048_float16_kernelE1A+64];
	ld.shared.u16 	%rs1328, [%r11+2560];
	// begin inline asm
	{  cvt.f32.f16 %f1214, %rs1328;}

	// end inline asm
	fma.rn.f32 	%f1308, %f169, %f1214, %f1307;
	ld.shared.f32 	%f170, [_ZZ54rotary_mha_decode_kvconst_32_80_32_2048_float16_kernelE1A+68];
	ld.shared.u16 	%rs1329, [%r11+2720];
	// begin inline asm
	{  cvt.f32.f16 %f1215, %rs1329;}

	// end inline asm
	fma.rn.f32 	%f1309, %f170, %f1215, %f1308;
	ld.shared.f32 	%f171, [_ZZ54rotary_mha_decode_kvconst_32_80_32_2048_float16_kernelE1A+72];
	ld.shared.u16 	%rs1330, [%r11+2880];
	// begin inline asm
	{  cvt.f32.f16 %f1216, %rs1330;}

	// end inline asm
	fma.rn.f32 	%f1310, %f171, %f1216, %f1309;
	ld.shared.f32 	%f172, [_ZZ54rotary_mha_decode_kvconst_32_80_32_2048_float16_kernelE1A+76];
	ld.shared.u16 	%rs1331, [%r11+3040];
	// begin inline asm
	{  cvt.f32.f16 %f1217, %rs1331;}

	// end inline asm
	fma.rn.f32 	%f1311, %f172, %f1217, %f1310;
	ld.shared.f32 	%f173, [_ZZ54rotary_mha_decode_kvconst_32_80_32_2048_float16_kernelE1A+80];
	ld.shared.u16 	%rs1332, [%r11+3200];
	// begin inline asm
	{  cvt.f32.f16 %f1218, %rs1332;}

	// end inline asm
	fma.rn.f32 	%f1312, %f173, %f1218, %f1311;
	ld.shared.f32 	%f174, [_ZZ54rotary_mha_decode_kvconst_32_80_32_2048_float16_kernelE1A+84];
	ld.shared.u16 	%rs1333, [%r11+3360];
	// begin inline asm
	{  cvt.f32.f16 %f1219, %rs1333;}

	// end inline asm
	fma.rn.f32 	%f1313, %f174, %f1219, %f1312;
	ld.shared.f32 	%f175, [_ZZ54rotary_mha_decode_kvconst_32_80_32_2048_float16_kernelE1A+88];
	ld.shared.u16 	%rs1334, [%r11+3520];
	// begin inline asm
	{  cvt.f32.f16 %f1220, %rs1334;}

	// end inline asm
	fma.rn.f32 	%f1314, %f175, %f1220, %f1313;
	ld.shared.f32 	%f176, [_ZZ54rotary_mha_decode_kvconst_32_80_32_2048_float16_kernelE1A+92];
	ld.shared.u16 	%rs1335, [%r11+3680];
	// begin inline asm
	{  cvt.f32.f16 %f1221, %rs1335;}

	// end inline asm
	fma.rn.f32 	%f1315, %f176, %f1221, %f1314;
	ld.shared.f32 	%f177, [_ZZ54rotary_mha_decode_kvconst_32_80_32_2048_float16_kernelE1A+96];
	ld.shared.u16 	%rs1336, [%r11+3840];
	// begin inline asm
	{  cvt.f32.f16 %f1222, %rs1336;}

	// end inline asm
	fma.rn.f32 	%f1316, %f177, %f1222, %f1315;
	ld.shared.f32 	%f178, [_ZZ54rotary_mha_decode_kvconst_32_80_32_2048_float16_kernelE1A+100];
	ld.shared.u16 	%rs1337, [%r11+4000];
	// begin inline asm
	{  cvt.f32.f16 %f1223, %rs1337;}

	// end inline asm
	fma.rn.f32 	%f1317, %f178, %f1223, %f1316;
	ld.shared.f32 	%f179, [_ZZ54rotary_mha_decode_kvconst_32_80_32_2048_float16_kernelE1A+104];
	ld.shared.u16 	%rs1338, [%r11+4160];
	// begin inline asm
	{  cvt.f32.f16 %f1224, %rs1338;}

	// end inline asm
	fma.rn.f32 	%f1318, %f179, %f1224, %f1317;
	ld.shared.f32 	%f180, [_ZZ54rotary_mha_decode_kvconst_32_80_32_2048_float16_kernelE1A+108];
	ld.shared.u16 	%rs1339, [%r11+4320];
	// begin inline asm
	{  cvt.f32.f16 %f1225, %rs1339;}

	// end inline asm
	fma.rn.f32 	%f1319, %f180, %f1225, %f1318;
	ld.shared.f32 	%f181, [_ZZ54rotary_mha_decode_kvconst_32_80_32_2048_float16_kernelE1A+112];
	ld.shared.u16 	%rs1340, [%r11+4480];
	// begin inline asm
	{  cvt.f32.f16 %f1226, %rs1340;}

	// end inline asm
	fma.rn.f32 	%f1320, %f181, %f1226, %f1319;
	ld.shared.f32 	%f182, [_ZZ54rotary_mha_decode_kvconst_32_80_32_2048_float16_kernelE1A+116];
	ld.shared.u16 	%rs1341, [%r11+4640];
	// begin inline asm
	{  cvt.f32.f16 %f1227, %rs1341;}

	// end inline asm
	fma.rn.f32 	%f1321, %f182, %f1227, %f1320;
	ld.shared.f32 	%f183, [_ZZ54rotary_mha_decode_kvconst_32_80_32_2048_float16_kernelE1A+120];
	ld.shared.u16 	%rs1342, [%r11+4800];
	// begin inline asm
	{  cvt.f32.f16 %f1228, %rs1342;}

	// end inline asm
	fma.rn.f32 	%f1322, %f183, %f1228, %f1321;
	ld.shared.f32 	%f184, [_ZZ54rotary_mha_decode_kvconst_32_80_32_2048_float16_kernelE1A+124];
	ld.shared.u16 	%rs1343, [%r11+4960];
	// begin inline asm
	{  cvt.f32.f16 %f1229, %rs1343;}

	// end inline asm
	fma.rn.f32 	%f1323, %f184, %f1229, %f1322;
	mov.u32 	%r508, _ZZ54rotary_mha_decode_kvconst_32_80_32_2048_float16_kernelE8O_shared;
	add.s32 	%r44, %r508, %r493;
	ld.shared.f32 	%f1324, [%r44];
	mul.f32 	%f1325, %f1440, %f1324;
	fma.rn.f32 	%f1326, %f151, %f1325, %f1323;
	div.rn.f32 	%f1327, %f1326, %f152;
	st.shared.f32 	[%r44], %f1327;
	ld.shared.u16 	%rs1344, [%r11+64];
	// begin inline asm
	{  cvt.f32.f16 %f1230, %rs1344;}

	// end inline asm
	fma.rn.f32 	%f1328, %f153, %f1230, 0f00000000;
	ld.shared.u16 	%rs1345, [%r11+224];
	// begin inline asm
	{  cvt.f32.f16 %f1231, %rs1345;}

	// end inline asm
	fma.rn.f32 	%f1329, %f154, %f1231, %f1328;
	ld.shared.u16 	%rs1346, [%r11+384];
	// begin inline asm
	{  cvt.f32.f16 %f1232, %rs1346;}

	// end inline asm
	fma.rn.f32 	%f1330, %f155, %f1232, %f1329;
	ld.shared.u16 	%rs1347, [%r11+544];
	// begin inline asm
	{  cvt.f32.f16 %f1233, %rs1347;}

	// end inline asm
	fma.rn.f32 	%f1331, %f156, %f1233, %f1330;
	ld.shared.u16 	%rs1348, [%r11+704];
	// begin inline asm
	{  cvt.f32.f16 %f1234, %rs1348;}

	// end inline asm
	fma.rn.f32 	%f1332, %f157, %f1234, %f1331;
	ld.shared.u16 	%rs1349, [%r11+864];
	// begin inline asm
	{  cvt.f32.f16 %f1235, %rs1349;}

	// end inline asm
	fma.rn.f32 	%f1333, %f158, %f1235, %f1332;
	ld.shared.u16 	%rs1350, [%r11+1024];
	// begin inline asm
	{  cvt.f32.f16 %f1236, %rs1350;}

	// end inline asm
	fma.rn.f32 	%f1334, %f159, %f1236, %f1333;
	ld.shared.u16 	%rs1351, [%r11+1184];
	// begin inline asm
	{  cvt.f32.f16 %f1237, %rs1351;}

	// end inline asm
	fma.rn.f32 	%f1335, %f160, %f1237, %f1334;
	ld.shared.u16 	%rs1352, [%r11+1344];
	// begin inline asm
	{  cvt.f32.f16 %f1238, %rs1352;}

	// end inline asm
	fma.rn.f32 	%f1336, %f161, %f1238, %f1335;
	ld.shared.u16 	%rs1353, [%r11+1504];
	// begin inline asm
	{  cvt.f32.f16 %f1239, %rs1353;}

	// end inline asm
	fma.rn.f32 	%f1337, %f162, %f1239, %f1336;
	ld.shared.u16 	%rs1354, [%r11+1664];
	// begin inline asm
	{  cvt.f32.f16 %f1240, %rs1354;}

	// end inline asm
	fma.rn.f32 	%f1338, %f163, %f1240, %f1337;
	ld.shared.u16 	%rs1355, [%r11+1824];
	// begin inline asm
	{  cvt.f32.f16 %f1241, %rs1355;}

	// end inline asm
	fma.rn.f32 	%f1339, %f164, %f1241, %f1338;
	ld.shared.u16 	%rs1356, [%r11+1984];
	// begin inline asm
	{  cvt.f32.f16 %f1242, %rs1356;}

	// end inline asm
	fma.rn.f32 	%f1340, %f165, %f1242, %f1339;
	ld.shared.u16 	%rs1357, [%r11+2144];
	// begin inline asm
	{  cvt.f32.f16 %f1243, %rs1357;}

	// end inline asm
	fma.rn.f32 	%f1341, %f166, %f1243, %f1340;
	ld.shared.u16 	%rs1358, [%r11+2304];
	// begin inline asm
	{  cvt.f32.f16 %f1244, %rs1358;}

	// end inline asm
	fma.rn.f32 	%f1342, %f167, %f1244, %f1341;
	ld.shared.u16 	%rs1359, [%r11+2464];
	// begin inline asm
	{  cvt.f32.f16 %f1245, %rs1359;}

	// end inline asm
	fma.rn.f32 	%f1343, %f168, %f1245, %f1342;
	ld.shared.u16 	%rs1360, [%r11+2624];
	// begin inline asm
	{  cvt.f32.f16 %f1246, %rs1360;}

	// end inline asm
	fma.rn.f32 	%f1344, %f169, %f1246, %f1343;
	ld.shared.u16 	%rs1361, [%r11+2784];
	// begin inline asm
	{  cvt.f32.f16 %f1247, %rs1361;}

	// end inline asm
	fma.rn.f32 	%f1345, %f170, %f1247, %f1344;
	ld.shared.u16 	%rs1362, [%r11+2944];
	// begin inline asm
	{  cvt.f32.f16 %f1248, %rs1362;}

	// end inline asm
	fma.rn.f32 	%f1346, %f171, %f1248, %f1345;
	ld.shared.u16 	%rs1363, [%r11+3104];
	// begin inline asm
	{  cvt.f32.f16 %f1249, %rs1363;}

	// end inline asm
	fma.rn.f32 	%f1347, %f172, %f1249, %f1346;
	ld.shared.u16 	%rs1364, [%r11+3264];
	// begin inline asm
	{  cvt.f32.f16 %f1250, %rs1364;}

	// end inline asm
	fma.rn.f32 	%f1348, %f173, %f1250, %f1347;
	ld.shared.u16 	%rs1365, [%r11+3424];
	// begin inline asm
	{  cvt.f32.f16 %f1251, %rs1365;}

	// end inline asm
	fma.rn.f32 	%f1349, %f174, %f1251, %f1348;
	ld.shared.u16 	%rs1366, [%r11+3584];
	// begin inline asm
	{  cvt.f32.f16 %f1252, %rs1366;}

	// end inline asm
	fma.rn.f32 	%f1350, %f175, %f1252, %f1349;
	ld.shared.u16 	%rs1367, [%r11+3744];
	// begin inline asm
	{  cvt.f32.f16 %f1253, %rs1367;}

	// end inline asm
	fma.rn.f32 	%f1351, %f176, %f1253, %f1350;
	ld.shared.u16 	%rs1368, [%r11+3904];
	// begin inline asm
	{  cvt.f32.f16 %f1254, %rs1368;}

	// end inline asm
	fma.rn.f32 	%f1352, %f177, %f1254, %f1351;
	ld.shared.u16 	%rs1369, [%r11+4064];
	// begin inline asm
	{  cvt.f32.f16 %f1255, %rs1369;}

	// end inline asm
	fma.rn.f32 	%f1353, %f178, %f1255, %f1352;
	ld.shared.u16 	%rs1370, [%r11+4224];
	// begin inline asm
	{  cvt.f32.f16 %f1256, %rs1370;}

	// end inline asm
	fma.rn.f32 	%f1354, %f179, %f1256, %f1353;
	ld.shared.u16 	%rs1371, [%r11+4384];
	// begin inline asm
	{  cvt.f32.f16 %f1257, %rs1371;}

	// end inline asm
	fma.rn.f32 	%f1355, %f180, %f1257, %f1354;
	ld.shared.u16 	%rs1372, [%r11+4544];
	// begin inline asm
	{  cvt.f32.f16 %f1258, %rs1372;}

	// end inline asm
	fma.rn.f32 	%f1356, %f181, %f1258, %f1355;
	ld.shared.u16 	%rs1373, [%r11+4704];
	// begin inline asm
	{  cvt.f32.f16 %f1259, %rs1373;}

	// end inline asm
	fma.rn.f32 	%f1357, %f182, %f1259, %f1356;
	ld.shared.u16 	%rs1374, [%r11+4864];
	// begin inline asm
	{  cvt.f32.f16 %f1260, %rs1374;}

	// end inline asm
	fma.rn.f32 	%f1358, %f183, %f1260, %f1357;
	ld.shared.u16 	%rs1375, [%r11+5024];
	// begin inline asm
	{  cvt.f32.f16 %f1261, %rs1375;}

	// end inline asm
	fma.rn.f32 	%f1359, %f184, %f1261, %f1358;
	ld.shared.f32 	%f1360, [%r44+128];
	mul.f32 	%f1361, %f1440, %f1360;
	fma.rn.f32 	%f1362, %f151, %f1361, %f1359;
	div.rn.f32 	%f1363, %f1362, %f152;
	st.shared.f32 	[%r44+128], %f1363;
	@%p474 bra 	$L__BB0_635;
	ld.shared.u16 	%rs1376, [%r11+128];
	// begin inline asm
	{  cvt.f32.f16 %f1364, %rs1376;}

	// end inline asm
	fma.rn.f32 	%f1396, %f153, %f1364, 0f00000000;
	ld.shared.u16 	%rs1377, [%r11+288];
	// begin inline asm
	{  cvt.f32.f16 %f1365, %rs1377;}

	// end inline asm
	fma.rn.f32 	%f1397, %f154, %f1365, %f1396;
	ld.shared.u16 	%rs1378, [%r11+448];
	// begin inline asm
	{  cvt.f32.f16 %f1366, %rs1378;}

	// end inline asm
	fma.rn.f32 	%f1398, %f155, %f1366, %f1397;
	ld.shared.u16 	%rs1379, [%r11+608];
	// begin inline asm
	{  cvt.f32.f16 %f1367, %rs1379;}

	// end inline asm
	fma.rn.f32 	%f1399, %f156, %f1367, %f1398;
	ld.shared.u16 	%rs1380, [%r11+768];
	// begin inline asm
	{  cvt.f32.f16 %f1368, %rs1380;}

	// end inline asm
	fma.rn.f32 	%f1400, %f157, %f1368, %f1399;
	ld.shared.u16 	%rs1381, [%r11+928];
	// begin inline asm
	{  cvt.f32.f16 %f1369, %rs1381;}

	// end inline asm
	fma.rn.f32 	%f1401, %f158, %f1369, %f1400;
	ld.shared.u16 	%rs1382, [%r11+1088];
	// begin inline asm
	{  cvt.f32.f16 %f1370, %rs1382;}

	// end inline asm
	fma.rn.f32 	%f1402, %f159, %f1370, %f1401;
	ld.shared.u16 	%rs1383, [%r11+1248];
	// begin inline asm
	{  cvt.f32.f16 %f1371, %rs1383;}

	// end inline asm
	fma.rn.f32 	%f1403, %f160, %f1371, %f1402;
	ld.shared.u16 	%rs1384, [%r11+1408];
	// begin inline asm
	{  cvt.f32.f16 %f1372, %rs1384;}

	// end inline asm
	fma.rn.f32 	%f1404, %f161, %f1372, %f1403;
	ld.shared.u16 	%rs1385, [%r11+1568];
	// begin inline asm
	{  cvt.f32.f16 %f1373, %rs1385;}

	// end inline asm
	fma.rn.f32 	%f1405, %f162, %f1373, %f1404;
	ld.shared.u16 	%rs1386, [%r11+1728];
	// begin inline asm
	{  cvt.f32.f16 %f1374, %rs1386;}

	// end inline asm
	fma.rn.f32 	%f1406, %f163, %f1374, %f1405;
	ld.shared.u16 	%rs1387, [%r11+1888];
	// begin inline asm
	{  cvt.f32.f16 %f1375, %rs1387;}

	// end inline asm
	fma.rn.f32 	%f1407, %f164, %f1375, %f1406;
	ld.shared.u16 	%rs1388, [%r11+2048];
	// begin inline asm
	{  cvt.f32.f16 %f1376, %rs1388;}

	// end inline asm
	fma.rn.f32 	%f1408, %f165, %f1376, %f1407;
	ld.shared.u16 	%rs1389, [%r11+2208];
	// begin inline asm
	{  cvt.f32.f16 %f1377, %rs1389;}

	// end inline asm
	fma.rn.f32 	%f1409, %f166, %f1377, %f1408;
	ld.shared.u16 	%rs1390, [%r11+2368];
	// begin inline asm
	{  cvt.f32.f16 %f1378, %rs1390;}

	// end inline asm
	fma.rn.f32 	%f1410, %f167, %f1378, %f1409;
	ld.shared.u16 	%rs1391, [%r11+2528];
	// begin inline asm
	{  cvt.f32.f16 %f1379, %rs1391;}

	// end inline asm
	fma.rn.f32 	%f1411, %f168, %f1379, %f1410;
	ld.shared.u16 	%rs1392, [%r11+2688];
	// begin inline asm
	{  cvt.f32.f16 %f1380, %rs1392;}

	// end inline asm
	fma.rn.f32 	%f1412, %f169, %f1380, %f1411;
	ld.shared.u16 	%rs1393, [%r11+2848];
	// begin inline asm
	{  cvt.f32.f16 %f1381, %rs1393;}

	// end inline asm
	fma.rn.f32 	%f1413, %f170, %f1381, %f1412;
	ld.shared.u16 	%rs1394, [%r11+3008];
	// begin inline asm
	{  cvt.f32.f16 %f1382, %rs1394;}

	// end inline asm
	fma.rn.f32 	%f1414, %f171, %f1382, %f1413;
	ld.shared.u16 	%rs1395, [%r11+3168];
	// begin inline asm
	{  cvt.f32.f16 %f1383, %rs1395;}

	// end inline asm
	fma.rn.f32 	%f1415, %f172, %f1383, %f1414;
	ld.shared.u16 	%rs1396, [%r11+3328];
	// begin inline asm
	{  cvt.f32.f16 %f1384, %rs1396;}

	// end inline asm
	fma.rn.f32 	%f1416, %f173, %f1384, %f1415;
	ld.shared.u16 	%rs1397, [%r11+3488];
	// begin inline asm
	{  cvt.f32.f16 %f1385, %rs1397;}

	// end inline asm
	fma.rn.f32 	%f1417, %f174, %f1385, %f1416;
	ld.shared.u16 	%rs1398, [%r11+3648];
	// begin inline asm
	{  cvt.f32.f16 %f1386, %rs1398;}

	// end inline asm
	fma.rn.f32 	%f1418, %f175, %f1386, %f1417;
	ld.shared.u16 	%rs1399, [%r11+3808];
	// begin inline asm
	{  cvt.f32.f16 %f1387, %rs1399;}

	// end inline asm
	fma.rn.f32 	%f1419, %f176, %f1387, %f1418;
	ld.shared.u16 	%rs1400, [%r11+3968];
	// begin inline asm
	{  cvt.f32.f16 %f1388, %rs1400;}

	// end inline asm
	fma.rn.f32 	%f1420, %f177, %f1388, %f1419;
	ld.shared.u16 	%rs1401, [%r11+4128];
	// begin inline asm
	{  cvt.f32.f16 %f1389, %rs1401;}

	// end inline asm
	fma.rn.f32 	%f1421, %f178, %f1389, %f1420;
	ld.shared.u16 	%rs1402, [%r11+4288];
	// begin inline asm
	{  cvt.f32.f16 %f1390, %rs1402;}

	// end inline asm
	fma.rn.f32 	%f1422, %f179, %f1390, %f1421;
	ld.shared.u16 	%rs1403, [%r11+4448];
	// begin inline asm
	{  cvt.f32.f16 %f1391, %rs1403;}

	// end inline asm
	fma.rn.f32 	%f1423, %f180, %f1391, %f1422;
	ld.shared.u16 	%rs1404, [%r11+4608];
	// begin inline asm
	{  cvt.f32.f16 %f1392, %rs1404;}

	// end inline asm
	fma.rn.f32 	%f1424, %f181, %f1392, %f1423;
	ld.shared.u16 	%rs1405, [%r11+4768];
	// begin inline asm
	{  cvt.f32.f16 %f1393, %rs1405;}

	// end inline asm
	fma.rn.f32 	%f1425, %f182, %f1393, %f1424;
	ld.shared.u16 	%rs1406, [%r11+4928];
	// begin inline asm
	{  cvt.f32.f16 %f1394, %rs1406;}

	// end inline asm
	fma.rn.f32 	%f1426, %f183, %f1394, %f1425;
	ld.shared.u16 	%rs1407, [%r11+5088];
	// begin inline asm
	{  cvt.f32.f16 %f1395, %rs1407;}

	// end inline asm
	fma.rn.f32 	%f1427, %f184, %f1395, %f1426;
	ld.shared.f32 	%f1428, [%r44+256];
	mul.f32 	%f1429, %f1440, %f1428;
	fma.rn.f32 	%f1430, %f151, %f1429, %f1427;
	div.rn.f32 	%f1431, %f1430, %f152;
	st.shared.f32 	[%r44+256], %f1431;
$L__BB0_635:
	ld.param.u64 	%rd1127, [rotary_mha_decode_kvconst_32_80_32_2048_float16_kernel_param_6];
	add.s64 	%rd1129, %rd1129, 1;
	cvta.to.global.u64 	%rd1118, %rd1127;
	mov.u32 	%r509, %ctaid.x;
	mul.wide.u32 	%rd1119, %r509, 8;
	add.s64 	%rd1120, %rd1118, %rd1119;
	ld.global.nc.u64 	%rd1128, [%rd1120];
	add.s64 	%rd1121, %rd1128, 31;
	shr.s64 	%rd1122, %rd1121, 5;
	setp.lt.s64 	%p487, %rd1129, %rd1122;
	mov.f32 	%f1439, %f150;
	mov.f32 	%f1440, %f152;
	@%p487 bra 	$L__BB0_25;
$L__BB0_636:
	setp.gt.u32 	%p488, %r1, 19;
	bar.sync 	0;
	@%p488 bra 	$L__BB0_638;
	ld.param.u64 	%rd1126, [rotary_mha_decode_kvconst_32_80_32_2048_float16_kernel_param_1];
	shl.b32 	%r510, %r1, 2;
	mov.u32 	%r511, _ZZ54rotary_mha_decode_kvconst_32_80_32_2048_float16_kernelE8O_shared;
	add.s32 	%r512, %r511, %r510;
	mad.lo.s32 	%r513, %r1, 12, %r512;
	ld.shared.f32 	%f1432, [%r513];
	// begin inline asm
	{  cvt.rn.f16.f32 %rs1408, %f1432;}

	// end inline asm
	cvta.to.global.u64 	%rd1123, %rd1126;
	shl.b64 	%rd1124, %rd11, 1;
	add.s64 	%rd1125, %rd1123, %rd1124;
	st.global.u16 	[%rd1125], %rs1408;
	ld.shared.f32 	%f1433, [%r513+4];
	// begin inline asm
	{  cvt.rn.f16.f32 %rs1409, %f1433;}

	// end inline asm
	st.global.u16 	[%rd1125+2], %rs1409;
	ld.shared.f32 	%f1434, [%r513+8];
	// begin inline asm
	{  cvt.rn.f16.f32 %rs1410, %f1434;}

	// end inline asm
	st.global.u16 	[%rd1125+4], %rs1410;
	ld.shared.f32 	%f1435, [%r513+12];
	// begin inline asm
	{  cvt.rn.f16.f32 %rs1411, %f1435;}

	// end inline asm
	st.global.u16 	[%rd1125+6], %rs1411;
$L__BB0_638:
	ret;

}


// ===== COMPILED SASS (sm_100) =====

	.target	sm_100

	.elftype	@"ET_EXEC"


//--------------------- .note.nv.tkinfo           --------------------------
	.section	.note.nv.tkinfo,"",@"SHT_NOTE"
	.sectionflags	@"SHF_NOTE_NV_TKINFO"
	.tkinfo
        /*0018*/ 	.word	0x00000002
        /*0030*/ 	.string	""
        /*0030*/ 	.string	"ptxas"
        /*0030*/ 	.string	"Cuda compilation tools, release 13.0, V13.0.88"
        /*0030*/ 	.string	"Build cuda_13.0.r13.0/compiler.36424714_0"
        /*0030*/ 	.string	"-arch sm_100 -m 64 "



//--------------------- .note.nv.cuinfo           --------------------------
	.section	.note.nv.cuinfo,"",@"SHT_NOTE"
	.sectionflags	@"SHF_NOTE_NV_CUINFO"
        /*0018*/ 	.short	0x0002
        /*001a*/ 	.short	0x0064
        /*001c*/ 	.short	0x0082
	.zero		2


//--------------------- .nv.info                  --------------------------
	.section	.nv.info,"",@"SHT_CUDA_INFO"
	.align	4


	//----- nvinfo : EIATTR_REGCOUNT
	.align		4
        /*0000*/ 	.byte	0x04, 0x2f
        /*0002*/ 	.short	(.L_1 - .L_0)
	.align		4
.L_0:
        /*0004*/ 	.word	index@(rotary_mha_decode_kvconst_32_80_32_2048_float16_kernel)
        /*0008*/ 	.word	0x000000a8


	//----- nvinfo : EIATTR_FRAME_SIZE
	.align		4
.L_1:
        /*000c*/ 	.byte	0x04, 0x11
        /*000e*/ 	.short	(.L_3 - .L_2)
	.align		4
.L_2:
        /*0010*/ 	.word	index@($__internal_0_$__cuda_sm3x_div_rn_noftz_f32_slowpath)
        /*0014*/ 	.word	0x00000028


	//----- nvinfo : EIATTR_FRAME_SIZE
	.align		4
.L_3:
        /*0018*/ 	.byte	0x04, 0x11
        /*001a*/ 	.short	(.L_5 - .L_4)
	.align		4
.L_4:
        /*001c*/ 	.word	index@(rotary_mha_decode_kvconst_32_80_32_2048_float16_kernel)
        /*0020*/ 	.word	0x00000028


	//----- nvinfo : EIATTR_MIN_STACK_SIZE
	.align		4
.L_5:
        /*0024*/ 	.byte	0x04, 0x12
        /*0026*/ 	.short	(.L_7 - .L_6)
	.align		4
.L_6:
        /*0028*/ 	.word	index@(rotary_mha_decode_kvconst_32_80_32_2048_float16_kernel)
        /*002c*/ 	.word	0x00000028
.L_7:


//--------------------- .nv.compat                --------------------------
	.section	.nv.compat,"",@"SHT_CUDA_COMPAT_INFO"
	.align	4
        /*0000*/ 	.byte	0x02, 0x09, 0x00, 0x00, 0x02, 0x02, 0x01, 0x00, 0x02, 0x05, 0x05, 0x00, 0x03, 0x07, 0x01, 0x01
        /*0010*/ 	.byte	0x02, 0x03, 0x00, 0x00, 0x02, 0x06, 0x01, 0x00, 0x04, 0x0b, 0x08, 0x00, 0x01, 0x00, 0x00, 0x00
        /*0020*/ 	.byte	0x00, 0x00, 0x00, 0x00


//--------------------- .nv.info.rotary_mha_decode_kvconst_32_80_32_2048_float16_kernel --------------------------
	.section	.nv.info.rotary_mha_decode_kvconst_32_80_32_2048_float16_kernel,"",@"SHT_CUDA_INFO"
	.sectionflags	@""
	.align	4


	//----- nvinfo : EIATTR_CUDA_API_VERSION
	.align		4
        /*0000*/ 	.byte	0x04, 0x37
        /*0002*/ 	.short	(.L_9 - .L_8)
.L_8:
        /*0004*/ 	.word	0x00000082


	//----- nvinfo : EIATTR_KPARAM_INFO
	.align		4
.L_9:
        /*0008*/ 	.byte	0x04, 0x17
        /*000a*/ 	.short	(.L_11 - .L_10)
.L_10:
        /*000c*/ 	.word	0x00000000
        /*0010*/ 	.short	0x0009
        /*0012*/ 	.short	0x0048
        /*0014*/ 	.byte	0x00, 0xf0, 0x21, 0x00


	//----- nvinfo : EIATTR_KPARAM_INFO
	.align		4
.L_11:
        /*0018*/ 	.byte	0x04, 0x17
        /*001a*/ 	.short	(.L_13 - .L_12)
.L_12:
        /*001c*/ 	.word	0x00000000
        /*0020*/ 	.short	0x0008
        /*0022*/ 	.short	0x0040
        /*0024*/ 	.byte	0x00, 0xf0, 0x21, 0x00


	//----- nvinfo : EIATTR_KPARAM_INFO
	.align		4
.L_13:
        /*0028*/ 	.byte	0x04, 0x17
        /*002a*/ 	.short	(.L_15 - .L_14)
.L_14:
        /*002c*/ 	.word	0x00000000
        /*0030*/ 	.short	0x0007
        /*0032*/ 	.short	0x0038
        /*0034*/ 	.byte	0x00, 0xf0, 0x21, 0x00


	//----- nvinfo : EIATTR_KPARAM_INFO
	.align		4
.L_15:
        /*0038*/ 	.byte	0x04, 0x17
        /*003a*/ 	.short	(.L_17 - .L_16)
.L_16:
        /*003c*/ 	.word	0x00000000
        /*0040*/ 	.short	0x0006
        /*0042*/ 	.short	0x0030
        /*0044*/ 	.byte	0x00, 0xf5, 0x21, 0x00


	//----- nvinfo : EIATTR_KPARAM_INFO
	.align		4
.L_17:
        /*0048*/ 	.byte	0x04, 0x17
        /*004a*/ 	.short	(.L_19 - .L_18)
.L_18:
        /*004c*/ 	.word	0x00000000
        /*0050*/ 	.short	0x0005
        /*0052*/ 	.short	0x0028
        /*0054*/ 	.byte	0x00, 0xf5, 0x21, 0x00


	//----- nvinfo : EIATTR_KPARAM_INFO
	.align		4
.L_19:
        /*0058*/ 	.byte	0x04, 0x17
        /*005a*/ 	.short	(.L_21 - .L_20)
.L_20:
        /*005c*/ 	.word	0x00000000
        /*0060*/ 	.short	0x0004
        /*0062*/ 	.short	0x0020
        /*0064*/ 	.byte	0x00, 0xf5, 0x21, 0x00


	//----- nvinfo : EIATTR_KPARAM_INFO
	.align		4
.L_21:
        /*0068*/ 	.byte	0x04, 0x17
        /*006a*/ 	.short	(.L_23 - .L_22)
.L_22:
        /*006c*/ 	.word	0x00000000
        /*0070*/ 	.short	0x0003
        /*0072*/ 	.short	0x0018
        /*0074*/ 	.byte	0x00, 0xf5, 0x21, 0x00


	//----- nvinfo : EIATTR_KPARAM_INFO
	.align		4
.L_23:
        /*0078*/ 	.byte	0x04, 0x17
        /*007a*/ 	.short	(.L_25 - .L_24)
.L_24:
        /*007c*/ 	.word	0x00000000
        /*0080*/ 	.short	0x0002
        /*0082*/ 	.short	0x0010
        /*0084*/ 	.byte	0x00, 0xf5, 0x21, 0x00


	//----- nvinfo : EIATTR_KPARAM_INFO
	.align		4
.L_25:
        /*0088*/ 	.byte	0x04, 0x17
        /*008a*/ 	.short	(.L_27 - .L_26)
.L_26:
        /*008c*/ 	.word	0x00000000
        /*0090*/ 	.short	0x0001
        /*0092*/ 	.short	0x0008
        /*0094*/ 	.byte	0x00, 0xf5, 0x21, 0x00


	//----- nvinfo : EIATTR_KPARAM_INFO
	.align		4
.L_27:
        /*0098*/ 	.byte	0x04, 0x17
        /*009a*/ 	.short	(.L_29 - .L_28)
.L_28:
        /*009c*/ 	.word	0x00000000
        /*00a0*/ 	.short	0x0000
        /*00a2*/ 	.short	0x0000
        /*00a4*/ 	.byte	0x00, 0xf5, 0x21, 0x00


	//----- nvinfo : EIATTR_SPARSE_MMA_MASK
	.align		4
.L_29:
        /*00a8*/ 	.byte	0x03, 0x50
        /*00aa*/ 	.short	0x0000


	//----- nvinfo : EIATTR_MAXREG_COUNT
	.align		4
        /*00ac*/ 	.byte	0x03, 0x1b
        /*00ae*/ 	.short	0x00ff


	//----- nvinfo : EIATTR_NUM_BARRIERS
	.align		4
        /*00b0*/ 	.byte	0x02, 0x4c
        /*00b2*/ 	.byte	0x01
	.zero		1


	//----- nvinfo : EIATTR_ANNOTATIONS
	.align		4
        /*00b4*/ 	.byte	0x04, 0x55
        /*00b6*/ 	.short	(.L_31 - .L_30)


	//   ....[0]....
.L_30:
        /*00b8*/ 	.word	0x00000001
        /*00bc*/ 	.byte	0x20, 0x11, 0x00, 0x00, 0x01, 0x00, 0x00, 0x00, 0x30, 0x11, 0x00, 0x00, 0x01, 0x00, 0x00, 0x00
        /*00cc*/ 	.byte	0x10, 0x45, 0x00, 0x00, 0x01, 0x00, 0x00, 0x00, 0x50, 0x4a, 0x00, 0x00, 0x01, 0x00, 0x00, 0x00
        /*00dc*/ 	.byte	0xb0, 0x4a, 0x00, 0x00, 0x01, 0x00, 0x00, 0x00, 0xf0, 0x4a, 0x00, 0x00, 0x01, 0x00, 0x00, 0x00
        /*00ec*/ 	.byte	0x30, 0x4b, 0x00, 0x00, 0x01, 0x00, 0x00, 0x00, 0x90, 0x4b, 0x00, 0x00, 0x01, 0x00, 0x00, 0x00
        /*00fc*/ 	.byte	0xd0, 0x4b, 0x00, 0x00, 0x01, 0x00, 0x00, 0x00, 0x50, 0x4d, 0x00, 0x00, 0x01, 0x00, 0x00, 0x00
        /*010c*/ 	.byte	0xd0, 0x60, 0x00, 0x00, 0x01, 0x00, 0x00, 0x00, 0xa0, 0x64, 0x00, 0x00, 0x01, 0x00, 0x00, 0x00
        /*011c*/ 	.byte	0x80, 0x68, 0x00, 0x00, 0x01, 0x00, 0x00, 0x00, 0x20, 0x6c, 0x00, 0x00, 0x01, 0x00, 0x00, 0x00
        /*012c*/ 	.byte	0x20, 0x70, 0x00, 0x00, 0x01, 0x00, 0x00, 0x00, 0xb0, 0x10, 0x01, 0x00, 0x01, 0x00, 0x00, 0x00
        /*013c*/ 	.byte	0x60, 0x54, 0x01, 0x00, 0x01, 0x00, 0x00, 0x00, 0x70, 0x54, 0x01, 0x00


	//----- nvinfo : EIATTR_MERCURY_ISA_VERSION
	.align		4
.L_31:
        /*0148*/ 	.byte	0x03, 0x5f
        /*014a*/ 	.short	0x0101


	//----- nvinfo : EIATTR_COOP_GROUP_MASK_REGIDS
	.align		4
        /*014c*/ 	.byte	0x04, 0x29
        /*014e*/ 	.short	(.L_33 - .L_32)


	//   ....[0]....
.L_32:
        /*0150*/ 	.word	0x0500003e


	//   ....[1]....
        /*0154*/ 	.word	0x0500003e


	//   ....[2]....
        /*0158*/ 	.word	0x0500003e


	//   ....[3]....
        /*015c*/ 	.word	0x0500003e


	//   ....[4]....
        /*0160*/ 	.word	0x0500003e


	//   ....[5]....
        /*0164*/ 	.word	0x0500003e


	//   ....[6]....
        /*0168*/ 	.word	0x05000041


	//   ....[7]....
        /*016c*/ 	.word	0x05000041


	//   ....[8]....
        /*0170*/ 	.word	0x05000041


	//   ....[9]....
        /*0174*/ 	.word	0x05000041


	//   ....[10]....
        /*0178*/ 	.word	0x05000041


	//   ....[11]....
        /*017c*/ 	.word	0x05000041


	//   ....[12]....
        /*0180*/ 	.word	0x0500003f


	//   ....[13]....
        /*0184*/ 	.word	0x0500003f


	//   ....[14]....
        /*0188*/ 	.word	0x0500003f


	//   ....[15]....
        /*018c*/ 	.word	0x0500003f


	//   ....[16]....
        /*0190*/ 	.word	0x0500003f


	//   ....[17]....
        /*0194*/ 	.word	0x0500003f


	//   ....[18]....
        /*0198*/ 	.word	0x05000041


	//   ....[19]....
        /*019c*/ 	.word	0x05000041


	//   ....[20]....
        /*01a0*/ 	.word	0x05000041


	//   ....[21]....
        /*01a4*/ 	.word	0x05000041


	//   ....[22]....
        /*01a8*/ 	.word	0x05000041


	//   ....[23]....
        /*01ac*/ 	.word	0x05000041


	//   ....[24]....
        /*01b0*/ 	.word	0x0500003e


	//   ....[25]....
        /*01b4*/ 	.word	0x0500003e


	//   ....[26]....
        /*01b8*/ 	.word	0x0500003e


	//   ....[27]....
        /*01bc*/ 	.word	0x0500003e


	//   ....[28]....
        /*01c0*/ 	.word	0x0500003e


	//   ....[29]....
        /*01c4*/ 	.word	0x0500003e


	//   ....[30]....
        /*01c8*/ 	.word	0x05000041


	//   ....[31]....
        /*01cc*/ 	.word	0x05000041


	//   ....[32]....
        /*01d0*/ 	.word	0x05000041


	//   ....[33]....
        /*01d4*/ 	.word	0x05000041


	//   ....[34]....
        /*01d8*/ 	.word	0x05000041


	//   ....[35]....
        /*01dc*/ 	.word	0x05000041


	//   ....[36]....
        /*01e0*/ 	.word	0x0500003f


	//   ....[37]....
        /*01e4*/ 	.word	0x0500003f


	//   ....[38]....
        /*01e8*/ 	.word	0x0500003f


	//   ....[39]....
        /*01ec*/ 	.word	0x0500003f


	//   ....[40]....
        /*01f0*/ 	.word	0x0500003f


	//   ....[41]....
        /*01f4*/ 	.word	0x0500003f


	//   ....[42]....
        /*01f8*/ 	.word	0x05000041


	//   ....[43]....
        /*01fc*/ 	.word	0x05000041


	//   ....[44]....
        /*0200*/ 	.word	0x05000041


	//   ....[45]....
        /*0204*/ 	.word	0x05000041


	//   ....[46]....
        /*0208*/ 	.word	0x05000041


	//   ....[47]....
        /*020c*/ 	.word	0x05000041


	//   ....[48]....
        /*0210*/ 	.word	0x0500003e


	//   ....[49]....
        /*0214*/ 	.word	0x0500003e


	//   ....[50]....
        /*0218*/ 	.word	0x0500003e


	//   ....[51]....
        /*021c*/ 	.word	0x0500003e


	//   ....[52]....
        /*0220*/ 	.word	0x0500003e


	//   ....[53]....
        /*0224*/ 	.word	0x0500003e


	//   ....[54]....
        /*0228*/ 	.word	0x05000041


	//   ....[55]....
        /*022c*/ 	.word	0x05000041


	//   ....[56]....
        /*0230*/ 	.word	0x05000041


	//   ....[57]....
        /*0234*/ 	.word	0x05000041


	//   ....[58]....
        /*0238*/ 	.word	0x05000041


	//   ....[59]....
        /*023c*/ 	.word	0x05000041


	//   ....[60]....
        /*0240*/ 	.word	0x0500003f


	//   ....[61]....
        /*0244*/ 	.word	0x0500003f


	//   ....[62]....
        /*0248*/ 	.word	0x0500003f


	//   ....[63]....
        /*024c*/ 	.word	0x0500003f


	//   ....[64]....
        /*0250*/ 	.word	0x0500003f


	//   ....[65]....
        /*0254*/ 	.word	0x0500003f


	//   ....[66]....
        /*0258*/ 	.word	0x05000041


	//   ....[67]....
        /*025c*/ 	.word	0x05000041


	//   ....[68]....
        /*0260*/ 	.word	0x05000041


	//   ....[69]....
        /*0264*/ 	.word	0x05000041


	//   ....[70]....
        /*0268*/ 	.word	0x05000041


	//   ....[71]....
        /*026c*/ 	.word	0x05000041


	//   ....[72]....
        /*0270*/ 	.word	0x0500003e


	//   ....[73]....
        /*0274*/ 	.word	0x0500003e


	//   ....[74]....
        /*0278*/ 	.word	0x0500003e


	//   ....[75]....
        /*027c*/ 	.word	0x0500003e


	//   ....[76]....
        /*0280*/ 	.word	0x0500003e


	//   ....[77]....
        /*0284*/ 	.word	0x0500003e


	//   ....[78]....
        /*0288*/ 	.word	0x05000041


	//   ....[79]....
        /*028c*/ 	.word	0x05000041


	//   ....[80]....
        /*0290*/ 	.word	0x05000041


	//   ....[81]....
        /*0294*/ 	.word	0x05000041


	//   ....[82]....
        /*0298*/ 	.word	0x05000041


	//   ....[83]....
        /*029c*/ 	.word	0x05000041


	//   ....[84]....
        /*02a0*/ 	.word	0x0500003f


	//   ....[85]....
        /*02a4*/ 	.word	0x0500003f


	//   ....[86]....
        /*02a8*/ 	.word	0x0500003f


	//   ....[87]....
        /*02ac*/ 	.word	0x0500003f


	//   ....[88]....
        /*02b0*/ 	.word	0x0500003f


	//   ....[89]....
        /*02b4*/ 	.word	0x0500003f


	//   ....[90]....
        /*02b8*/ 	.word	0x05000041


	//   ....[91]....
        /*02bc*/ 	.word	0x05000041


	//   ....[92]....
        /*02c0*/ 	.word	0x05000041


	//   ....[93]....
        /*02c4*/ 	.word	0x05000041


	//   ....[94]....
        /*02c8*/ 	.word	0x05000041


	//   ....[95]....
        /*02cc*/ 	.word	0x05000041


	//   ....[96]....
        /*02d0*/ 	.word	0x0500003e


	//   ....[97]....
        /*02d4*/ 	.word	0x0500003e


	//   ....[98]....
        /*02d8*/ 	.word	0x0500003e


	//   ....[99]....
        /*02dc*/ 	.word	0x0500003e


	//   ....[100]....
        /*02e0*/ 	.word	0x0500003e


	//   ....[101]....
        /*02e4*/ 	.word	0x0500003e


	//   ....[102]....
        /*02e8*/ 	.word	0x05000041


	//   ....[103]....
        /*02ec*/ 	.word	0x05000041


	//   ....[104]....
        /*02f0*/ 	.word	0x05000041


	//   ....[105]....
        /*02f4*/ 	.word	0x05000041


	//   ....[106]....
        /*02f8*/ 	.word	0x05000041


	//   ....[107]....
        /*02fc*/ 	.word	0x05000041


	//   ....[108]....
        /*0300*/ 	.word	0x0500003f


	//   ....[109]....
        /*0304*/ 	.word	0x0500003f


	//   ....[110]....
        /*0308*/ 	.word	0x0500003f


	//   ....[111]....
        /*030c*/ 	.word	0x0500003f


	//   ....[112]....
        /*0310*/ 	.word	0x0500003f


	//   ....[113]....
        /*0314*/ 	.word	0x0500003f


	//   ....[114]....
        /*0318*/ 	.word	0x05000041


	//   ....[115]....
        /*031c*/ 	.word	0x05000041


	//   ....[116]....
        /*0320*/ 	.word	0x05000041


	//   ....[117]....
        /*0324*/ 	.word	0x05000041


	//   ....[118]....
        /*0328*/ 	.word	0x05000041


	//   ....[119]....
        /*032c*/ 	.word	0x05000041


	//   ....[120]....
        /*0330*/ 	.word	0x0500003e


	//   ....[121]....
        /*0334*/ 	.word	0x0500003e


	//   ....[122]....
        /*0338*/ 	.word	0x0500003e


	//   ....[123]....
        /*033c*/ 	.word	0x0500003e


	//   ....[124]....
        /*0340*/ 	.word	0x0500003e


	//   ....[125]....
        /*0344*/ 	.word	0x0500003e


	//   ....[126]....
        /*0348*/ 	.word	0x05000041


	//   ....[127]....
        /*034c*/ 	.word	0x05000041


	//   ....[128]....
        /*0350*/ 	.word	0x05000041


	//   ....[129]....
        /*0354*/ 	.word	0x05000041


	//   ....[130]....
        /*0358*/ 	.word	0x05000041


	//   ....[131]....
        /*035c*/ 	.word	0x05000041


	//   ....[132]....
        /*0360*/ 	.word	0x0500003f


	//   ....[133]....
        /*0364*/ 	.word	0x0500003f


	//   ....[134]....
        /*0368*/ 	.word	0x0500003f


	//   ....[135]....
        /*036c*/ 	.word	0x0500003f


	//   ....[136]....
        /*0370*/ 	.word	0x0500003f


	//   ....[137]....
        /*0374*/ 	.word	0x0500003f


	//   ....[138]....
        /*0378*/ 	.word	0x05000041


	//   ....[139]....
        /*037c*/ 	.word	0x05000041


	//   ....[140]....
        /*0380*/ 	.word	0x05000041


	//   ....[141]....
        /*0384*/ 	.word	0x05000041


	//   ....[142]....
        /*0388*/ 	.word	0x05000041


	//   ....[143]....
        /*038c*/ 	.word	0x05000041


	//   ....[144]....
        /*0390*/ 	.word	0x0500003e


	//   ....[145]....
        /*0394*/ 	.word	0x0500003e


	//   ....[146]....
        /*0398*/ 	.word	0x0500003e


	//   ....[147]....
        /*039c*/ 	.word	0x0500003e


	//   ....[148]....
        /*03a0*/ 	.word	0x0500003e


	//   ....[149]....
        /*03a4*/ 	.word	0x0500003e


	//   ....[150]....
        /*03a8*/ 	.word	0x0500003f


	//   ....[151]....
        /*03ac*/ 	.word	0x0500003f


	//   ....[152]....
        /*03b0*/ 	.word	0x0500003f


	//   ....[153]....
        /*03b4*/ 	.word	0x0500003f


	//   ....[154]....
        /*03b8*/ 	.word	0x0500003f


	//   ....[155]....
        /*03bc*/ 	.word	0x0500003f


	//   ....[156]....
        /*03c0*/ 	.word	0x0500003e


	//   ....[157]....
        /*03c4*/ 	.word	0x0500003e


	//   ....[158]....
        /*03c8*/ 	.word	0x0500003e


	//   ....[159]....
        /*03cc*/ 	.word	0x0500003e


	//   ....[160]....
        /*03d0*/ 	.word	0x0500003e


	//   ....[161]....
        /*03d4*/ 	.word	0x0500003e


	//   ....[162]....
        /*03d8*/ 	.word	0x0500003e


	//   ....[163]....
        /*03dc*/ 	.word	0x0500003e


	//   ....[164]....
        /*03e0*/ 	.word	0x0500003e


	//   ....[165]....
        /*03e4*/ 	.word	0x0500003e


	//   ....[166]....
        /*03e8*/ 	.word	0x0500003e


	//   ....[167]....
        /*03ec*/ 	.word	0x0500003e


	//   ....[168]....
        /*03f0*/ 	.word	0x0500003e


	//   ....[169]....
        /*03f4*/ 	.word	0x0500003e


	//   ....[170]....
        /*03f8*/ 	.word	0x0500003e


	//   ....[171]....
        /*03fc*/ 	.word	0x0500003e


	//   ....[172]....
        /*0400*/ 	.word	0x0500003e


	//   ....[173]....
        /*0404*/ 	.word	0x0500003e


	//   ....[174]....
        /*0408*/ 	.word	0x05000034


	//   ....[175]....
        /*040c*/ 	.word	0x05000034


	//   ....[176]....
        /*0410*/ 	.word	0x05000034


	//   ....[177]....
        /*0414*/ 	.word	0x05000034


	//   ....[178]....
        /*0418*/ 	.word	0x05000034


	//   ....[179]....
        /*041c*/ 	.word	0x05000034


	//   ....[180]....
        /*0420*/ 	.word	0x05000035


	//   ....[181]....
        /*0424*/ 	.word	0x05000035


	//   ....[182]....
        /*0428*/ 	.word	0x05000035


	//   ....[183]....
        /*042c*/ 	.word	0x05000035


	//   ....[184]....
        /*0430*/ 	.word	0x05000035


	//   ....[185]....
        /*0434*/ 	.word	0x05000035


	//   ....[186]....
        /*0438*/ 	.word	0x05000033


	//   ....[187]....
        /*043c*/ 	.word	0x05000033


	//   ....[188]....
        /*0440*/ 	.word	0x05000033


	//   ....[189]....
        /*0444*/ 	.word	0x05000033


	//   ....[190]....
        /*0448*/ 	.word	0x05000033


	//   ....[191]....
        /*044c*/ 	.word	0x05000033


	//   ....[192]....
        /*0450*/ 	.word	0x05000054


	//   ....[193]....
        /*0454*/ 	.word	0x05000054


	//   ....[194]....
        /*0458*/ 	.word	0x05000054


	//   ....[195]....
        /*045c*/ 	.word	0x05000054


	//   ....[196]....
        /*0460*/ 	.word	0x05000054


	//   ....[197]....
        /*0464*/ 	.word	0x05000054


	//   ....[198]....
        /*0468*/ 	.word	0x05000054


	//   ....[199]....
        /*046c*/ 	.word	0x05000054


	//   ....[200]....
        /*0470*/ 	.word	0x05000054


	//   ....[201]....
        /*0474*/ 	.word	0x05000054


	//   ....[202]....
        /*0478*/ 	.word	0x05000054


	//   ....[203]....
        /*047c*/ 	.word	0x05000054


	//----- nvinfo : EIATTR_COOP_GROUP_INSTR_OFFSETS
	.align		4
.L_33:
        /*0480*/ 	.byte	0x04, 0x28
        /*0482*/ 	.short	(.L_35 - .L_34)


	//   ....[0]....
.L_34:
        /*0484*/ 	.word	0x00009b90


	//   ....[1]....
        /*0488*/ 	.word	0x00009bb0


	//   ....[2]....
        /*048c*/ 	.word	0x00009bd0


	//   ....[3]....
        /*0490*/ 	.word	0x00009bf0


	//   ....[4]....
        /*0494*/ 	.word	0x00009c10


	//   ....[5]....
        /*0498*/ 	.word	0x00009c90


	//   ....[6]....
        /*049c*/ 	.word	0x00009e70


	//   ....[7]....
        /*04a0*/ 	.word	0x00009e90


	//   ....[8]....
        /*04a4*/ 	.word	0x00009eb0


	//   ....[9]....
        /*04a8*/ 	.word	0x00009ed0


	//   ....[10]....
        /*04ac*/ 	.word	0x00009ef0


	//   ....[11]....
        /*04b0*/ 	.word	0x00009f20


	//   ....[12]....
        /*04b4*/ 	.word	0x0000a0c0


	//   ....[13]....
        /*04b8*/ 	.word	0x0000a0e0


	//   ....[14]....
        /*04bc*/ 	.word	0x0000a100


	//   ....[15]....
        /*04c0*/ 	.word	0x0000a120


	//   ....[16]....
        /*04c4*/ 	.word	0x0000a140


	//   ....[17]....
        /*04c8*/ 	.word	0x0000a170


	//   ....[18]....
        /*04cc*/ 	.word	0x0000a3a0


	//   ....[19]....
        /*04d0*/ 	.word	0x0000a3c0


	//   ....[20]....
        /*04d4*/ 	.word	0x0000a3e0


	//   ....[21]....
        /*04d8*/ 	.word	0x0000a400


	//   ....[22]....
        /*04dc*/ 	.word	0x0000a420


	//   ....[23]....
        /*04e0*/ 	.word	0x0000a450


	//   ....[24]....
        /*04e4*/ 	.word	0x0000a610


	//   ....[25]....
        /*04e8*/ 	.word	0x0000a630


	//   ....[26]....
        /*04ec*/ 	.word	0x0000a650


	//   ....[27]....
        /*04f0*/ 	.word	0x0000a670


	//   ....[28]....
        /*04f4*/ 	.word	0x0000a690


	//   ....[29]....
        /*04f8*/ 	.word	0x0000a6c0


	//   ....[30]....
        /*04fc*/ 	.word	0x0000a8e0


	//   ....[31]....
        /*0500*/ 	.word	0x0000a900


	//   ....[32]....
        /*0504*/ 	.word	0x0000a920


	//   ....[33]....
        /*0508*/ 	.word	0x0000a940


	//   ....[34]....
        /*050c*/ 	.word	0x0000a960


	//   ....[35]....
        /*0510*/ 	.word	0x0000a990


	//   ....[36]....
        /*0514*/ 	.word	0x0000ab50


	//   ....[37]....
        /*0518*/ 	.word	0x0000ab70


	//   ....[38]....
        /*051c*/ 	.word	0x0000ab90


	//   ....[39]....
        /*0520*/ 	.word	0x0000abb0


	//   ....[40]....
        /*0524*/ 	.word	0x0000abd0


	//   ....[41]....
        /*0528*/ 	.word	0x0000ac00


	//   ....[42]....
        /*052c*/ 	.word	0x0000ae20


	//   ....[43]....
        /*0530*/ 	.word	0x0000ae40


	//   ....[44]....
        /*0534*/ 	.word	0x0000ae60


	//   ....[45]....
        /*0538*/ 	.word	0x0000ae80


	//   ....[46]....
        /*053c*/ 	.word	0x0000aea0


	//   ....[47]....
        /*0540*/ 	.word	0x0000aed0


	//   ....[48]....
        /*0544*/ 	.word	0x0000b090


	//   ....[49]....
        /*0548*/ 	.word	0x0000b0b0


	//   ....[50]....
        /*054c*/ 	.word	0x0000b0d0


	//   ....[51]....
        /*0550*/ 	.word	0x0000b0f0


	//   ....[52]....
        /*0554*/ 	.word	0x0000b110


	//   ....[53]....
        /*0558*/ 	.word	0x0000b140


	//   ....[54]....
        /*055c*/ 	.word	0x0000b360


	//   ....[55]....
        /*0560*/ 	.word	0x0000b380


	//   ....[56]....
        /*0564*/ 	.word	0x0000b3a0


	//   ....[57]....
        /*0568*/ 	.word	0x0000b3c0


	//   ....[58]....
        /*056c*/ 	.word	0x0000b3e0


	//   ....[59]....
        /*0570*/ 	.word	0x0000b410


	//   ....[60]....
        /*0574*/ 	.word	0x0000b5d0


	//   ....[61]....
        /*0578*/ 	.word	0x0000b5f0


	//   ....[62]....
        /*057c*/ 	.word	0x0000b610


	//   ....[63]....
        /*0580*/ 	.word	0x0000b630


	//   ....[64]....
        /*0584*/ 	.word	0x0000b650


	//   ....[65]....
        /*0588*/ 	.word	0x0000b680


	//   ....[66]....
        /*058c*/ 	.word	0x0000b8a0


	//   ....[67]....
        /*0590*/ 	.word	0x0000b8c0


	//   ....[68]....
        /*0594*/ 	.word	0x0000b8e0


	//   ....[69]....
        /*0598*/ 	.word	0x0000b900


	//   ....[70]....
        /*059c*/ 	.word	0x0000b920


	//   ....[71]....
        /*05a0*/ 	.word	0x0000b950


	//   ....[72]....
        /*05a4*/ 	.word	0x0000bb10


	//   ....[73]....
        /*05a8*/ 	.word	0x0000bb30


	//   ....[74]....
        /*05ac*/ 	.word	0x0000bb50


	//   ....[75]....
        /*05b0*/ 	.word	0x0000bb70


	//   ....[76]....
        /*05b4*/ 	.word	0x0000bb90


	//   ....[77]....
        /*05b8*/ 	.word	0x0000bbc0


	//   ....[78]....
        /*05bc*/ 	.word	0x0000bde0


	//   ....[79]....
        /*05c0*/ 	.word	0x0000be00


	//   ....[80]....
        /*05c4*/ 	.word	0x0000be20


	//   ....[81]....
        /*05c8*/ 	.word	0x0000be40


	//   ....[82]....
        /*05cc*/ 	.word	0x0000be60


	//   ....[83]....
        /*05d0*/ 	.word	0x0000be90


	//   ....[84]....
        /*05d4*/ 	.word	0x0000c050


	//   ....[85]....
        /*05d8*/ 	.word	0x0000c070


	//   ....[86]....
        /*05dc*/ 	.word	0x0000c090


	//   ....[87]....
        /*05e0*/ 	.word	0x0000c0b0


	//   ....[88]....
        /*05e4*/ 	.word	0x0000c0d0


	//   ....[89]....
        /*05e8*/ 	.word	0x0000c100


	//   ....[90]....
        /*05ec*/ 	.word	0x0000c320


	//   ....[91]....
        /*05f0*/ 	.word	0x0000c340


	//   ....[92]....
        /*05f4*/ 	.word	0x0000c360


	//   ....[93]....
        /*05f8*/ 	.word	0x0000c380


	//   ....[94]....
        /*05fc*/ 	.word	0x0000c3a0


	//   ....[95]....
        /*0600*/ 	.word	0x0000c3d0


	//   ....[96]....
        /*0604*/ 	.word	0x0000c590


	//   ....[97]....
        /*0608*/ 	.word	0x0000c5b0


	//   ....[98]....
        /*060c*/ 	.word	0x0000c5d0


	//   ....[99]....
        /*0610*/ 	.word	0x0000c5f0


	//   ....[100]....
        /*0614*/ 	.word	0x0000c610


	//   ....[101]....
        /*0618*/ 	.word	0x0000c640


	//   ....[102]....
        /*061c*/ 	.word	0x0000c860


	//   ....[103]....
        /*0620*/ 	.word	0x0000c880


	//   ....[104]....
        /*0624*/ 	.word	0x0000c8a0


	//   ....[105]....
        /*0628*/ 	.word	0x0000c8c0


	//   ....[106]....
        /*062c*/ 	.word	0x0000c8e0


	//   ....[107]....
        /*0630*/ 	.word	0x0000c910


	//   ....[108]....
        /*0634*/ 	.word	0x0000cad0


	//   ....[109]....
        /*0638*/ 	.word	0x0000caf0


	//   ....[110]....
        /*063c*/ 	.word	0x0000cb10


	//   ....[111]....
        /*0640*/ 	.word	0x0000cb30


	//   ....[112]....
        /*0644*/ 	.word	0x0000cb50


	//   ....[113]....
        /*0648*/ 	.word	0x0000cb80


	//   ....[114]....
        /*064c*/ 	.word	0x0000cda0


	//   ....[115]....
        /*0650*/ 	.word	0x0000cdc0


	//   ....[116]....
        /*0654*/ 	.word	0x0000cde0


	//   ....[117]....
        /*0658*/ 	.word	0x0000ce00


	//   ....[118]....
        /*065c*/ 	.word	0x0000ce20


	//   ....[119]....
        /*0660*/ 	.word	0x0000ce50


	//   ....[120]....
        /*0664*/ 	.word	0x0000d010


	//   ....[121]....
        /*0668*/ 	.word	0x0000d030


	//   ....[122]....
        /*066c*/ 	.word	0x0000d050


	//   ....[123]....
        /*0670*/ 	.word	0x0000d070


	//   ....[124]....
        /*0674*/ 	.word	0x0000d090


	//   ....[125]....
        /*0678*/ 	.word	0x0000d0c0


	//   ....[126]....
        /*067c*/ 	.word	0x0000d2e0


	//   ....[127]....
        /*0680*/ 	.word	0x0000d300


	//   ....[128]....
        /*0684*/ 	.word	0x0000d320


	//   ....[129]....
        /*0688*/ 	.word	0x0000d340


	//   ....[130]....
        /*068c*/ 	.word	0x0000d360


	//   ....[131]....
        /*0690*/ 	.word	0x0000d390


	//   ....[132]....
        /*0694*/ 	.word	0x0000d550


	//   ....[133]....
        /*0698*/ 	.word	0x0000d570


	//   ....[134]....
        /*069c*/ 	.word	0x0000d590


	//   ....[135]....
        /*06a0*/ 	.word	0x0000d5b0


	//   ....[136]....
        /*06a4*/ 	.word	0x0000d5d0


	//   ....[137]....
        /*06a8*/ 	.word	0x0000d600


	//   ....[138]....
        /*06ac*/ 	.word	0x0000d820


	//   ....[139]....
        /*06b0*/ 	.word	0x0000d840


	//   ....[140]....
        /*06b4*/ 	.word	0x0000d860


	//   ....[141]....
        /*06b8*/ 	.word	0x0000d880


	//   ....[142]....
        /*06bc*/ 	.word	0x0000d8a0


	//   ....[143]....
        /*06c0*/ 	.word	0x0000d8d0


	//   ....[144]....
        /*06c4*/ 	.word	0x0000da90


	//   ....[145]....
        /*06c8*/ 	.word	0x0000dab0


	//   ....[146]....
        /*06cc*/ 	.word	0x0000dad0


	//   ....[147]....
        /*06d0*/ 	.word	0x0000daf0


	//   ....[148]....
        /*06d4*/ 	.word	0x0000db10


	//   ....[149]....
        /*06d8*/ 	.word	0x0000db40


	//   ....[150]....
        /*06dc*/ 	.word	0x0000dd60


	//   ....[151]....
        /*06e0*/ 	.word	0x0000dd80


	//   ....[152]....
        /*06e4*/ 	.word	0x0000dda0


	//   ....[153]....
        /*06e8*/ 	.word	0x0000ddc0


	//   ....[154]....
        /*06ec*/ 	.word	0x0000dde0


	//   ....[155]....
        /*06f0*/ 	.word	0x0000de10


	//   ....[156]....
        /*06f4*/ 	.word	0x0000e120


	//   ....[157]....
        /*06f8*/ 	.word	0x0000e140


	//   ....[158]....
        /*06fc*/ 	.word	0x0000e160


	//   ....[159]....
        /*0700*/ 	.word	0x0000e180


	//   ....[160]....
        /*0704*/ 	.word	0x0000e1a0


	//   ....[161]....
        /*0708*/ 	.word	0x0000e1c0


	//   ....[162]....
        /*070c*/ 	.word	0x0000e500


	//   ....[163]....
        /*0710*/ 	.word	0x0000e520


	//   ....[164]....
        /*0714*/ 	.word	0x0000e540


	//   ....[165]....
        /*0718*/ 	.word	0x0000e560


	//   ....[166]....
        /*071c*/ 	.word	0x0000e580


	//   ....[167]....
        /*0720*/ 	.word	0x0000e5b0


	//   ....[168]....
        /*0724*/ 	.word	0x0000e780


	//   ....[169]....
        /*0728*/ 	.word	0x0000e7a0


	//   ....[170]....
        /*072c*/ 	.word	0x0000e7c0


	//   ....[171]....
        /*0730*/ 	.word	0x0000e7e0


	//   ....[172]....
        /*0734*/ 	.word	0x0000e800


	//   ....[173]....
        /*0738*/ 	.word	0x0000e840


	//   ....[174]....
        /*073c*/ 	.word	0x0000ea00


	//   ....[175]....
        /*0740*/ 	.word	0x0000ea20


	//   ....[176]....
        /*0744*/ 	.word	0x0000ea40


	//   ....[177]....
        /*0748*/ 	.word	0x0000ea60


	//   ....[178]....
        /*074c*/ 	.word	0x0000ea80


	//   ....[179]....
        /*0750*/ 	.word	0x0000eab0


	//   ....[180]....
        /*0754*/ 	.word	0x0000ec60


	//   ....[181]....
        /*0758*/ 	.word	0x0000ec80


	//   ....[182]....
        /*075c*/ 	.word	0x0000eca0


	//   ....[183]....
        /*0760*/ 	.word	0x0000ecc0


	//   ....[184]....
        /*0764*/ 	.word	0x0000ece0


	//   ....[185]....
        /*0768*/ 	.word	0x0000ed10


	//   ....[186]....
        /*076c*/ 	.word	0x0000eec0


	//   ....[187]....
        /*0770*/ 	.word	0x0000eee0


	//   ....[188]....
        /*0774*/ 	.word	0x0000ef00


	//   ....[189]....
        /*0778*/ 	.word	0x0000ef30


	//   ....[190]....
        /*077c*/ 	.word	0x0000ef60


	//   ....[191]....
        /*0780*/ 	.word	0x0000efa0


	//   ....[192]....
        /*0784*/ 	.word	0x00013a60


	//   ....[193]....
        /*0788*/ 	.word	0x00013a80


	//   ....[194]....
        /*078c*/ 	.word	0x00013aa0


	//   ....[195]....
        /*0790*/ 	.word	0x00013ac0


	//   ....[196]....
        /*0794*/ 	.word	0x00013ae0


	//   ....[197]....
        /*0798*/ 	.word	0x00013b00


	//   ....[198]....
        /*079c*/ 	.word	0x00013d40


	//   ....[199]....
        /*07a0*/ 	.word	0x00013ef0


	//   ....[200]....
        /*07a4*/ 	.word	0x00013ff0


	//   ....[201]....
        /*07a8*/ 	.word	0x00014090


	//   ....[202]....
        /*07ac*/ 	.word	0x00014170


	//   ....[203]....
        /*07b0*/ 	.word	0x000142b0


	//----- nvinfo : EIATTR_VRC_CTA_INIT_COUNT
	.align		4
.L_35:
        /*07b4*/ 	.byte	0x02, 0x4a
	.zero		1
	.zero		1


	//----- nvinfo : EIATTR_EXIT_INSTR_OFFSETS
	.align		4
        /*07b8*/ 	.byte	0x04, 0x1c
        /*07ba*/ 	.short	(.L_37 - .L_36)


	//   ....[0]....
.L_36:
        /*07bc*/ 	.word	0x00015450


	//   ....[1]....
        /*07c0*/ 	.word	0x000155d0


	//----- nvinfo : EIATTR_MAX_THREADS
	.align		4
.L_37:
        /*07c4*/ 	.byte	0x04, 0x05
        /*07c6*/ 	.short	(.L_39 - .L_38)
.L_38:
        /*07c8*/ 	.word	0x00000020
        /*07cc*/ 	.word	0x00000001
        /*07d0*/ 	.word	0x00000001


	//----- nvinfo : EIATTR_CRS_STACK_SIZE
	.align		4
.L_39:
        /*07d4*/ 	.byte	0x04, 0x1e
        /*07d6*/ 	.short	(.L_41 - .L_40)
.L_40:
        /*07d8*/ 	.word	0x00000000


	//----- nvinfo : EIATTR_CBANK_PARAM_SIZE
	.align		4
.L_41:
        /*07dc*/ 	.byte	0x03, 0x19
        /*07de*/ 	.short	0x0050


	//----- nvinfo : EIATTR_PARAM_CBANK
	.align		4
        /*07e0*/ 	.byte	0x04, 0x0a
        /*07e2*/ 	.short	(.L_43 - .L_42)
	.align		4
.L_42:
        /*07e4*/ 	.word	index@(.nv.constant0.rotary_mha_decode_kvconst_32_80_32_2048_float16_kernel)
        /*07e8*/ 	.short	0x0380
        /*07ea*/ 	.short	0x0050


	//----- nvinfo : EIATTR_SW_WAR
	.align		4
.L_43:
        /*07ec*/ 	.byte	0x04, 0x36
        /*07ee*/ 	.short	(.L_45 - .L_44)
.L_44:
        /*07f0*/ 	.word	0x00000008
.L_45:


//--------------------- .nv.callgraph             --------------------------
	.section	.nv.callgraph,"",@"SHT_CUDA_CALLGRAPH"
	.align	4
	.sectionentsize	8
	.align		4
        /*0000*/ 	.word	0x00000000
	.align		4
        /*0004*/ 	.word	0xffffffff
	.align		4
        /*0008*/ 	.word	0x00000000
	.align		4
        /*000c*/ 	.word	0xfffffffe
	.align		4
        /*0010*/ 	.word	0x00000000
	.align		4
        /*0014*/ 	.word	0xfffffffd
	.align		4
        /*0018*/ 	.word	0x00000000
	.align		4
        /*001c*/ 	.word	0xfffffffc


//--------------------- .text.rotary_mha_decode_kvconst_32_80_32_2048_float16_kernel --------------------------
	.section	.text.rotary_mha_decode_kvconst_32_80_32_2048_float16_kernel,"ax",@progbits
	.align	128
        .global         rotary_mha_decode_kvconst_32_80_32_2048_float16_kernel
        .type           rotary_mha_decode_kvconst_32_80_32_2048_float16_kernel,@function
        .size           rotary_mha_decode_kvconst_32_80_32_2048_float16_kernel,(.L_x_40 - rotary_mha_decode_kvconst_32_80_32_2048_float16_kernel)
        .other          rotary_mha_decode_kvconst_32_80_32_2048_float16_kernel,@"STO_CUDA_ENTRY STV_DEFAULT"
rotary_mha_decode_kvconst_32_80_32_2048_float16_kernel:
.text.rotary_mha_decode_kvconst_32_80_32_2048_float16_kernel:
[----:B------:R-:W0:Y:S01]  /*0000*/  LDC R1, c[0x0][0x37c] ;  /* 0x0000df00ff017b82 */ /* 0x000e220000000800 */
[----:B------:R-:W1:Y:S01]  /*0010*/  S2R R0, SR_TID.X ;  /* 0x0000000000007919 */ /* 0x000e620000002100 */
[----:B------:R-:W-:-:S06]  /*0020*/  HFMA2 R4, -RZ, RZ, 1.9296875, -0.048675537109375 ;  /* 0x3fb8aa3bff047431 */ /* 0x000fcc00000001ff */
[----:B------:R-:W2:Y:S01]  /*0030*/  LDC.64 R2, c[0x0][0x3b0] ;  /* 0x0000ec00ff027b82 */ /* 0x000ea20000000a00 */
[----:B0-----:R-:W-:Y:S01]  /*0040*/  VIADD R1, R1, 0xffffffd8 ;  /* 0xffffffd801017836 */ /* 0x001fe20000000000 */
[----:B------:R-:W2:Y:S01]  /*0050*/  S2R R81, SR_CTAID.X ;  /* 0x0000000000517919 */ /* 0x000ea20000002500 */
[----:B------:R-:W-:Y:S01]  /*0060*/  IMAD.MOV.U32 R7, RZ, RZ, 0x303eee36 ;  /* 0x303eee36ff077424 */ /* 0x000fe200078e00ff */
[----:B------:R-:W0:Y:S01]  /*0070*/  LDCU.64 UR8, c[0x0][0x358] ;  /* 0x00006b00ff0877ac */ /* 0x000e220008000a00 */
[----:B------:R-:W-:Y:S02]  /*0080*/  IMAD.MOV.U32 R11, RZ, RZ, 0x3e4b8a05 ;  /* 0x3e4b8a05ff0b7424 */ /* 0x000fe400078e00ff */
[----:B------:R-:W-:-:S04]  /*0090*/  FFMA R4, -R7, R4, 3.622995450314192567e-07 ;  /* 0x34c2821207047423 */ /* 0x000fc80000000104 */
[----:B------:R-:W-:Y:S01]  /*00a0*/  FFMA R4, R11, 1.9251366722983220825e-08, R4 ;  /* 0x32a55e340b047823 */ /* 0x000fe20000000004 */
[----:B-1----:R-:W-:Y:S01]  /*00b0*/  IMAD.SHL.U32 R5, R0, 0x2, RZ ;  /* 0x0000000200057824 */ /* 0x002fe200078e00ff */
[----:B------:R-:W1:Y:S01]  /*00c0*/  S2R R82, SR_CTAID.Y ;  /* 0x0000000000527919 */ /* 0x000e620000002600 */
[----:B--2---:R-:W-:-:S04]  /*00d0*/  IMAD.WIDE.U32 R2, R81, 0x8, R2 ;  /* 0x0000000851027825 */ /* 0x004fc800078e0002 */
[----:B------:R-:W2:Y:S01]  /*00e0*/  I2F.U16 R5, R5 ;  /* 0x0000000500057306 */ /* 0x000ea20000101000 */
[----:B------:R-:W-:Y:S01]  /*00f0*/  FFMA R4, -R7, 0.014334906823933124542, R4 ;  /* 0x3c6adcf507047823 */ /* 0x000fe20000000104 */
[----:B0-----:R0:W5:Y:S01]  /*0100*/  LDG.E.64.CONSTANT R8, desc[UR8][R2.64] ;  /* 0x0000000802087981 */ /* 0x001162000c1e9b00 */
[----:B------:R-:W-:Y:S02]  /*0110*/  BSSY.RECONVERGENT B0, `(.L_x_0) ;  /* 0x0000022000007945 */ /* 0x000fe40003800200 */
[----:B------:R-:W-:Y:S01]  /*0120*/  FFMA R4, R11, 0.0047783022746443748474, R4 ;  /* 0x3b9c934e0b047823 */ /* 0x000fe20000000004 */
[----:B------:R-:W-:-:S03]  /*0130*/  IMAD.MOV.U32 R84, RZ, RZ, 0x3f800000 ;  /* 0x3f800000ff547424 */ /* 0x000fc600078e00ff */
[----:B------:R-:W-:-:S04]  /*0140*/  FADD R6, R4, 13.286762237548828125 ;  /* 0x4154969404067421 */ /* 0x000fc80000000000 */
[----:B0-----:R-:W-:Y:S01]  /*0150*/  FADD R3, R6, -13.286762237548828125 ;  /* 0xc154969406037421 */ /* 0x001fe20000000000 */
[----:B--2---:R-:W-:-:S03]  /*0160*/  FMUL R7, R5, 0.012500000186264514923 ;  /* 0x3c4ccccd05077820 */ /* 0x004fc60000400000 */
[----:B------:R-:W-:Y:S02]  /*0170*/  FADD R12, R4, -R3 ;  /* 0x80000003040c7221 */ /* 0x000fe40000000000 */
[----:B------:R-:W-:-:S13]  /*0180*/  FSETP.NEU.AND P0, PT, R7, RZ, PT ;  /* 0x000000ff0700720b */ /* 0x000fda0003f0d000 */
[----:B-1----:R-:W-:Y:S05]  /*0190*/  @!P0 BRA `(.L_x_1) ;  /* 0x0000000000648947 */ /* 0x002fea0003800000 */
[CC--:B------:R-:W-:Y:S01]  /*01a0*/  FMUL R3, R6.reuse, R7.reuse ;  /* 0x0000000706037220 */ /* 0x0c0fe20000400000 */
[----:B------:R-:W-:Y:S01]  /*01b0*/  IMAD.MOV.U32 R11, RZ, RZ, 0x391fcb8e ;  /* 0x391fcb8eff0b7424 */ /* 0x000fe200078e00ff */
[-C--:B------:R-:W-:Y:S02]  /*01c0*/  FSETP.NAN.AND P2, PT, |R7|, |R7|.reuse, PT ;  /* 0x400000070700720b */ /* 0x080fe40003f48200 */
[----:B------:R-:W0:Y:S01]  /*01d0*/  FRND R2, R3 ;  /* 0x0000000300027307 */ /* 0x000e220000201000 */
[----:B------:R-:W-:Y:S01]  /*01e0*/  FFMA R5, R6, R7, -R3 ;  /* 0x0000000706057223 */ /* 0x000fe20000000803 */
[----:B------:R-:W-:-:S03]  /*01f0*/  FSETP.GT.AND P1, PT, |R3|, 152, PT ;  /* 0x431800000300780b */ /* 0x000fc60003f24200 */
[----:B------:R-:W-:Y:S01]  /*0200*/  FFMA R5, R12, R7, R5 ;  /* 0x000000070c057223 */ /* 0x000fe20000000005 */
[----:B0-----:R-:W-:Y:S01]  /*0210*/  FADD R4, R3, -R2 ;  /* 0x8000000203047221 */ /* 0x001fe20000000000 */
[----:B------:R-:W-:-:S03]  /*0220*/  FSETP.GT.AND P0, PT, R2, RZ, PT ;  /* 0x000000ff0200720b */ /* 0x000fc60003f04000 */
[----:B------:R-:W-:Y:S01]  /*0230*/  FADD R4, R4, R5 ;  /* 0x0000000504047221 */ /* 0x000fe20000000000 */
[----:B------:R-:W-:Y:S02]  /*0240*/  SEL R2, RZ, 0x83000000, P0 ;  /* 0x83000000ff027807 */ /* 0x000fe40000000000 */
[----:B------:R-:W-:Y:S01]  /*0250*/  FSETP.GEU.AND P0, PT, R3, RZ, PT ;  /* 0x000000ff0300720b */ /* 0x000fe20003f0e000 */
[----:B------:R-:W-:Y:S01]  /*0260*/  FFMA R5, R4, R11, 0.0013391353422775864601 ;  /* 0x3aaf85ed04057423 */ /* 0x000fe2000000000b */
[----:B------:R-:W-:Y:S02]  /*0270*/  IADD3 R10, PT, PT, R2, 0x7f000000, RZ ;  /* 0x7f000000020a7810 */ /* 0x000fe40007ffe0ff */
[----:B------:R-:W-:Y:S01]  /*0280*/  FSEL R84, RZ, +INF , !P0 ;  /* 0x7f800000ff547808 */ /* 0x000fe20004000000 */
[C---:B------:R-:W-:Y:S02]  /*0290*/  FFMA R11, R4.reuse, R5, 0.0096188392490148544312 ;  /* 0x3c1d9856040b7423 */ /* 0x040fe40000000005 */
[----:B------:R-:W0:Y:S02]  /*02a0*/  F2I.NTZ R5, R3 ;  /* 0x0000000300057305 */ /* 0x000e240000203100 */
[----:B------:R-:W-:-:S04]  /*02b0*/  FFMA R11, R4, R11, 0.055503588169813156128 ;  /* 0x3d6357bb040b7423 */ /* 0x000fc8000000000b */
[----:B------:R-:W-:-:S04]  /*02c0*/  FFMA R11, R4, R11, 0.24022644758224487305 ;  /* 0x3e75fdec040b7423 */ /* 0x000fc8000000000b */
[----:B------:R-:W-:-:S04]  /*02d0*/  FFMA R11, R4, R11, 0.69314718246459960938 ;  /* 0x3f317218040b7423 */ /* 0x000fc8000000000b */
[----:B------:R-:W-:Y:S01]  /*02e0*/  FFMA R11, R4, R11, 1 ;  /* 0x3f800000040b7423 */ /* 0x000fe2000000000b */
[----:B0-----:R-:W-:-:S03]  /*02f0*/  IMAD R5, R5, 0x800000, -R2 ;  /* 0x0080000005057824 */ /* 0x001fc600078e0a02 */
[----:B------:R-:W-:-:S04]  /*0300*/  FMUL R10, R10, R11 ;  /* 0x0000000b0a0a7220 */ /* 0x000fc80000400000 */
[----:B------:R-:W-:Y:S01]  /*0310*/  @!P1 FMUL R84, R5, R10 ;  /* 0x0000000a05549220 */ /* 0x000fe20000400000 */
[----:B------:R-:W-:-:S07]  /*0320*/  @P2 FADD R84, R7, 10000 ;  /* 0x461c400007542421 */ /* 0x000fce0000000000 */
.L_x_1:
[----:B------:R-:W-:Y:S05]  /*0330*/  BSYNC.RECONVERGENT B0 ;  /* 0x0000000000007941 */ /* 0x000fea0003800200 */
.L_x_0:
[----:B------:R-:W0:Y:S01]  /*0340*/  MUFU.RCP R5, R84 ;  /* 0x0000005400057308 */ /* 0x000e220000001000 */
[----:B------:R-:W-:Y:S01]  /*0350*/  IMAD R82, R82, 0x50, RZ ;  /* 0x0000005052527824 */ /* 0x000fe200078e02ff */
[----:B------:R-:W-:Y:S01]  /*0360*/  BSSY.RECONVERGENT B0, `(.L_x_2) ;  /* 0x0000011000007945 */ /* 0x000fe20003800200 */
[----:B-----5:R-:W-:Y:S01]  /*0370*/  IMAD.MOV.U32 R88, RZ, RZ, R8 ;  /* 0x000000ffff587224 */ /* 0x020fe200078e0008 */
[----:B------:R-:W-:Y:S01]  /*0380*/  MOV R89, R9 ;  /* 0x0000000900597202 */ /* 0x000fe20000000f00 */
[----:B------:R-:W-:-:S03]  /*0390*/  IMAD.IADD R4, R82, 0x1, R0 ;  /* 0x0000000152047824 */ /* 0x000fc600078e0200 */
[----:B------:R-:W1:Y:S01]  /*03a0*/  I2F.S64 R3, R8 ;  /* 0x0000000800037312 */ /* 0x000e620000301400 */
[----:B0-----:R-:W-:-:S04]  /*03b0*/  FFMA R2, R5, -R84, 1 ;  /* 0x3f80000005027423 */ /* 0x001fc80000000854 */
[----:B------:R-:W-:-:S03]  /*03c0*/  FFMA R2, R5, R2, R5 ;  /* 0x0000000205027223 */ /* 0x000fc60000000005 */
[----:B-1----:R-:W0:Y:S01]  /*03d0*/  FCHK P0, R3, R84 ;  /* 0x0000005403007302 */ /* 0x002e220000000000 */
[----:B------:R-:W-:-:S04]  /*03e0*/  FFMA R5, R3, R2, RZ ;  /* 0x0000000203057223 */ /* 0x000fc800000000ff */
[----:B------:R-:W-:-:S04]  /*03f0*/  FFMA R7, R5, -R84, R3 ;  /* 0x8000005405077223 */ /* 0x000fc80000000003 */
[----:B------:R-:W-:Y:S01]  /*0400*/  FFMA R90, R2, R7, R5 ;  /* 0x00000007025a7223 */ /* 0x000fe20000000005 */
[----:B------:R-:W-:Y:S02]  /*0410*/  IMAD.MOV.U32 R5, RZ, RZ, RZ ;  /* 0x000000ffff057224 */ /* 0x000fe400078e00ff */
[----:B------:R-:W-:Y:S01]  /*0420*/  IMAD.WIDE.U32 R8, R81, 0xa00, R4 ;  /* 0x00000a0051087825 */ /* 0x000fe200078e0004 */
[----:B0-----:R-:W-:Y:S06]  /*0430*/  @!P0 BRA `(.L_x_3) ;  /* 0x00000000000c8947 */ /* 0x001fec0003800000 */
[----:B------:R-:W-:Y:S01]  /*0440*/  IMAD.MOV.U32 R85, RZ, RZ, R3 ;  /* 0x000000ffff557224 */ /* 0x000fe200078e0003 */
[----:B------:R-:W-:-:S07]  /*0450*/  MOV R93, 0x470 ;  /* 0x00000470005d7802 */ /* 0x000fce0000000f00 */
[----:B------:R-:W-:Y:S05]  /*0460*/  CALL.REL.NOINC `($__internal_0_$__cuda_sm3x_div_rn_noftz_f32_slowpath) ;  /* 0x00000150005c7944 */ /* 0x000fea0003c00000 */
.L_x_3:
[----:B------:R-:W-:Y:S05]  /*0470*/  BSYNC.RECONVERGENT B0 ;  /* 0x0000000000007941 */ /* 0x000fea0003800200 */
.L_x_2:
[----:B------:R-:W0:Y:S01]  /*0480*/  LDCU.64 UR4, c[0x0][0x390] ;  /* 0x00007200ff0477ac */ /* 0x000e220008000a00 */
[C---:B------:R-:W-:Y:S01]  /*0490*/  IMAD.SHL.U32 R10, R8.reuse, 0x2, RZ ;  /* 0x00000002080a7824 */ /* 0x040fe200078e00ff */
[----:B------:R-:W-:Y:S01]  /*04a0*/  SHF.L.U64.HI R2, R8, 0x1, R9 ;  /* 0x0000000108027819 */ /* 0x000fe20000010209 */
[----:B------:R-:W1:Y:S03]  /*04b0*/  LDCU.64 UR6, c[0x0][0x380] ;  /* 0x00007000ff0677ac */ /* 0x000e660008000a00 */
[C---:B0-----:R-:W-:Y:S02]  /*04c0*/  IADD3 R8, P0, PT, R10.reuse, UR4, RZ ;  /* 0x000000040a087c10 */ /* 0x041fe4000ff1e0ff */
[----:B-1----:R-:W-:Y:S02]  /*04d0*/  IADD3 R10, P1, PT, R10, UR6, RZ ;  /* 0x000000060a0a7c10 */ /* 0x002fe4000ff3e0ff */
[----:B------:R-:W-:-:S02]  /*04e0*/  IADD3.X R9, PT, PT, R2, UR5, RZ, P0, !PT ;  /* 0x0000000502097c10 */ /* 0x000fc400087fe4ff */
[----:B------:R-:W-:-:S03]  /*04f0*/  IADD3.X R11, PT, PT, R2, UR7, RZ, P1, !PT ;  /* 0x00000007020b7c10 */ /* 0x000fc60008ffe4ff */
[----:B------:R-:W2:Y:S04]  /*0500*/  LDG.E.U16.CONSTANT R14, desc[UR8][R8.64+0x50] ;  /* 0x00005008080e7981 */ /* 0x000ea8000c1e9500 */
[----:B------:R-:W3:Y:S04]  /*0510*/  LDG.E.U16.CONSTANT R16, desc[UR8][R10.64+0x50] ;  /* 0x000050080a107981 */ /* 0x000ee8000c1e9500 */
[----:B------:R-:W4:Y:S04]  /*0520*/  LDG.E.U16.CONSTANT R7, desc[UR8][R8.64] ;  /* 0x0000000808077981 */ /* 0x000f28000c1e9500 */
[----:B------:R-:W5:Y:S01]  /*0530*/  LDG.E.U16.CONSTANT R17, desc[UR8][R10.64] ;  /* 0x000000080a117981 */ /* 0x000f62000c1e9500 */
[C---:B------:R-:W-:Y:S01]  /*0540*/  ISETP.GE.U32.AND P0, PT, R0.reuse, 0x8, PT ;  /* 0x000000080000780c */ /* 0x040fe20003f06070 */
[----:B------:R-:W0:Y:S01]  /*0550*/  S2UR UR6, SR_CgaCtaId ;  /* 0x00000000000679c3 */ /* 0x000e220000008800 */
[----:B------:R-:W-:Y:S01]  /*0560*/  IADD3 R2, PT, PT, R0, 0x20, RZ ;  /* 0x0000002000027810 */ /* 0x000fe20007ffe0ff */
[----:B------:R-:W-:Y:S01]  /*0570*/  FMUL.RZ R90, R90, 0.15915493667125701904 ;  /* 0x3e22f9835a5a7820 */ /* 0x000fe2000040c000 */
[----:B------:R-:W-:Y:S01]  /*0580*/  UMOV UR4, 0x400 ;  /* 0x0000040000047882 */ /* 0x000fe20000000000 */
[----:B------:R-:W-:Y:S01]  /*0590*/  BSSY.RECONVERGENT B0, `(.L_x_4) ;  /* 0x000002f000007945 */ /* 0x000fe20003800200 */
[----:B------:R-:W-:Y:S01]  /*05a0*/  UIADD3 UR5, UPT, UPT, UR4, 0xa0, URZ ;  /* 0x000000a004057890 */ /* 0x000fe2000fffe0ff */
[----:B------:R-:W-:Y:S01]  /*05b0*/  MUFU.COS R13, R90 ;  /* 0x0000005a000d7308 */ /* 0x000fe20000000000 */
[----:B------:R-:W-:-:S05]  /*05c0*/  IMAD.MOV.U32 R84, RZ, RZ, 0x3f800000 ;  /* 0x3f800000ff547424 */ /* 0x000fca00078e00ff */
[----:B------:R-:W-:-:S04]  /*05d0*/  @P0 VIADD R2, R0, 0xfff8 ;  /* 0x0000fff800020836 */ /* 0x000fc80000000000 */
[----:B------:R-:W-:-:S05]  /*05e0*/  IMAD.SHL.U32 R2, R2, 0x2, RZ ;  /* 0x0000000202027824 */ /* 0x000fca00078e00ff */
[----:B------:R-:W-:Y:S02]  /*05f0*/  LOP3.LUT R18, R2, 0xfe, RZ, 0xc0, !PT ;  /* 0x000000fe02127812 */ /* 0x000fe400078ec0ff */
[----:B------:R-:W-:Y:S01]  /*0600*/  MUFU.SIN R2, R90 ;  /* 0x0000005a00027308 */ /* 0x000fe20000000400 */
[----:B0-----:R-:W-:Y:S02]  /*0610*/  ULEA UR4, UR6, UR4, 0x18 ;  /* 0x0000000406047291 */ /* 0x001fe4000f8ec0ff */
[----:B------:R-:W-:-:S05]  /*0620*/  ULEA UR5, UR6, UR5, 0x18 ;  /* 0x0000000506057291 */ /* 0x000fca000f8ec0ff */
[----:B------:R-:W0:Y:S02]  /*0630*/  I2F.U16 R18, R18 ;  /* 0x0000001200127306 */ /* 0x000e240000101000 */
[----:B0-----:R-:W-:-:S05]  /*0640*/  FMUL R23, R18, 0.012500000186264514923 ;  /* 0x3c4ccccd12177820 */ /* 0x001fca0000400000 */
[----:B------:R-:W-:Y:S01]  /*0650*/  FSETP.NEU.AND P0, PT, R23, RZ, PT ;  /* 0x000000ff1700720b */ /* 0x000fe20003f0d000 */
[----:B--2---:R-:W-:Y:S02]  /*0660*/  HADD2.F32 R15, -RZ, -R14.H0_H0 ;  /* 0xa000000eff0f7230 */ /* 0x004fe40000004100 */
[----:B---3--:R-:W-:-:S03]  /*0670*/  HADD2.F32 R19, -RZ, -R16.H0_H0 ;  /* 0xa0000010ff137230 */ /* 0x008fc60000004100 */
[C---:B------:R-:W-:Y:S01]  /*0680*/  FMUL R16, R2.reuse, R15 ;  /* 0x0000000f02107220 */ /* 0x040fe20000400000 */
[----:B----4-:R-:W-:Y:S02]  /*0690*/  HADD2.F32 R14, -RZ, R7.H0_H0 ;  /* 0x20000007ff0e7230 */ /* 0x010fe40000004100 */
[----:B------:R-:W-:Y:S01]  /*06a0*/  FMUL R19, R2, R19 ;  /* 0x0000001302137220 */ /* 0x000fe20000400000 */
[C---:B------:R-:W-:Y:S02]  /*06b0*/  LEA R2, R0.reuse, UR4, 0x1 ;  /* 0x0000000400027c11 */ /* 0x040fe4000f8e08ff */
[----:B------:R-:W-:Y:S01]  /*06c0*/  LEA R7, R0, UR5, 0x1 ;  /* 0x0000000500077c11 */ /* 0x000fe2000f8e08ff */
[----:B-----5:R-:W-:Y:S01]  /*06d0*/  HADD2.F32 R18, -RZ, R17.H0_H0 ;  /* 0x20000011ff127230 */ /* 0x020fe20000004100 */
[----:B------:R-:W-:Y:S06]  /*06e0*/  @!P0 BRA `(.L_x_5) ;  /* 0x0000000000648947 */ /* 0x000fec0003800000 */
[CC--:B------:R-:W-:Y:S01]  /*06f0*/  FMUL R15, R6.reuse, R23.reuse ;  /* 0x00000017060f7220 */ /* 0x0c0fe20000400000 */
[----:B------:R-:W-:Y:S01]  /*0700*/  HFMA2 R24, -RZ, RZ, 0.64013671875, -15.109375 ;  /* 0x391fcb8eff187431 */ /* 0x000fe200000001ff */
[-C--:B------:R-:W-:Y:S02]  /*0710*/  FSETP.NAN.AND P2, PT, |R23|, |R23|.reuse, PT ;  /* 0x400000171700720b */ /* 0x080fe40003f48200 */
[----:B------:R-:W0:Y:S01]  /*0720*/  FRND R20, R15 ;  /* 0x0000000f00147307 */ /* 0x000e220000201000 */
[----:B------:R-:W-:Y:S01]  /*0730*/  FFMA R17, R6, R23, -R15 ;  /* 0x0000001706117223 */ /* 0x000fe2000000080f */
[----:B------:R-:W-:-:S03]  /*0740*/  FSETP.GT.AND P1, PT, |R15|, 152, PT ;  /* 0x431800000f00780b */ /* 0x000fc60003f24200 */
[----:B------:R-:W-:-:S03]  /*0750*/  FFMA R22, R12, R23, R17 ;  /* 0x000000170c167223 */ /* 0x000fc60000000011 */
[----:B------:R-:W1:Y:S01]  /*0760*/  F2I.NTZ R21, R15 ;  /* 0x0000000f00157305 */ /* 0x000e620000203100 */
[----:B0-----:R-:W-:Y:S01]  /*0770*/  FADD R17, R15, -R20 ;  /* 0x800000140f117221 */ /* 0x001fe20000000000 */
[----:B------:R-:W-:-:S03]  /*0780*/  FSETP.GT.AND P0, PT, R20, RZ, PT ;  /* 0x000000ff1400720b */ /* 0x000fc60003f04000 */
[----:B------:R-:W-:Y:S01]  /*0790*/  FADD R17, R17, R22 ;  /* 0x0000001611117221 */ /* 0x000fe20000000000 */
[----:B------:R-:W-:Y:S02]  /*07a0*/  SEL R20, RZ, 0x83000000, P0 ;  /* 0x83000000ff147807 */ /* 0x000fe40000000000 */
[----:B------:R-:W-:Y:S01]  /*07b0*/  FSETP.GEU.AND P0, PT, R15, RZ, PT ;  /* 0x000000ff0f00720b */ /* 0x000fe20003f0e000 */
[----:B------:R-:W-:Y:S02]  /*07c0*/  FFMA R22, R17, R24, 0.0013391353422775864601 ;  /* 0x3aaf85ed11167423 */ /* 0x000fe40000000018 */
[----:B-1----:R-:W-:Y:S01]  /*07d0*/  IMAD R21, R21, 0x800000, -R20 ;  /* 0x0080000015157824 */ /* 0x002fe200078e0a14 */
[----:B------:R-:W-:Y:S01]  /*07e0*/  FSEL R84, RZ, +INF , !P0 ;  /* 0x7f800000ff547808 */ /* 0x000fe20004000000 */
[----:B------:R-:W-:-:S04]  /*07f0*/  FFMA R22, R17, R22, 0.0096188392490148544312 ;  /* 0x3c1d985611167423 */ /* 0x000fc80000000016 */
[----:B------:R-:W-:-:S04]  /*0800*/  FFMA R22, R17, R22, 0.055503588169813156128 ;  /* 0x3d6357bb11167423 */ /* 0x000fc80000000016 */
[----:B------:R-:W-:-:S04]  /*0810*/  FFMA R22, R17, R22, 0.24022644758224487305 ;  /* 0x3e75fdec11167423 */ /* 0x000fc80000000016 */
[----:B------:R-:W-:Y:S01]  /*0820*/  FFMA R24, R17, R22, 0.69314718246459960938 ;  /* 0x3f31721811187423 */ /* 0x000fe20000000016 */
[----:B------:R-:W-:-:S03]  /*0830*/  VIADD R22, R20, 0x7f000000 ;  /* 0x7f00000014167836 */ /* 0x000fc60000000000 */
[----:B------:R-:W-:-:S04]  /*0840*/  FFMA R17, R17, R24, 1 ;  /* 0x3f80000011117423 */ /* 0x000fc80000000018 */
[----:B------:R-:W-:-:S04]  /*0850*/  FMUL R22, R22, R17 ;  /* 0x0000001116167220 */ /* 0x000fc80000400000 */
[----:B------:R-:W-:Y:S01]  /*0860*/  @!P1 FMUL R84, R21, R22 ;  /* 0x0000001615549220 */ /* 0x000fe20000400000 */
[----:B------:R-:W-:-:S07]  /*0870*/  @P2 FADD R84, R23, 10000 ;  /* 0x461c400017542421 */ /* 0x000fce0000000000 */
.L_x_5:
[----:B------:R-:W-:Y:S05]  /*0880*/  BSYNC.RECONVERGENT B0 ;  /* 0x0000000000007941 */ /* 0x000fea0003800200 */
.L_x_4:
[C-C-:B------:R-:W-:Y:S01]  /*0890*/  FFMA R14, R13.reuse, R14, R16.reuse ;  /* 0x0000000e0d0e7223 */ /* 0x140fe20000000010 */
[----:B------:R-:W0:Y:S01]  /*08a0*/  MUFU.RCP R15, R84 ;  /* 0x00000054000f7308 */ /* 0x000e220000001000 */
[----:B------:R-:W-:Y:S01]  /*08b0*/  FFMA R18, R13, R18, R19 ;  /* 0x000000120d127223 */ /* 0x000fe20000000013 */
[----:B------:R-:W-:Y:S01]  /*08c0*/  BSSY.RECONVERGENT B0, `(.L_x_6) ;  /* 0x0000011000007945 */ /* 0x000fe20003800200 */
[----:B------:R-:W-:Y:S02]  /*08d0*/  ISETP.GT.U32.AND P2, PT, R0, 0x7, PT ;  /* 0x000000070000780c */ /* 0x000fe40003f44070 */
[----:B------:R-:W-:Y:S02]  /*08e0*/  F2FP.F16.F32.PACK_AB R14, RZ, R14 ;  /* 0x0000000eff0e723e */ /* 0x000fe400000000ff */
[----:B------:R-:W-:Y:S01]  /*08f0*/  F2FP.F16.F32.PACK_AB R18, RZ, R18 ;  /* 0x00000012ff12723e */ /* 0x000fe200000000ff */
[----:B------:R-:W1:Y:S01]  /*0900*/  FCHK P0, R3, R84 ;  /* 0x0000005403007302 */ /* 0x000e620000000000 */
[----:B------:R-:W-:-:S05]  /*0910*/  PRMT R16, R14, 0x7610, R16 ;  /* 0x000076100e107816 */ /* 0x000fca0000000010 */
[----:B------:R2:W-:Y:S01]  /*0920*/  STS.U16 [R2], R16 ;  /* 0x0000001002007388 */ /* 0x0005e20000000400 */
[----:B0-----:R-:W-:-:S03]  /*0930*/  FFMA R14, R15, -R84, 1 ;  /* 0x3f8000000f0e7423 */ /* 0x001fc60000000854 */
[----:B------:R2:W-:Y:S01]  /*0940*/  STS.U16 [R7], R18 ;  /* 0x0000001207007388 */ /* 0x0005e20000000400 */
[----:B------:R-:W-:-:S04]  /*0950*/  FFMA R14, R15, R14, R15 ;  /* 0x0000000e0f0e7223 */ /* 0x000fc8000000000f */
[----:B------:R-:W-:-:S04]  /*0960*/  FFMA R13, R3, R14, RZ ;  /* 0x0000000e030d7223 */ /* 0x000fc800000000ff */
[----:B------:R-:W-:-:S04]  /*0970*/  FFMA R15, R13, -R84, R3 ;  /* 0x800000540d0f7223 */ /* 0x000fc80000000003 */
[----:B------:R-:W-:Y:S01]  /*0980*/  FFMA R90, R14, R15, R13 ;  /* 0x0000000f0e5a7223 */ /* 0x000fe2000000000d */
[----:B-12---:R-:W-:Y:S06]  /*0990*/  @!P0 BRA `(.L_x_7) ;  /* 0x00000000000c8947 */ /* 0x006fec0003800000 */
[----:B------:R-:W-:Y:S01]  /*09a0*/  IMAD.MOV.U32 R85, RZ, RZ, R3 ;  /* 0x000000ffff557224 */ /* 0x000fe200078e0003 */
[----:B------:R-:W-:-:S07]  /*09b0*/  MOV R93, 0x9d0 ;  /* 0x000009d0005d7802 */ /* 0x000fce0000000f00 */
[----:B------:R-:W-:Y:S05]  /*09c0*/  CALL.REL.NOINC `($__internal_0_$__cuda_sm3x_div_rn_noftz_f32_slowpath) ;  /* 0x0000014c00047944 */ /* 0x000fea0003c00000 */
.L_x_7:
[----:B------:R-:W-:Y:S05]  /*09d0*/  BSYNC.RECONVERGENT B0 ;  /* 0x0000000000007941 */ /* 0x000fea0003800200 */
.L_x_6:
[----:B------:R-:W-:Y:S01]  /*09e0*/  ISETP.GT.U32.AND P0, PT, R0, 0x7, PT ;  /* 0x000000070000780c */ /* 0x000fe20003f04070 */
[----:B------:R-:W2:-:S12]  /*09f0*/  @!P2 LDG.E.U16.CONSTANT R13, desc[UR8][R8.64+0x90] ;  /* 0x00009008080da981 */ /* 0x000e98000c1e9500 */
[----:B------:R-:W3:Y:S01]  /*0a00*/  @!P0 LDG.E.U16.CONSTANT R15, desc[UR8][R10.64+0x90] ;  /* 0x000090080a0f8981 */ /* 0x000ee2000c1e9500 */
[----:B--2---:R-:W-:-:S03]  /*0a10*/  @!P2 HADD2 R14, -R13.H0_H0, -RZ.H0_H0 ;  /* 0xa00000ff0d0ea230 */ /* 0x004fc60000000900 */
[----:B------:R-:W2:Y:S02]  /*0a20*/  LDG.E.U16.CONSTANT R13, desc[UR8][R8.64+0x40] ;  /* 0x00004008080d7981 */ /* 0x000ea4000c1e9500 */
[----:B------:R-:W-:-:S06]  /*0a30*/  @!P2 PRMT R14, R14, 0x5410, RZ ;  /* 0x000054100e0ea816 */ /* 0x000fcc00000000ff */
[----:B------:R-:W4:Y:S01]  /*0a40*/  @P2 LDG.E.U16.CONSTANT R14, desc[UR8][R8.64+-0x10] ;  /* 0xfffff008080e2981 */ /* 0x000f22000c1e9500 */
[----:B---3--:R-:W-:-:S03]  /*0a50*/  @!P0 HADD2 R17, -R15.H0_H0, -RZ.H0_H0 ;  /* 0xa00000ff0f118230 */ /* 0x008fc60000000900 */
[----:B------:R-:W3:Y:S02]  /*0a60*/  LDG.E.U16.CONSTANT R15, desc[UR8][R10.64+0x40] ;  /* 0x000040080a0f7981 */ /* 0x000ee4000c1e9500 */
[----:B------:R-:W-:-:S06]  /*0a70*/  @!P0 PRMT R17, R17, 0x5410, RZ ;  /* 0x0000541011118816 */ /* 0x000fcc00000000ff */
[----:B------:R-:W5:Y:S01]  /*0a80*/  @P0 LDG.E.U16.CONSTANT R17, desc[UR8][R10.64+-0x10] ;  /* 0xfffff0080a110981 */ /* 0x000f62000c1e9500 */
[----:B------:R-:W-:-:S04]  /*0a90*/  FMUL.RZ R90, R90, 0.15915493667125701904 ;  /* 0x3e22f9835a5a7820 */ /* 0x000fc8000040c000 */
[----:B------:R-:W0:Y:S08]  /*0aa0*/  MUFU.SIN R18, R90 ;  /* 0x0000005a00127308 */ /* 0x000e300000000400 */
[----:B------:R-:W1:Y:S01]  /*0ab0*/  MUFU.COS R16, R90 ;  /* 0x0000005a00107308 */ /* 0x000e620000000000 */
[----:B------:R-:W-:Y:S01]  /*0ac0*/  ISETP.GT.U32.AND P0, PT, R0, 0xf, PT ;  /* 0x0000000f0000780c */ /* 0x000fe20003f04070 */
[----:B------:R-:W-:Y:S01]  /*0ad0*/  BSSY.RECONVERGENT B0, `(.L_x_8) ;  /* 0x000005b000007945 */ /* 0x000fe20003800200 */
[----:B--2---:R-:W-:-:S02]  /*0ae0*/  HADD2.F32 R13, -RZ, R13.H0_H0 ;  /* 0x2000000dff0d7230 */ /* 0x004fc40000004100 */
[----:B----4-:R-:W-:Y:S02]  /*0af0*/  HADD2.F32 R14, -RZ, R14.H0_H0 ;  /* 0x2000000eff0e7230 */ /* 0x010fe40000004100 */
[----:B---3--:R-:W-:-:S03]  /*0b00*/  HADD2.F32 R15, -RZ, R15.H0_H0 ;  /* 0x2000000fff0f7230 */ /* 0x008fc60000004100 */
[----:B0-----:R-:W-:Y:S02]  /*0b10*/  FMUL R14, R18, R14 ;  /* 0x0000000e120e7220 */ /* 0x001fe40000400000 */
[----:B-1----:R-:W-:Y:S01]  /*0b20*/  FMUL R15, R16, R15 ;  /* 0x0000000f100f7220 */ /* 0x002fe20000400000 */
[----:B-----5:R-:W-:Y:S02]  /*0b30*/  HADD2.F32 R17, -RZ, R17.H0_H0 ;  /* 0x20000011ff117230 */ /* 0x020fe40000004100 */
[----:B------:R-:W-:-:S03]  /*0b40*/  FFMA R13, R13, R16, R14 ;  /* 0x000000100d0d7223 */ /* 0x000fc6000000000e */
[----:B------:R-:W-:Y:S02]  /*0b50*/  FFMA R17, R18, R17, R15 ;  /* 0x0000001112117223 */ /* 0x000fe4000000000f */
[----:B------:R-:W-:-:S03]  /*0b60*/  F2FP.F16.F32.PACK_AB R13, RZ, R13 ;  /* 0x0000000dff0d723e */ /* 0x000fc600000000ff */
[----:B------:R-:W-:Y:S02]  /*0b70*/  F2FP.F16.F32.PACK_AB R17, RZ, R17 ;  /* 0x00000011ff11723e */ /* 0x000fe400000000ff */
[----:B------:R0:W-:Y:S04]  /*0b80*/  STS.U16 [R2+0x40], R13 ;  /* 0x0000400d02007388 */ /* 0x0001e80000000400 */
[----:B------:R0:W-:Y:S01]  /*0b90*/  STS.U16 [R7+0x40], R17 ;  /* 0x0000401107007388 */ /* 0x0001e20000000400 */
[----:B------:R-:W-:Y:S05]  /*0ba0*/  @P0 BRA `(.L_x_9) ;  /* 0x0000000400340947 */ /* 0x000fea0003800000 */
[----:B0-----:R-:W-:Y:S01]  /*0bb0*/  LOP3.LUT R13, R0, 0x40, RZ, 0xfc, !PT ;  /* 0x00000040000d7812 */ /* 0x001fe200078efcff */
[----:B------:R-:W-:Y:S01]  /*0bc0*/  IMAD.MOV.U32 R21, RZ, RZ, 0x391fcb8e ;  /* 0x391fcb8eff157424 */ /* 0x000fe200078e00ff */
[----:B------:R-:W-:Y:S01]  /*0bd0*/  BSSY.RECONVERGENT B1, `(.L_x_10) ;  /* 0x000002a000017945 */ /* 0x000fe20003800200 */
[----:B------:R-:W-:Y:S01]  /*0be0*/  IMAD.MOV.U32 R84, RZ, RZ, 0x3f800000 ;  /* 0x3f800000ff547424 */ /* 0x000fe200078e00ff */
[----:B------:R-:W-:-:S05]  /*0bf0*/  PRMT R14, R13, 0x9910, RZ ;  /* 0x000099100d0e7816 */ /* 0x000fca00000000ff */
[----:B------:R-:W-:-:S05]  /*0c00*/  IMAD R14, R14, 0x67, RZ ;  /* 0x000000670e0e7824 */ /* 0x000fca00078e02ff */
[----:B------:R-:W-:-:S04]  /*0c10*/  LOP3.LUT R14, R14, 0xffff, RZ, 0xc0, !PT ;  /* 0x0000ffff0e0e7812 */ /* 0x000fc800078ec0ff */
[----:B------:R-:W-:-:S04]  /*0c20*/  SHF.R.U32.HI R14, RZ, 0xc, R14 ;  /* 0x0000000cff0e7819 */ /* 0x000fc8000001160e */
[----:B------:R-:W-:-:S05]  /*0c30*/  PRMT R14, R14, 0x9910, RZ ;  /* 0x000099100e0e7816 */ /* 0x000fca00000000ff */
[----:B------:R-:W-:-:S05]  /*0c40*/  IMAD R14, R14, 0x28, RZ ;  /* 0x000000280e0e7824 */ /* 0x000fca00078e02ff */
[----:B------:R-:W-:-:S04]  /*0c50*/  IADD3 R14, PT, PT, RZ, -R14, RZ ;  /* 0x8000000eff0e7210 */ /* 0x000fc80007ffe0ff */
[----:B------:R-:W-:-:S05]  /*0c60*/  PRMT R14, R14, 0x7710, RZ ;  /* 0x000077100e0e7816 */ /* 0x000fca00000000ff */
[----:B------:R-:W-:-:S04]  /*0c70*/  IMAD.IADD R13, R13, 0x1, R14 ;  /* 0x000000010d0d7824 */ /* 0x000fc800078e020e */
[----:B------:R-:W-:-:S05]  /*0c80*/  IMAD.SHL.U32 R13, R13, 0x2, RZ ;  /* 0x000000020d0d7824 */ /* 0x000fca00078e00ff */
[----:B------:R-:W-:-:S06]  /*0c90*/  LOP3.LUT R13, R13, 0xfe, RZ, 0xc0, !PT ;  /* 0x000000fe0d0d7812 */ /* 0x000fcc00078ec0ff */
[----:B------:R-:W0:Y:S02]  /*0ca0*/  I2F.U16 R13, R13 ;  /* 0x0000000d000d7306 */ /* 0x000e240000101000 */
[----:B0-----:R-:W-:-:S04]  /*0cb0*/  FMUL R15, R13, 0.012500000186264514923 ;  /* 0x3c4ccccd0d0f7820 */ /* 0x001fc80000400000 */
[----:B------:R-:W-:Y:S01]  /*0cc0*/  FMUL R17, R6, R15 ;  /* 0x0000000f06117220 */ /* 0x000fe20000400000 */
[----:B------:R-:W-:-:S03]  /*0cd0*/  FSETP.NEU.AND P2, PT, R15, RZ, PT ;  /* 0x000000ff0f00720b */ /* 0x000fc60003f4d000 */
[----:B------:R-:W0:Y:S01]  /*0ce0*/  FRND R14, R17 ;  /* 0x00000011000e7307 */ /* 0x000e220000201000 */
[----:B------:R-:W-:Y:S01]  /*0cf0*/  FFMA R19, R6, R15, -R17 ;  /* 0x0000000f06137223 */ /* 0x000fe20000000811 */
[----:B------:R-:W-:-:S03]  /*0d00*/  FSETP.GEU.AND P1, PT, R17, RZ, PT ;  /* 0x000000ff1100720b */ /* 0x000fc60003f2e000 */
[----:B------:R-:W-:-:S03]  /*0d10*/  FFMA R19, R12, R15, R19 ;  /* 0x0000000f0c137223 */ /* 0x000fc60000000013 */
[----:B------:R-:W1:Y:S01]  /*0d20*/  F2I.NTZ R12, R17 ;  /* 0x00000011000c7305 */ /* 0x000e620000203100 */
[----:B0-----:R-:W-:Y:S01]  /*0d30*/  FADD R6, R17, -R14 ;  /* 0x8000000e11067221 */ /* 0x001fe20000000000 */
[----:B------:R-:W-:-:S03]  /*0d40*/  FSETP.GT.AND P0, PT, R14, RZ, PT ;  /* 0x000000ff0e00720b */ /* 0x000fc60003f04000 */
[----:B------:R-:W-:Y:S01]  /*0d50*/  FADD R6, R19, R6 ;  /* 0x0000000613067221 */ /* 0x000fe20000000000 */
[----:B------:R-:W-:Y:S02]  /*0d60*/  SEL R13, RZ, 0x83000000, P0 ;  /* 0x83000000ff0d7807 */ /* 0x000fe40000000000 */
[----:B------:R-:W-:Y:S01]  /*0d70*/  FSETP.GT.AND P0, PT, |R17|, 152, PT ;  /* 0x431800001100780b */ /* 0x000fe20003f04200 */
[----:B------:R-:W-:Y:S01]  /*0d80*/  FFMA R19, R6, R21, 0.0013391353422775864601 ;  /* 0x3aaf85ed06137423 */ /* 0x000fe20000000015 */
[----:B------:R-:W-:Y:S01]  /*0d90*/  IADD3 R14, PT, PT, R13, 0x7f000000, RZ ;  /* 0x7f0000000d0e7810 */ /* 0x000fe20007ffe0ff */
[----:B-1----:R-:W-:Y:S02]  /*0da0*/  IMAD R13, R12, 0x800000, -R13 ;  /* 0x008000000c0d7824 */ /* 0x002fe400078e0a0d */
[----:B------:R-:W-:-:S04]  /*0db0*/  FFMA R19, R6, R19, 0.0096188392490148544312 ;  /* 0x3c1d985606137423 */ /* 0x000fc80000000013 */
[----:B------:R-:W-:-:S04]  /*0dc0*/  FFMA R19, R6, R19, 0.055503588169813156128 ;  /* 0x3d6357bb06137423 */ /* 0x000fc80000000013 */
[----:B------:R-:W-:-:S04]  /*0dd0*/  FFMA R19, R6, R19, 0.24022644758224487305 ;  /* 0x3e75fdec06137423 */ /* 0x000fc80000000013 */
[----:B------:R-:W-:-:S04]  /*0de0*/  FFMA R19, R6, R19, 0.69314718246459960938 ;  /* 0x3f31721806137423 */ /* 0x000fc80000000013 */
[----:B------:R-:W-:-:S04]  /*0df0*/  FFMA R19, R6, R19, 1 ;  /* 0x3f80000006137423 */ /* 0x000fc80000000013 */
[----:B------:R-:W-:-:S04]  /*0e00*/  FMUL R14, R19, R14 ;  /* 0x0000000e130e7220 */ /* 0x000fc80000400000 */
[----:B------:R-:W-:Y:S01]  /*0e10*/  FMUL R13, R14, R13 ;  /* 0x0000000d0e0d7220 */ /* 0x000fe20000400000 */
[----:B------:R-:W-:Y:S01]  /*0e20*/  @P0 FSEL R13, RZ, +INF , !P1 ;  /* 0x7f800000ff0d0808 */ /* 0x000fe20004800000 */
[----:B------:R-:W-:Y:S06]  /*0e30*/  @!P2 BRA `(.L_x_11) ;  /* 0x00000000000ca947 */ /* 0x000fec0003800000 */
[----:B------:R-:W-:Y:S01]  /*0e40*/  FSETP.NAN.AND P0, PT, |R15|, |R15|, PT ;  /* 0x4000000f0f00720b */ /* 0x000fe20003f08200 */
[----:B------:R-:W-:-:S12]  /*0e50*/  IMAD.MOV.U32 R84, RZ, RZ, R13 ;  /* 0x000000ffff547224 */ /* 0x000fd800078e000d */
[----:B------:R-:W-:-:S07]  /*0e60*/  @P0 FADD R84, R15, 10000 ;  /* 0x461c40000f540421 */ /* 0x000fce0000000000 */
.L_x_11:
[----:B------:R-:W-:Y:S05]  /*0e70*/  BSYNC.RECONVERGENT B1 ;  /* 0x0000000000017941 */ /* 0x000fea0003800200 */
.L_x_10:
[----:B------:R-:W0:Y:S01]  /*0e80*/  MUFU.RCP R13, R84 ;  /* 0x00000054000d7308 */ /* 0x000e220000001000 */
[----:B------:R-:W-:Y:S07]  /*0e90*/  BSSY.RECONVERGENT B1, `(.L_x_12) ;  /* 0x000000b000017945 */ /* 0x000fee0003800200 */
[----:B------:R-:W1:Y:S01]  /*0ea0*/  FCHK P0, R3, R84 ;  /* 0x0000005403007302 */ /* 0x000e620000000000 */
[----:B0-----:R-:W-:-:S04]  /*0eb0*/  FFMA R6, R13, -R84, 1 ;  /* 0x3f8000000d067423 */ /* 0x001fc80000000854 */
[----:B------:R-:W-:-:S04]  /*0ec0*/  FFMA R6, R13, R6, R13 ;  /* 0x000000060d067223 */ /* 0x000fc8000000000d */
[----:B------:R-:W-:-:S04]  /*0ed0*/  FFMA R13, R3, R6, RZ ;  /* 0x00000006030d7223 */ /* 0x000fc800000000ff */
[----:B------:R-:W-:-:S04]  /*0ee0*/  FFMA R12, R13, -R84, R3 ;  /* 0x800000540d0c7223 */ /* 0x000fc80000000003 */
[----:B------:R-:W-:Y:S01]  /*0ef0*/  FFMA R90, R6, R12, R13 ;  /* 0x0000000c065a7223 */ /* 0x000fe2000000000d */
[----:B-1----:R-:W-:Y:S06]  /*0f00*/  @!P0 BRA `(.L_x_13) ;  /* 0x00000000000c8947 */ /* 0x002fec0003800000 */
[----:B------:R-:W-:Y:S02]  /*0f10*/  MOV R85, R3 ;  /* 0x0000000300557202 */ /* 0x000fe40000000f00 */
[----:B------:R-:W-:-:S07]  /*0f20*/  MOV R93, 0xf40 ;  /* 0x00000f40005d7802 */ /* 0x000fce0000000f00 */
[----:B------:R-:W-:Y:S05]  /*0f30*/  CALL.REL.NOINC `($__internal_0_$__cuda_sm3x_div_rn_noftz_f32_slowpath) ;  /* 0x0000014400a87944 */ /* 0x000fea0003c00000 */
.L_x_13:
[----:B------:R-:W-:Y:S05]  /*0f40*/  BSYNC.RECONVERGENT B1 ;  /* 0x0000000000017941 */ /* 0x000fea0003800200 */
.L_x_12:
[----:B------:R-:W2:Y:S04]  /*0f50*/  LDG.E.U16.CONSTANT R13, desc[UR8][R8.64+0x30] ;  /* 0x00003008080d7981 */ /* 0x000ea8000c1e9500 */
[----:B------:R-:W3:Y:S04]  /*0f60*/  LDG.E.U16.CONSTANT R15, desc[UR8][R10.64+0x30] ;  /* 0x000030080a0f7981 */ /* 0x000ee8000c1e9500 */
[----:B------:R-:W4:Y:S04]  /*0f70*/  LDG.E.U16.CONSTANT R12, desc[UR8][R8.64+0x80] ;  /* 0x00008008080c7981 */ /* 0x000f28000c1e9500 */
[----:B------:R-:W5:Y:S01]  /*0f80*/  LDG.E.U16.CONSTANT R14, desc[UR8][R10.64+0x80] ;  /* 0x000080080a0e7981 */ /* 0x000f62000c1e9500 */
[----:B------:R-:W-:-:S04]  /*0f90*/  FMUL.RZ R90, R90, 0.15915493667125701904 ;  /* 0x3e22f9835a5a7820 */ /* 0x000fc8000040c000 */
[----:B------:R-:W0:Y:S08]  /*0fa0*/  MUFU.SIN R6, R90 ;  /* 0x0000005a00067308 */ /* 0x000e300000000400 */
[----:B------:R-:W1:Y:S01]  /*0fb0*/  MUFU.COS R3, R90 ;  /* 0x0000005a00037308 */ /* 0x000e620000000000 */
[----:B--2---:R-:W-:Y:S02]  /*0fc0*/  HADD2.F32 R13, -RZ, R13.H0_H0 ;  /* 0x2000000dff0d7230 */ /* 0x004fe40000004100 */
[----:B---3--:R-:W-:-:S02]  /*0fd0*/  HADD2.F32 R15, -RZ, R15.H0_H0 ;  /* 0x2000000fff0f7230 */ /* 0x008fc40000004100 */
[----:B----4-:R-:W-:-:S03]  /*0fe0*/  HADD2.F32 R12, -RZ, R12.H0_H0 ;  /* 0x2000000cff0c7230 */ /* 0x010fc60000004100 */
[C---:B0-----:R-:W-:Y:S01]  /*0ff0*/  FMUL R15, R6.reuse, R15 ;  /* 0x0000000f060f7220 */ /* 0x041fe20000400000 */
[----:B-----5:R-:W-:Y:S02]  /*1000*/  HADD2.F32 R16, -RZ, R14.H0_H0 ;  /* 0x2000000eff107230 */ /* 0x020fe40000004100 */
[----:B------:R-:W-:-:S04]  /*1010*/  FMUL R14, R6, R13 ;  /* 0x0000000d060e7220 */ /* 0x000fc80000400000 */
[C---:B-1----:R-:W-:Y:S01]  /*1020*/  FFMA R12, R3.reuse, R12, R14 ;  /* 0x0000000c030c7223 */ /* 0x042fe2000000000e */
[----:B------:R-:W-:-:S04]  /*1030*/  FFMA R15, R3, R16, R15 ;  /* 0x00000010030f7223 */ /* 0x000fc8000000000f */
[----:B------:R-:W-:Y:S02]  /*1040*/  F2FP.F16.F32.PACK_AB R12, RZ, R12 ;  /* 0x0000000cff0c723e */ /* 0x000fe400000000ff */
[----:B------:R-:W-:-:S03]  /*1050*/  F2FP.F16.F32.PACK_AB R15, RZ, R15 ;  /* 0x0000000fff0f723e */ /* 0x000fc600000000ff */
[----:B------:R1:W-:Y:S04]  /*1060*/  STS.U16 [R2+0x80], R12 ;  /* 0x0000800c02007388 */ /* 0x0003e80000000400 */
[----:B------:R1:W-:Y:S02]  /*1070*/  STS.U16 [R7+0x80], R15 ;  /* 0x0000800f07007388 */ /* 0x0003e40000000400 */
.L_x_9:
[----:B------:R-:W-:Y:S05]  /*1080*/  BSYNC.RECONVERGENT B0 ;  /* 0x0000000000007941 */ /* 0x000fea0003800200 */
.L_x_8:
[----:B------:R-:W-:Y:S01]  /*1090*/  IMAD.MOV.U32 R83, RZ, RZ, RZ ;  /* 0x000000ffff537224 */ /* 0x000fe200078e00ff */
[----:B------:R-:W2:Y:S01]  /*10a0*/  LDC.64 R10, c[0x0][0x3a8] ;  /* 0x0000ea00ff0a7b82 */ /* 0x000ea20000000a00 */
[----:B------:R-:W-:-:S07]  /*10b0*/  IMAD.SHL.U32 R23, R0, 0x4, RZ ;  /* 0x0000000400177824 */ /* 0x000fce00078e00ff */
[----:B------:R-:W-:Y:S01]  /*10c0*/  BAR.SYNC.DEFER_BLOCKING 0x0 ;  /* 0x0000000000007b1d */ /* 0x000fe20000010000 */
[----:B------:R-:W-:Y:S01]  /*10d0*/  IMAD.WIDE.U32 R8, R81, 0xa00, R82 ;  /* 0x00000a0051087825 */ /* 0x000fe200078e0052 */
[----:B------:R-:W-:Y:S02]  /*10e0*/  ISETP.GT.U32.AND P0, PT, R0, 0x13, PT ;  /* 0x000000130000780c */ /* 0x000fe40003f04070 */
[----:B-1----:R-:W-:Y:S02]  /*10f0*/  IADD3 R12, P1, PT, R23, R8, RZ ;  /* 0x00000008170c7210 */ /* 0x002fe40007f3e0ff */
[----:B------:R-:W-:Y:S03]  /*1100*/  BSSY.RECONVERGENT B0, `(.L_x_14) ;  /* 0x000001f000007945 */ /* 0x000fe60003800200 */
[----:B------:R-:W-:Y:S01]  /*1110*/  IMAD.X R16, RZ, RZ, R9, P1 ;  /* 0x000000ffff107224 */ /* 0x000fe200008e0609 */
[----:B------:R1:W-:Y:S04]  /*1120*/  STL [R1+0x1c], R12 ;  /* 0x00001c0c01007387 */ /* 0x0003e80000100800 */
[----:B------:R1:W-:Y:S01]  /*1130*/  STL [R1+0x20], R16 ;  /* 0x0000201001007387 */ /* 0x0003e20000100800 */
[----:B--2---:R-:W-:Y:S01]  /*1140*/  IMAD.WIDE.U32 R80, R81, 0x8, R10 ;  /* 0x0000000851507825 */ /* 0x004fe200078e000a */
[----:B-1----:R-:W-:Y:S06]  /*1150*/  @P0 BRA `(.L_x_15) ;  /* 0x0000000000640947 */ /* 0x002fec0003800000 */
[----:B------:R-:W2:Y:S01]  /*1160*/  LDG.E.64.CONSTANT R8, desc[UR8][R80.64] ;  /* 0x0000000850087981 */ /* 0x000ea2000c1e9b00 */
[----:B------:R-:W1:Y:S01]  /*1170*/  LDC.64 R14, c[0x0][0x3c0] ;  /* 0x0000f000ff0e7b82 */ /* 0x000e620000000a00 */
[C---:B------:R-:W-:Y:S02]  /*1180*/  IMAD R3, R0.reuse, 0x6, R7 ;  /* 0x0000000600037824 */ /* 0x040fe400078e0207 */
[----:B------:R-:W-:Y:S02]  /*1190*/  HFMA2 R5, -RZ, RZ, 0, 0 ;  /* 0x00000000ff057431 */ /* 0x000fe400000001ff */
[----:B------:R-:W-:Y:S01]  /*11a0*/  IMAD R4, R0, 0x3, R4 ;  /* 0x0000000300047824 */ /* 0x000fe200078e0204 */
[----:B------:R-:W3:Y:S01]  /*11b0*/  LDCU.64 UR4, c[0x0][0x3a0] ;  /* 0x00007400ff0477ac */ /* 0x000ee20008000a00 */
[----:B------:R-:W-:Y:S04]  /*11c0*/  LDS R11, [R3] ;  /* 0x00000000030b7984 */ /* 0x000fe80000000800 */
[----:B0-----:R-:W0:Y:S01]  /*11d0*/  LDS R13, [R3+0x4] ;  /* 0x00000400030d7984 */ /* 0x001e220000000800 */
[----:B-1----:R-:W-:-:S04]  /*11e0*/  IMAD.WIDE.U32 R4, R14, 0xa00000, R4 ;  /* 0x00a000000e047825 */ /* 0x002fc800078e0004 */
[----:B------:R-:W-:-:S04]  /*11f0*/  IMAD R15, R15, 0xa00000, RZ ;  /* 0x00a000000f0f7824 */ /* 0x000fc800078e02ff */
[----:B------:R-:W-:Y:S01]  /*1200*/  IMAD.IADD R5, R5, 0x1, R15 ;  /* 0x0000000105057824 */ /* 0x000fe200078e020f */
[----:B0-----:R-:W-:Y:S01]  /*1210*/  PRMT R6, R13, 0x7632, R6 ;  /* 0x000076320d067816 */ /* 0x001fe20000000006 */
[----:B--2---:R-:W-:Y:S02]  /*1220*/  IMAD R15, R9, 0x14000000, RZ ;  /* 0x14000000090f7824 */ /* 0x004fe400078e02ff */
[----:B------:R-:W-:-:S04]  /*1230*/  IMAD.WIDE.U32 R8, R8, 0x14000000, R4 ;  /* 0x1400000008087825 */ /* 0x000fc800078e0004 */
[----:B------:R-:W-:Y:S02]  /*1240*/  IMAD.IADD R9, R9, 0x1, R15 ;  /* 0x0000000109097824 */ /* 0x000fe400078e020f */
[----:B------:R-:W-:Y:S02]  /*1250*/  IMAD R5, R89, 0xa00, RZ ;  /* 0x00000a0059057824 */ /* 0x000fe400078e02ff */
[----:B------:R-:W-:-:S04]  /*1260*/  IMAD.WIDE.U32 R8, R88, 0xa00, R8 ;  /* 0x00000a0058087825 */ /* 0x000fc800078e0008 */
[----:B------:R-:W-:Y:S01]  /*1270*/  IMAD.IADD R3, R9, 0x1, R5 ;  /* 0x0000000109037824 */ /* 0x000fe200078e0205 */
[----:B---3--:R-:W-:-:S04]  /*1280*/  LEA R4, P1, R8, UR4, 0x1 ;  /* 0x0000000408047c11 */ /* 0x008fc8000f8208ff */
[--C-:B------:R-:W-:Y:S02]  /*1290*/  LEA.HI.X R5, R8, UR5, R3.reuse, 0x1, P1 ;  /* 0x0000000508057c11 */ /* 0x100fe400088f0c03 */
[----:B------:R-:W-:-:S03]  /*12a0*/  PRMT R3, R11, 0x7632, R3 ;  /* 0x000076320b037816 */ /* 0x000fc60000000003 */
[----:B------:R1:W-:Y:S04]  /*12b0*/  STG.E.U16 desc[UR8][R4.64], R11 ;  /* 0x0000000b04007986 */ /* 0x0003e8000c101508 */
[----:B------:R1:W-:Y:S04]  /*12c0*/  STG.E.U16 desc[UR8][R4.64+0x2], R3 ;  /* 0x0000020304007986 */ /* 0x0003e8000c101508 */
[----:B------:R1:W-:Y:S04]  /*12d0*/  STG.E.U16 desc[UR8][R4.64+0x4], R13 ;  /* 0x0000040d04007986 */ /* 0x0003e8000c101508 */
[----:B------:R1:W-:Y:S02]  /*12e0*/  STG.E.U16 desc[UR8][R4.64+0x6], R6 ;  /* 0x0000060604007986 */ /* 0x0003e4000c101508 */
.L_x_15:
[----:B------:R-:W-:Y:S05]  /*12f0*/  BSYNC.RECONVERGENT B0 ;  /* 0x0000000000007941 */ /* 0x000fea0003800200 */
.L_x_14:
[----:B------:R-:W-:Y:S04]  /*1300*/  BSSY.RECONVERGENT B0, `(.L_x_16) ;  /* 0x000001f000007945 */ /* 0x000fe80003800200 */
[----:B------:R-:W-:Y:S05]  /*1310*/  @P0 BRA `(.L_x_17) ;  /* 0x0000000000740947 */ /* 0x000fea0003800000 */
[----:B-1----:R-:W2:Y:S01]  /*1320*/  LDG.E.64.CONSTANT R10, desc[UR8][R80.64] ;  /* 0x00000008500a7981 */ /* 0x002ea2000c1e9b00 */
[----:B------:R-:W1:Y:S01]  /*1330*/  LDCU.64 UR4, c[0x0][0x398] ;  /* 0x00007300ff0477ac */ /* 0x000e620008000a00 */
[----:B------:R-:W3:Y:S01]  /*1340*/  LDC.64 R18, c[0x0][0x3c0] ;  /* 0x0000f000ff127b82 */ /* 0x000ee20000000a00 */
[----:B-1----:R-:W-:-:S04]  /*1350*/  LEA R4, P0, R12, UR4, 0x1 ;  /* 0x000000040c047c11 */ /* 0x002fc8000f8008ff */
[----:B------:R-:W-:Y:S01]  /*1360*/  LEA.HI.X R5, R12, UR5, R16, 0x1, P0 ;  /* 0x000000050c057c11 */ /* 0x000fe200080f0c10 */
[----:B------:R-:W1:Y:S04]  /*1370*/  LDCU.64 UR4, c[0x0][0x3a0] ;  /* 0x00007400ff0477ac */ /* 0x000e680008000a00 */
[----:B------:R-:W4:Y:S04]  /*1380*/  LDG.E.U16.CONSTANT R3, desc[UR8][R4.64] ;  /* 0x0000000804037981 */ /* 0x000f28000c1e9500 */
[----:B0-----:R-:W5:Y:S04]  /*1390*/  LDG.E.U16.CONSTANT R13, desc[UR8][R4.64+0x2] ;  /* 0x00000208040d7981 */ /* 0x001f68000c1e9500 */
[----:B------:R-:W5:Y:S04]  /*13a0*/  LDG.E.U16.CONSTANT R15, desc[UR8][R4.64+0x4] ;  /* 0x00000408040f7981 */ /* 0x000f68000c1e9500 */
[----:B------:R0:W5:Y:S01]  /*13b0*/  LDG.E.U16.CONSTANT R17, desc[UR8][R4.64+0x6] ;  /* 0x0000060804117981 */ /* 0x000162000c1e9500 */
[----:B------:R-:W-:Y:S01]  /*13c0*/  IADD3 R8, P0, PT, R82, R23, RZ ;  /* 0x0000001752087210 */ /* 0x000fe20007f1e0ff */
[----:B---3--:R-:W-:-:S03]  /*13d0*/  IMAD R19, R19, 0xa00000, RZ ;  /* 0x00a0000013137824 */ /* 0x008fc600078e02ff */
[----:B------:R-:W-:-:S03]  /*13e0*/  IADD3.X R9, PT, PT, RZ, RZ, RZ, P0, !PT ;  /* 0x000000ffff097210 */ /* 0x000fc600007fe4ff */
[----:B------:R-:W-:-:S04]  /*13f0*/  IMAD.WIDE.U32 R8, R18, 0xa00000, R8 ;  /* 0x00a0000012087825 */ /* 0x000fc800078e0008 */
[----:B------:R-:W-:Y:S02]  /*1400*/  IMAD.IADD R9, R19, 0x1, R9 ;  /* 0x0000000113097824 */ /* 0x000fe400078e0209 */
[----:B--2---:R-:W-:Y:S02]  /*1410*/  IMAD R11, R11, 0x14000000, RZ ;  /* 0x140000000b0b7824 */ /* 0x004fe400078e02ff */
[----:B------:R-:W-:-:S04]  /*1420*/  IMAD.WIDE.U32 R8, R10, 0x14000000, R8 ;  /* 0x140000000a087825 */ /* 0x000fc800078e0008 */
[----:B------:R-:W-:Y:S02]  /*1430*/  IMAD.IADD R9, R11, 0x1, R9 ;  /* 0x000000010b097824 */ /* 0x000fe400078e0209 */
[----:B------:R-:W-:Y:S02]  /*1440*/  IMAD R11, R89, 0xa00, RZ ;  /* 0x00000a00590b7824 */ /* 0x000fe400078e02ff */
[----:B0-----:R-:W-:-:S04]  /*1450*/  IMAD.WIDE.U32 R4, R88, 0xa00, R8 ;  /* 0x00000a0058047825 */ /* 0x001fc800078e0008 */
[----:B------:R-:W-:Y:S01]  /*1460*/  IMAD.IADD R5, R11, 0x1, R5 ;  /* 0x000000010b057824 */ /* 0x000fe200078e0205 */
[----:B-1----:R-:W-:-:S04]  /*1470*/  LEA R6, P0, R4, UR4, 0x1 ;  /* 0x0000000404067c11 */ /* 0x002fc8000f8008ff */
[----:B------:R-:W-:Y:S02]  /*1480*/  LEA.HI.X R5, R4, UR5, R5, 0x1, P0 ;  /* 0x0000000504057c11 */ /* 0x000fe400080f0c05 */
[----:B------:R-:W-:-:S04]  /*1490*/  IADD3 R4, P0, PT, R6, 0x1000000, RZ ;  /* 0x0100000006047810 */ /* 0x000fc80007f1e0ff */
[----:B------:R-:W-:-:S05]  /*14a0*/  IADD3.X R5, PT, PT, RZ, R5, RZ, P0, !PT ;  /* 0x00000005ff057210 */ /* 0x000fca00007fe4ff */
[----:B----4-:R2:W-:Y:S04]  /*14b0*/  STG.E.U16 desc[UR8][R4.64+-0x600000], R3 ;  /* 0xa000000304007986 */ /* 0x0105e8000c101508 */
[----:B-----5:R2:W-:Y:S04]  /*14c0*/  STG.E.U16 desc[UR8][R4.64+-0x5ffffe], R13 ;  /* 0xa000020d04007986 */ /* 0x0205e8000c101508 */
[----:B------:R2:W-:Y:S04]  /*14d0*/  STG.E.U16 desc[UR8][R4.64+-0x5ffffc], R15 ;  /* 0xa000040f04007986 */ /* 0x0005e8000c101508 */
[----:B------:R2:W-:Y:S02]  /*14e0*/  STG.E.U16 desc[UR8][R4.64+-0x5ffffa], R17 ;  /* 0xa000061104007986 */ /* 0x0005e4000c101508 */
.L_x_17:
[----:B------:R-:W-:Y:S05]  /*14f0*/  BSYNC.RECONVERGENT B0 ;  /* 0x0000000000007941 */ /* 0x000fea0003800200 */
.L_x_16:
[----:B------:R-:W3:Y:S01]  /*1500*/  S2UR UR6, SR_CgaCtaId ;  /* 0x00000000000679c3 */ /* 0x000ee20000008800 */
[----:B------:R-:W-:Y:S01]  /*1510*/  UMOV UR5, 0x400 ;  /* 0x0000040000057882 */ /* 0x000fe20000000000 */
[----:B------:R-:W-:Y:S01]  /*1520*/  ISETP.GE.U32.AND P0, PT, R0, 0x10, PT ;  /* 0x000000100000780c */ /* 0x000fe20003f06070 */
[----:B------:R-:W-:-:S04]  /*1530*/  UIADD3 UR4, UPT, UPT, UR5, 0x140, URZ ;  /* 0x0000014005047890 */ /* 0x000fc8000fffe0ff */
[----:B---3--:R-:W-:-:S09]  /*1540*/  ULEA UR4, UR6, UR4, 0x18 ;  /* 0x0000000406047291 */ /* 0x008fd2000f8ec0ff */
[----:B------:R3:W-:Y:S01]  /*1550*/  @!P0 STS [R23+UR4+0x100], RZ ;  /* 0x000100ff17008988 */ /* 0x0007e20008000804 */
[----:B------:R-:W-:-:S03]  /*1560*/  ISETP.GT.U32.AND P0, PT, R88, RZ, PT ;  /* 0x000000ff5800720c */ /* 0x000fc60003f04070 */
[----:B------:R3:W-:Y:S01]  /*1570*/  STS [R23+UR4], RZ ;  /* 0x000000ff17007988 */ /* 0x0007e20008000804 */
[----:B------:R-:W-:-:S03]  /*1580*/  ISETP.GT.AND.EX P0, PT, R89, RZ, PT, P0 ;  /* 0x000000ff5900720c */ /* 0x000fc60003f04300 */
[----:B------:R3:W-:Y:S10]  /*1590*/  STS [R23+UR4+0x80], RZ ;  /* 0x000080ff17007988 */ /* 0x0007f40008000804 */
[----:B---3--:R-:W-:Y:S05]  /*15a0*/  @!P0 BRA `(.L_x_18) ;  /* 0x0000013c00a08947 */ /* 0x008fea0003800000 */
[C---:B------:R-:W-:Y:S01]  /*15b0*/  LOP3.LUT R159, R23.reuse, 0xff80, RZ, 0xfc, !PT ;  /* 0x0000ff80179f7812 */ /* 0x040fe200078efcff */
[----:B------:R-:W-:Y:S01]  /*15c0*/  UIADD3 UR4, UPT, UPT, UR5, 0x280, URZ ;  /* 0x0000028005047890 */ /* 0x000fe2000fffe0ff */
[----:B------:R-:W-:Y:S01]  /*15d0*/  LOP3.LUT R158, R23, 0xff81, RZ, 0xfc, !PT ;  /* 0x0000ff81179e7812 */ /* 0x000fe200078efcff */
[----:B------:R-:W-:Y:S01]  /*15e0*/  IMAD.MOV.U32 R64, RZ, RZ, -0x800003 ;  /* 0xff7ffffdff407424 */ /* 0x000fe200078e00ff */
[----:B-12---:R-:W-:Y:S01]  /*15f0*/  LOP3.LUT R3, R159, 0xfc, RZ, 0xc0, !PT ;  /* 0x000000fc9f037812 */ /* 0x006fe200078ec0ff */
[----:B------:R-:W-:Y:S01]  /*1600*/  ULEA UR4, UR6, UR4, 0x18 ;  /* 0x0000000406047291 */ /* 0x000fe2000f8ec0ff */
[C---:B------:R-:W-:Y:S02]  /*1610*/  LOP3.LUT R155, R23.reuse, 0x100, RZ, 0xfc, !PT ;  /* 0x00000100179b7812 */ /* 0x040fe400078efcff */
[----:B------:R-:W-:Y:S01]  /*1620*/  LOP3.LUT R157, R23, 0xff82, RZ, 0xfc, !PT ;  /* 0x0000ff82179d7812 */ /* 0x000fe200078efcff */
[----:B------:R-:W-:Y:S01]  /*1630*/  IMAD R3, R3, 0xcd, RZ ;  /* 0x000000cd03037824 */ /* 0x000fe200078e02ff */
[----:B------:R-:W-:-:S02]  /*1640*/  LOP3.LUT R154, R23, 0x101, RZ, 0xfc, !PT ;  /* 0x00000101179a7812 */ /* 0x000fc400078efcff */
[----:B------:R-:W-:Y:S02]  /*1650*/  LOP3.LUT R156, R23, 0xff83, RZ, 0xfc, !PT ;  /* 0x0000ff83179c7812 */ /* 0x000fe400078efcff */
[----:B------:R-:W-:Y:S02]  /*1660*/  SHF.R.U32.HI R3, RZ, 0xe, R3 ;  /* 0x0000000eff037819 */ /* 0x000fe40000011603 */
[----:B------:R-:W-:Y:S02]  /*1670*/  LOP3.LUT R6, R155, 0xffff, RZ, 0xc0, !PT ;  /* 0x0000ffff9b067812 */ /* 0x000fe400078ec0ff */
[----:B------:R-:W-:Y:S02]  /*1680*/  PRMT R3, R3, 0x9910, RZ ;  /* 0x0000991003037816 */ /* 0x000fe400000000ff */
[----:B------:R-:W-:Y:S01]  /*1690*/  LOP3.LUT R8, R154, 0xffff, RZ, 0xc0, !PT ;  /* 0x0000ffff9a087812 */ /* 0x000fe200078ec0ff */
[----:B------:R-:W-:Y:S01]  /*16a0*/  IMAD R6, R6, 0x334, RZ ;  /* 0x0000033406067824 */ /* 0x000fe200078e02ff */
[----:B------:R-:W-:Y:S01]  /*16b0*/  LOP3.LUT R5, R156, 0xff, RZ, 0xc0, !PT ;  /* 0x000000ff9c057812 */ /* 0x000fe200078ec0ff */
[----:B------:R-:W-:Y:S01]  /*16c0*/  IMAD R3, R3, 0x50, RZ ;  /* 0x0000005003037824 */ /* 0x000fe200078e02ff */
[C---:B------:R-:W-:Y:S01]  /*16d0*/  LOP3.LUT R37, R23.reuse, 0x102, RZ, 0xfc, !PT ;  /* 0x0000010217257812 */ /* 0x040fe200078efcff */
[----:B------:R-:W-:Y:S01]  /*16e0*/  IMAD R9, R8, 0x334, RZ ;  /* 0x0000033408097824 */ /* 0x000fe200078e02ff */
[C---:B------:R-:W-:Y:S01]  /*16f0*/  LOP3.LUT R38, R23.reuse, 0x103, RZ, 0xfc, !PT ;  /* 0x0000010317267812 */ /* 0x040fe200078efcff */
[----:B------:R-:W-:Y:S01]  /*1700*/  IMAD.MOV R3, RZ, RZ, -R3 ;  /* 0x000000ffff037224 */ /* 0x000fe200078e0a03 */
[----:B------:R-:W-:Y:S01]  /*1710*/  LOP3.LUT R153, R23, 0x180, RZ, 0xfc, !PT ;  /* 0x0000018017997812 */ /* 0x000fe200078efcff */
[----:B------:R-:W-:Y:S01]  /*1720*/  IMAD R5, R5, 0xcd, RZ ;  /* 0x000000cd05057824 */ /* 0x000fe200078e02ff */
[----:B------:R-:W-:-:S02]  /*1730*/  LOP3.LUT R152, R23, 0x181, RZ, 0xfc, !PT ;  /* 0x0000018117987812 */ /* 0x000fc400078efcff */
[----:B------:R-:W-:Y:S02]  /*1740*/  PRMT R4, R3, 0x7710, RZ ;  /* 0x0000771003047816 */ /* 0x000fe400000000ff */
[----:B------:R-:W-:Y:S02]  /*1750*/  LOP3.LUT R3, R158, 0xfd, RZ, 0xc0, !PT ;  /* 0x000000fd9e037812 */ /* 0x000fe400078ec0ff */
[----:B------:R-:W-:Y:S01]  /*1760*/  SHF.R.U32.HI R5, RZ, 0xe, R5 ;  /* 0x0000000eff057819 */ /* 0x000fe20000011605 */
[----:B------:R-:W-:Y:S01]  /*1770*/  IMAD.IADD R159, R159, 0x1, R4 ;  /* 0x000000019f9f7824 */ /* 0x000fe200078e0204 */
[----:B------:R-:W-:Y:S01]  /*1780*/  LOP3.LUT R4, R157, 0xfe, RZ, 0xc0, !PT ;  /* 0x000000fe9d047812 */ /* 0x000fe200078ec0ff */
[----:B------:R-:W-:Y:S01]  /*1790*/  IMAD R3, R3, 0xcd, RZ ;  /* 0x000000cd03037824 */ /* 0x000fe200078e02ff */
[----:B------:R-:W-:Y:S02]  /*17a0*/  PRMT R5, R5, 0x9910, RZ ;  /* 0x0000991005057816 */ /* 0x000fe400000000ff */
[----:B------:R-:W-:Y:S01]  /*17b0*/  LOP3.LUT R151, R23, 0x182, RZ, 0xfc, !PT ;  /* 0x0000018217977812 */ /* 0x000fe200078efcff */
[----:B------:R-:W-:Y:S01]  /*17c0*/  IMAD R4, R4, 0xcd, RZ ;  /* 0x000000cd04047824 */ /* 0x000fe200078e02ff */
[----:B------:R-:W-:-:S02]  /*17d0*/  SHF.R.U32.HI R3, RZ, 0xe, R3 ;  /* 0x0000000eff037819 */ /* 0x000fc40000011603 */
[----:B------:R-:W-:Y:S02]  /*17e0*/  LOP3.LUT R150, R23, 0x183, RZ, 0xfc, !PT ;  /* 0x0000018317967812 */ /* 0x000fe400078efcff */
[----:B------:R-:W-:Y:S02]  /*17f0*/  PRMT R8, R3, 0x9910, RZ ;  /* 0x0000991003087816 */ /* 0x000fe400000000ff */
[----:B------:R-:W-:Y:S02]  /*1800*/  SHF.R.U32.HI R3, RZ, 0x10, R6 ;  /* 0x00000010ff037819 */ /* 0x000fe40000011606 */
[----:B------:R-:W-:Y:S02]  /*1810*/  SHF.R.U32.HI R4, RZ, 0xe, R4 ;  /* 0x0000000eff047819 */ /* 0x000fe40000011604 */
[----:B------:R-:W-:Y:S02]  /*1820*/  SHF.R.U32.HI R6, RZ, 0x10, R9 ;  /* 0x00000010ff067819 */ /* 0x000fe40000011609 */
[----:B------:R-:W-:Y:S01]  /*1830*/  PRMT R9, R3, 0x9910, RZ ;  /* 0x0000991003097816 */ /* 0x000fe200000000ff */
[----:B------:R-:W-:Y:S01]  /*1840*/  IMAD R3, R8, 0x50, RZ ;  /* 0x0000005008037824 */ /* 0x000fe200078e02ff */
[----:B------:R-:W-:-:S02]  /*1850*/  PRMT R4, R4, 0x9910, RZ ;  /* 0x0000991004047816 */ /* 0x000fc400000000ff */
[----:B------:R-:W-:Y:S01]  /*1860*/  PRMT R8, R6, 0x9910, RZ ;  /* 0x0000991006087816 */ /* 0x000fe200000000ff */
[----:B------:R-:W-:Y:S01]  /*1870*/  IMAD.MOV.U32 R6, RZ, RZ, R9 ;  /* 0x000000ffff067224 */ /* 0x000fe200078e0009 */
[----:B------:R-:W-:Y:S01]  /*1880*/  IADD3 R9, PT, PT, RZ, -R3, RZ ;  /* 0x80000003ff097210 */ /* 0x000fe20007ffe0ff */
[----:B------:R-:W-:Y:S01]  /*1890*/  IMAD R3, R4, 0x50, RZ ;  /* 0x0000005004037824 */ /* 0x000fe200078e02ff */
[----:B------:R-:W-:Y:S01]  /*18a0*/  LOP3.LUT R149, R23, 0x200, RZ, 0xfc, !PT ;  /* 0x0000020017957812 */ /* 0x000fe200078efcff */
[----:B------:R-:W-:Y:S01]  /*18b0*/  IMAD R4, R5, 0x50, RZ ;  /* 0x0000005005047824 */ /* 0x000fe200078e02ff */
[----:B------:R-:W-:Y:S01]  /*18c0*/  PRMT R9, R9, 0x7710, RZ ;  /* 0x0000771009097816 */ /* 0x000fe200000000ff */
[----:B------:R-:W-:Y:S01]  /*18d0*/  IMAD R5, R6, 0x50, RZ ;  /* 0x0000005006057824 */ /* 0x000fe200078e02ff */
[C---:B------:R-:W-:Y:S01]  /*18e0*/  LOP3.LUT R148, R23.reuse, 0x201, RZ, 0xfc, !PT ;  /* 0x0000020117947812 */ /* 0x040fe200078efcff */
[----:B------:R-:W-:Y:S01]  /*18f0*/  IMAD.MOV R6, RZ, RZ, -R3 ;  /* 0x000000ffff067224 */ /* 0x000fe200078e0a03 */
[C---:B------:R-:W-:Y:S01]  /*1900*/  LOP3.LUT R147, R23.reuse, 0x202, RZ, 0xfc, !PT ;  /* 0x0000020217937812 */ /* 0x040fe200078efcff */
[----:B------:R-:W-:Y:S01]  /*1910*/  IMAD R3, R8, 0x50, RZ ;  /* 0x0000005008037824 */ /* 0x000fe200078e02ff */
[----:B------:R-:W-:Y:S01]  /*1920*/  IADD3 R5, PT, PT, RZ, -R5, RZ ;  /* 0x80000005ff057210 */ /* 0x000fe20007ffe0ff */
[----:B------:R-:W-:Y:S01]  /*1930*/  IMAD.MOV R8, RZ, RZ, -R4 ;  /* 0x000000ffff087224 */ /* 0x000fe200078e0a04 */
[----:B------:R-:W-:Y:S01]  /*1940*/  PRMT R4, R6, 0x7710, RZ ;  /* 0x0000771006047816 */ /* 0x000fe200000000ff */
[----:B------:R-:W-:Y:S01]  /*1950*/  IMAD.MOV R6, RZ, RZ, -R3 ;  /* 0x000000ffff067224 */ /* 0x000fe200078e0a03 */
[----:B------:R-:W-:Y:S01]  /*1960*/  LOP3.LUT R146, R23, 0x203, RZ, 0xfc, !PT ;  /* 0x0000020317927812 */ /* 0x000fe200078efcff */
[----:B------:R-:W-:Y:S01]  /*1970*/  IMAD.IADD R158, R158, 0x1, R9 ;  /* 0x000000019e9e7824 */ /* 0x000fe200078e0209 */
[----:B------:R-:W-:Y:S01]  /*1980*/  PRMT R3, R8, 0x7710, RZ ;  /* 0x0000771008037816 */ /* 0x000fe200000000ff */
[----:B------:R-:W-:Y:S01]  /*1990*/  IMAD.IADD R157, R157, 0x1, R4 ;  /* 0x000000019d9d7824 */ /* 0x000fe200078e0204 */
[----:B------:R-:W-:-:S02]  /*19a0*/  PRMT R4, R5, 0x7710, RZ ;  /* 0x0000771005047816 */ /* 0x000fc400000000ff */
[----:B------:R-:W-:Y:S01]  /*19b0*/  PRMT R5, R6, 0x7710, RZ ;  /* 0x0000771006057816 */ /* 0x000fe200000000ff */
[----:B------:R-:W-:Y:S01]  /*19c0*/  IMAD.IADD R156, R156, 0x1, R3 ;  /* 0x000000019c9c7824 */ /* 0x000fe200078e0203 */
[----:B------:R-:W-:Y:S02]  /*19d0*/  LOP3.LUT R3, R37, 0xffff, RZ, 0xc0, !PT ;  /* 0x0000ffff25037812 */ /* 0x000fe400078ec0ff */
[----:B------:R-:W-:Y:S01]  /*19e0*/  IADD3 R155, PT, PT, R155, R4, RZ ;  /* 0x000000049b9b7210 */ /* 0x000fe20007ffe0ff */
[----:B------:R-:W-:Y:S01]  /*19f0*/  IMAD.IADD R154, R154, 0x1, R5 ;  /* 0x000000019a9a7824 */ /* 0x000fe200078e0205 */
[----:B------:R-:W-:Y:S01]  /*1a00*/  LOP3.LUT R4, R38, 0xffff, RZ, 0xc0, !PT ;  /* 0x0000ffff26047812 */ /* 0x000fe200078ec0ff */
[----:B------:R-:W-:Y:S01]  /*1a10*/  IMAD R3, R3, 0x334, RZ ;  /* 0x0000033403037824 */ /* 0x000fe200078e02ff */
[----:B------:R-:W-:Y:S02]  /*1a20*/  LOP3.LUT R5, R153, 0xffff, RZ, 0xc0, !PT ;  /* 0x0000ffff99057812 */ /* 0x000fe400078ec0ff */
[----:B------:R-:W-:Y:S01]  /*1a30*/  LOP3.LUT R6, R152, 0xffff, RZ, 0xc0, !PT ;  /* 0x0000ffff98067812 */ /* 0x000fe200078ec0ff */
[----:B------:R-:W-:Y:S01]  /*1a40*/  IMAD R4, R4, 0x334, RZ ;  /* 0x0000033404047824 */ /* 0x000fe200078e02ff */
[----:B------:R-:W-:Y:S01]  /*1a50*/  LOP3.LUT R8, R151, 0xffff, RZ, 0xc0, !PT ;  /* 0x0000ffff97087812 */ /* 0x000fe200078ec0ff */
[----:B------:R-:W-:Y:S01]  /*1a60*/  IMAD R5, R5, 0x334, RZ ;  /* 0x0000033405057824 */ /* 0x000fe200078e02ff */
[----:B------:R-:W-:Y:S01]  /*1a70*/  SHF.R.U32.HI R3, RZ, 0x10, R3 ;  /* 0x00000010ff037819 */ /* 0x000fe20000011603 */
[----:B------:R-:W-:Y:S01]  /*1a80*/  IMAD R6, R6, 0x334, RZ ;  /* 0x0000033406067824 */ /* 0x000fe200078e02ff */
[----:B------:R-:W-:Y:S01]  /*1a90*/  LOP3.LUT R145, R23, 0x280, RZ, 0xfc, !PT ;  /* 0x0000028017917812 */ /* 0x000fe200078efcff */
[----:B------:R-:W-:Y:S01]  /*1aa0*/  IMAD R9, R8, 0x334, RZ ;  /* 0x0000033408097824 */ /* 0x000fe200078e02ff */
[----:B------:R-:W-:-:S02]  /*1ab0*/  PRMT R8, R3, 0x9910, RZ ;  /* 0x0000991003087816 */ /* 0x000fc400000000ff */
[----:B------:R-:W-:Y:S02]  /*1ac0*/  SHF.R.U32.HI R3, RZ, 0x10, R4 ;  /* 0x00000010ff037819 */ /* 0x000fe40000011604 */
        /* <DEDUP_REMOVED lines=8> */
[----:B------:R-:W-:Y:S01]  /*1b50*/  PRMT R9, R6, 0x9910, RZ ;  /* 0x0000991006097816 */ /* 0x000fe200000000ff */
[----:B------:R-:W-:Y:S01]  /*1b60*/  IMAD.MOV.U32 R5, RZ, RZ, R10 ;  /* 0x000000ffff057224 */ /* 0x000fe200078e000a */
[----:B------:R-:W-:Y:S01]  /*1b70*/  MOV R8, R11 ;  /* 0x0000000b00087202 */ /* 0x000fe20000000f00 */
[----:B------:R-:W-:Y:S01]  /*1b80*/  IMAD.MOV R6, RZ, RZ, -R3 ;  /* 0x000000ffff067224 */ /* 0x000fe200078e0a03 */
[C---:B------:R-:W-:Y:S01]  /*1b90*/  LOP3.LUT R144, R23.reuse, 0x281, RZ, 0xfc, !PT ;  /* 0x0000028117907812 */ /* 0x040fe200078efcff */
[----:B------:R-:W-:Y:S01]  /*1ba0*/  IMAD R3, R4, 0x50, RZ ;  /* 0x0000005004037824 */ /* 0x000fe200078e02ff */
[----:B------:R-:W-:Y:S01]  /*1bb0*/  LOP3.LUT R143, R23, 0x282, RZ, 0xfc, !PT ;  /* 0x00000282178f7812 */ /* 0x000fe200078efcff */
[----:B------:R-:W-:Y:S01]  /*1bc0*/  IMAD R4, R5, 0x50, RZ ;  /* 0x0000005005047824 */ /* 0x000fe200078e02ff */
[----:B------:R-:W-:Y:S01]  /*1bd0*/  PRMT R6, R6, 0x7710, RZ ;  /* 0x0000771006067816 */ /* 0x000fe200000000ff */
[----:B------:R-:W-:Y:S01]  /*1be0*/  IMAD R5, R8, 0x50, RZ ;  /* 0x0000005008057824 */ /* 0x000fe200078e02ff */
[----:B------:R-:W-:Y:S01]  /*1bf0*/  LOP3.LUT R142, R23, 0x283, RZ, 0xfc, !PT ;  /* 0x00000283178e7812 */ /* 0x000fe200078efcff */
[----:B------:R-:W-:Y:S01]  /*1c00*/  IMAD.MOV R8, RZ, RZ, -R3 ;  /* 0x000000ffff087224 */ /* 0x000fe200078e0a03 */
[----:B------:R-:W-:Y:S01]  /*1c10*/  IADD3 R4, PT, PT, RZ, -R4, RZ ;  /* 0x80000004ff047210 */ /* 0x000fe20007ffe0ff */
[----:B------:R-:W-:Y:S01]  /*1c20*/  IMAD R3, R9, 0x50, RZ ;  /* 0x0000005009037824 */ /* 0x000fe200078e02ff */
[----:B------:R-:W-:Y:S01]  /*1c30*/  LOP3.LUT R141, R23, 0x300, RZ, 0xfc, !PT ;  /* 0x00000300178d7812 */ /* 0x000fe200078efcff */
[----:B------:R-:W-:Y:S01]  /*1c40*/  IMAD.MOV R5, RZ, RZ, -R5 ;  /* 0x000000ffff057224 */ /* 0x000fe200078e0a05 */
[----:B------:R-:W-:Y:S01]  /*1c50*/  PRMT R4, R4, 0x7710, RZ ;  /* 0x0000771004047816 */ /* 0x000fe200000000ff */
[----:B------:R-:W-:Y:S01]  /*1c60*/  IMAD.IADD R37, R37, 0x1, R6 ;  /* 0x0000000125257824 */ /* 0x000fe200078e0206 */
[----:B------:R-:W-:Y:S01]  /*1c70*/  PRMT R9, R8, 0x7710, RZ ;  /* 0x0000771008097816 */ /* 0x000fe200000000ff */
[----:B------:R-:W-:Y:S01]  /*1c80*/  IMAD.MOV R6, RZ, RZ, -R3 ;  /* 0x000000ffff067224 */ /* 0x000fe200078e0a03 */
[----:B------:R-:W-:-:S02]  /*1c90*/  PRMT R3, R5, 0x7710, RZ ;  /* 0x0000771005037816 */ /* 0x000fc400000000ff */
[----:B------:R-:W-:Y:S01]  /*1ca0*/  IADD3 R153, PT, PT, R153, R4, RZ ;  /* 0x0000000499997210 */ /* 0x000fe20007ffe0ff */
[----:B------:R-:W-:Y:S01]  /*1cb0*/  IMAD.IADD R38, R38, 0x1, R9 ;  /* 0x0000000126267824 */ /* 0x000fe200078e0209 */
[----:B------:R-:W-:Y:S01]  /*1cc0*/  PRMT R6, R6, 0x7710, RZ ;  /* 0x0000771006067816 */ /* 0x000fe200000000ff */
[----:B------:R-:W-:Y:S01]  /*1cd0*/  IMAD.IADD R152, R152, 0x1, R3 ;  /* 0x0000000198987824 */ /* 0x000fe200078e0203 */
[----:B------:R-:W-:Y:S02]  /*1ce0*/  LOP3.LUT R3, R150, 0xffff, RZ, 0xc0, !PT ;  /* 0x0000ffff96037812 */ /* 0x000fe400078ec0ff */
[----:B------:R-:W-:Y:S01]  /*1cf0*/  LOP3.LUT R4, R149, 0xffff, RZ, 0xc0, !PT ;  /* 0x0000ffff95047812 */ /* 0x000fe200078ec0ff */
[----:B------:R-:W-:Y:S01]  /*1d00*/  IMAD.IADD R151, R151, 0x1, R6 ;  /* 0x0000000197977824 */ /* 0x000fe200078e0206 */
[----:B------:R-:W-:Y:S01]  /*1d10*/  LOP3.LUT R5, R148, 0xffff, RZ, 0xc0, !PT ;  /* 0x0000ffff94057812 */ /* 0x000fe200078ec0ff */
[----:B------:R-:W-:Y:S01]  /*1d20*/  IMAD R3, R3, 0x334, RZ ;  /* 0x0000033403037824 */ /* 0x000fe200078e02ff */
        /* <DEDUP_REMOVED lines=18> */
[----:B------:R-:W-:Y:S01]  /*1e50*/  MOV R5, R10 ;  /* 0x0000000a00057202 */ /* 0x000fe20000000f00 */
[----:B------:R-:W-:Y:S01]  /*1e60*/  IMAD.MOV R9, RZ, RZ, -R3 ;  /* 0x000000ffff097224 */ /* 0x000fe200078e0a03 */
[----:B------:R-:W-:Y:S01]  /*1e70*/  PRMT R8, R6, 0x9910, RZ ;  /* 0x0000991006087816 */ /* 0x000fe200000000ff */
[----:B------:R-:W-:Y:S01]  /*1e80*/  IMAD.MOV.U32 R6, RZ, RZ, R11 ;  /* 0x000000ffff067224 */ /* 0x000fe200078e000b */
[----:B------:R-:W-:Y:S01]  /*1e90*/  LOP3.LUT R139, R23, 0x302, RZ, 0xfc, !PT ;  /* 0x00000302178b7812 */ /* 0x000fe200078efcff */
[----:B------:R-:W-:Y:S01]  /*1ea0*/  IMAD R3, R4, 0x50, RZ ;  /* 0x0000005004037824 */ /* 0x000fe200078e02ff */
[----:B------:R-:W-:Y:S01]  /*1eb0*/  PRMT R9, R9, 0x7710, RZ ;  /* 0x0000771009097816 */ /* 0x000fe200000000ff */
[----:B------:R-:W-:Y:S01]  /*1ec0*/  IMAD R4, R5, 0x50, RZ ;  /* 0x0000005005047824 */ /* 0x000fe200078e02ff */
[C---:B------:R-:W-:Y:S01]  /*1ed0*/  LOP3.LUT R138, R23.reuse, 0x303, RZ, 0xfc, !PT ;  /* 0x00000303178a7812 */ /* 0x040fe200078efcff */
[----:B------:R-:W-:Y:S01]  /*1ee0*/  IMAD R5, R6, 0x50, RZ ;  /* 0x0000005006057824 */ /* 0x000fe200078e02ff */
[----:B------:R-:W-:Y:S01]  /*1ef0*/  IADD3 R150, PT, PT, R150, R9, RZ ;  /* 0x0000000996967210 */ /* 0x000fe20007ffe0ff */
[----:B------:R-:W-:Y:S01]  /*1f00*/  IMAD.MOV R6, RZ, RZ, -R3 ;  /* 0x000000ffff067224 */ /* 0x000fe200078e0a03 */
[C---:B------:R-:W-:Y:S01]  /*1f10*/  LOP3.LUT R137, R23.reuse, 0x380, RZ, 0xfc, !PT ;  /* 0x0000038017897812 */ /* 0x040fe200078efcff */
[----:B------:R-:W-:Y:S01]  /*1f20*/  IMAD R3, R8, 0x50, RZ ;  /* 0x0000005008037824 */ /* 0x000fe200078e02ff */
[C---:B------:R-:W-:Y:S01]  /*1f30*/  LOP3.LUT R136, R23.reuse, 0x381, RZ, 0xfc, !PT ;  /* 0x0000038117887812 */ /* 0x040fe200078efcff */
[----:B------:R-:W-:Y:S01]  /*1f40*/  IMAD.MOV R8, RZ, RZ, -R4 ;  /* 0x000000ffff087224 */ /* 0x000fe200078e0a04 */
[----:B------:R-:W-:Y:S01]  /*1f50*/  PRMT R4, R6, 0x7710, RZ ;  /* 0x0000771006047816 */ /* 0x000fe200000000ff */
[----:B------:R-:W-:Y:S01]  /*1f60*/  IMAD.MOV R6, RZ, RZ, -R3 ;  /* 0x000000ffff067224 */ /* 0x000fe200078e0a03 */
[----:B------:R-:W-:Y:S01]  /*1f70*/  LOP3.LUT R135, R23, 0x382, RZ, 0xfc, !PT ;  /* 0x0000038217877812 */ /* 0x000fe200078efcff */
[----:B------:R-:W-:Y:S01]  /*1f80*/  IMAD.MOV R5, RZ, RZ, -R5 ;  /* 0x000000ffff057224 */ /* 0x000fe200078e0a05 */
[----:B------:R-:W-:-:S02]  /*1f90*/  PRMT R3, R8, 0x7710, RZ ;  /* 0x0000771008037816 */ /* 0x000fc400000000ff */
[----:B------:R-:W-:Y:S02]  /*1fa0*/  IADD3 R149, PT, PT, R149, R4, RZ ;  /* 0x0000000495957210 */ /* 0x000fe40007ffe0ff */
[----:B------:R-:W-:Y:S01]  /*1fb0*/  PRMT R4, R5, 0x7710, RZ ;  /* 0x0000771005047816 */ /* 0x000fe200000000ff */
[----:B------:R-:W-:Y:S01]  /*1fc0*/  IMAD.IADD R148, R148, 0x1, R3 ;  /* 0x0000000194947824 */ /* 0x000fe200078e0203 */
[----:B------:R-:W-:Y:S02]  /*1fd0*/  PRMT R5, R6, 0x7710, RZ ;  /* 0x0000771006057816 */ /* 0x000fe400000000ff */
[----:B------:R-:W-:Y:S01]  /*1fe0*/  LOP3.LUT R3, R145, 0xffff, RZ, 0xc0, !PT ;  /* 0x0000ffff91037812 */ /* 0x000fe200078ec0ff */
[----:B------:R-:W-:Y:S01]  /*1ff0*/  IMAD.IADD R147, R147, 0x1, R4 ;  /* 0x0000000193937824 */ /* 0x000fe200078e0204 */
        /* <DEDUP_REMOVED lines=20> */
[----:B------:R-:W-:Y:S02]  /*2140*/  PRMT R11, R5, 0x9910, RZ ;  /* 0x00009910050b7816 */ /* 0x000fe400000000ff */
[----:B------:R-:W-:Y:S01]  /*2150*/  MOV R4, R9 ;  /* 0x0000000900047202 */ /* 0x000fe20000000f00 */
[----:B------:R-:W-:Y:S01]  /*2160*/  IMAD.MOV.U32 R5, RZ, RZ, R10 ;  /* 0x000000ffff057224 */ /* 0x000fe200078e000a */
[----:B------:R-:W-:Y:S01]  /*2170*/  PRMT R9, R6, 0x9910, RZ ;  /* 0x0000991006097816 */ /* 0x000fe200000000ff */
[----:B------:R-:W-:Y:S01]  /*2180*/  IMAD.MOV.U32 R8, RZ, RZ, R11 ;  /* 0x000000ffff087224 */ /* 0x000fe200078e000b */
[C---:B------:R-:W-:Y:S01]  /*2190*/  LOP3.LUT R39, R23.reuse, 0x400, RZ, 0xfc, !PT ;  /* 0x0000040017277812 */ /* 0x040fe200078efcff */
[----:B------:R-:W-:Y:S01]  /*21a0*/  IMAD.MOV R6, RZ, RZ, -R3 ;  /* 0x000000ffff067224 */ /* 0x000fe200078e0a03 */
[C---:B------:R-:W-:Y:S01]  /*21b0*/  LOP3.LUT R68, R23.reuse, 0x401, RZ, 0xfc, !PT ;  /* 0x0000040117447812 */ /* 0x040fe200078efcff */
[----:B------:R-:W-:Y:S01]  /*21c0*/  IMAD R3, R4, 0x50, RZ ;  /* 0x0000005004037824 */ /* 0x000fe200078e02ff */
[----:B------:R-:W-:Y:S01]  /*21d0*/  LOP3.LUT R69, R23, 0x402, RZ, 0xfc, !PT ;  /* 0x0000040217457812 */ /* 0x000fe200078efcff */
[----:B------:R-:W-:Y:S01]  /*21e0*/  IMAD R4, R5, 0x50, RZ ;  /* 0x0000005005047824 */ /* 0x000fe200078e02ff */
[----:B------:R-:W-:Y:S01]  /*21f0*/  PRMT R6, R6, 0x7710, RZ ;  /* 0x0000771006067816 */ /* 0x000fe200000000ff */
[----:B------:R-:W-:Y:S01]  /*2200*/  IMAD R5, R8, 0x50, RZ ;  /* 0x0000005008057824 */ /* 0x000fe200078e02ff */
[----:B------:R-:W-:Y:S01]  /*2210*/  IADD3 R8, PT, PT, RZ, -R3, RZ ;  /* 0x80000003ff087210 */ /* 0x000fe20007ffe0ff */
[----:B------:R-:W-:Y:S01]  /*2220*/  IMAD R3, R9, 0x50, RZ ;  /* 0x0000005009037824 */ /* 0x000fe200078e02ff */
[----:B------:R-:W-:Y:S01]  /*2230*/  LOP3.LUT R70, R23, 0x403, RZ, 0xfc, !PT ;  /* 0x0000040317467812 */ /* 0x000fe200078efcff */
[----:B------:R-:W-:Y:S01]  /*2240*/  IMAD.MOV R5, RZ, RZ, -R5 ;  /* 0x000000ffff057224 */ /* 0x000fe200078e0a05 */
[----:B------:R-:W-:Y:S01]  /*2250*/  PRMT R9, R8, 0x7710, RZ ;  /* 0x0000771008097816 */ /* 0x000fe200000000ff */
[----:B------:R-:W-:Y:S01]  /*2260*/  IMAD.IADD R145, R145, 0x1, R6 ;  /* 0x0000000191917824 */ /* 0x000fe200078e0206 */
[----:B------:R-:W-:Y:S01]  /*2270*/  IADD3 R6, PT, PT, RZ, -R3, RZ ;  /* 0x80000003ff067210 */ /* 0x000fe20007ffe0ff */
[----:B------:R-:W-:Y:S01]  /*2280*/  IMAD.MOV R4, RZ, RZ, -R4 ;  /* 0x000000ffff047224 */ /* 0x000fe200078e0a04 */
        /* <DEDUP_REMOVED lines=31> */
[----:B------:R-:W-:Y:S01]  /*2480*/  IADD3 R9, PT, PT, RZ, -R3, RZ ;  /* 0x80000003ff097210 */ /* 0x000fe20007ffe0ff */
[----:B------:R-:W-:Y:S01]  /*2490*/  IMAD.MOV.U32 R6, RZ, RZ, R11 ;  /* 0x000000ffff067224 */ /* 0x000fe200078e000b */
[----:B------:R-:W-:Y:S01]  /*24a0*/  LOP3.LUT R72, R23, 0x481, RZ, 0xfc, !PT ;  /* 0x0000048117487812 */ /* 0x000fe200078efcff */
[----:B------:R-:W-:Y:S01]  /*24b0*/  IMAD R3, R4, 0x50, RZ ;  /* 0x0000005004037824 */ /* 0x000fe200078e02ff */
[----:B------:R-:W-:Y:S01]  /*24c0*/  PRMT R9, R9, 0x7710, RZ ;  /* 0x0000771009097816 */ /* 0x000fe200000000ff */
[----:B------:R-:W-:Y:S01]  /*24d0*/  IMAD R4, R5, 0x50, RZ ;  /* 0x0000005005047824 */ /* 0x000fe200078e02ff */
[C---:B------:R-:W-:Y:S01]  /*24e0*/  LOP3.LUT R133, R23.reuse, 0x482, RZ, 0xfc, !PT ;  /* 0x0000048217857812 */ /* 0x040fe200078efcff */
        /* <DEDUP_REMOVED lines=112> */
[----:B------:R-:W-:Y:S02]  /*2bf0*/  LOP3.LUT R3, R132, 0xffff, RZ, 0xc0, !PT ;  /* 0x0000ffff84037812 */ /* 0x000fe400078ec0ff */
[----:B------:R-:W-:Y:S01]  /*2c00*/  PRMT R6, R6, 0x7710, RZ ;  /* 0x0000771006067816 */ /* 0x000fe200000000ff */
[----:B------:R-:W-:Y:S01]  /*2c10*/  IMAD.IADD R133, R133, 0x1, R4 ;  /* 0x0000000185857824 */ /* 0x000fe200078e0204 */
[----:B------:R-:W-:Y:S01]  /*2c20*/  LOP3.LUT R4, R131, 0xffff, RZ, 0xc0, !PT ;  /* 0x0000ffff83047812 */ /* 0x000fe200078ec0ff */
[----:B------:R-:W-:Y:S01]  /*2c30*/  IMAD R3, R3, 0x667, RZ ;  /* 0x0000066703037824 */ /* 0x000fe200078e02ff */
[----:B------:R-:W-:Y:S01]  /*2c40*/  LOP3.LUT R5, R130, 0xffff, RZ, 0xc0, !PT ;  /* 0x0000ffff82057812 */ /* 0x000fe200078ec0ff */
[----:B------:R-:W-:Y:S01]  /*2c50*/  IMAD.IADD R73, R73, 0x1, R6 ;  /* 0x0000000149497824 */ /* 0x000fe200078e0206 */
        /* <DEDUP_REMOVED lines=20> */
[----:B------:R-:W-:Y:S01]  /*2da0*/  IMAD.MOV R9, RZ, RZ, -R3 ;  /* 0x000000ffff097224 */ /* 0x000fe200078e0a03 */
[C---:B------:R-:W-:Y:S01]  /*2db0*/  LOP3.LUT R118, R23.reuse, 0x682, RZ, 0xfc, !PT ;  /* 0x0000068217767812 */ /* 0x040fe200078efcff */
[----:B------:R-:W-:Y:S01]  /*2dc0*/  IMAD.MOV.U32 R6, RZ, RZ, R11 ;  /* 0x000000ffff067224 */ /* 0x000fe200078e000b */
[----:B------:R-:W-:Y:S01]  /*2dd0*/  LOP3.LUT R117, R23, 0x683, RZ, 0xfc, !PT ;  /* 0x0000068317757812 */ /* 0x000fe200078efcff */
[----:B------:R-:W-:Y:S01]  /*2de0*/  IMAD R3, R4, 0x50, RZ ;  /* 0x0000005004037824 */ /* 0x000fe200078e02ff */
[----:B------:R-:W-:Y:S01]  /*2df0*/  PRMT R9, R9, 0x7710, RZ ;  /* 0x0000771009097816 */ /* 0x000fe200000000ff */
[----:B------:R-:W-:Y:S01]  /*2e00*/  IMAD R4, R5, 0x50, RZ ;  /* 0x0000005005047824 */ /* 0x000fe200078e02ff */
[C---:B------:R-:W-:Y:S01]  /*2e10*/  LOP3.LUT R116, R23.reuse, 0x700, RZ, 0xfc, !PT ;  /* 0x0000070017747812 */ /* 0x040fe200078efcff */
[----:B------:R-:W-:Y:S01]  /*2e20*/  IMAD R5, R6, 0x50, RZ ;  /* 0x0000005006057824 */ /* 0x000fe200078e02ff */
[----:B------:R-:W-:Y:S01]  /*2e30*/  IADD3 R6, PT, PT, RZ, -R3, RZ ;  /* 0x80000003ff067210 */ /* 0x000fe20007ffe0ff */
[----:B------:R-:W-:Y:S01]  /*2e40*/  IMAD R3, R8, 0x50, RZ ;  /* 0x0000005008037824 */ /* 0x000fe200078e02ff */
[----:B------:R-:W-:Y:S01]  /*2e50*/  LOP3.LUT R115, R23, 0x701, RZ, 0xfc, !PT ;  /* 0x0000070117737812 */ /* 0x000fe200078efcff */
[----:B------:R-:W-:Y:S01]  /*2e60*/  IMAD.MOV R8, RZ, RZ, -R4 ;  /* 0x000000ffff087224 */ /* 0x000fe200078e0a04 */
[----:B------:R-:W-:Y:S01]  /*2e70*/  PRMT R4, R6, 0x7710, RZ ;  /* 0x0000771006047816 */ /* 0x000fe200000000ff */
[----:B------:R-:W-:Y:S01]  /*2e80*/  IMAD.MOV R5, RZ, RZ, -R5 ;  /* 0x000000ffff057224 */ /* 0x000fe200078e0a05 */
[----:B------:R-:W-:Y:S01]  /*2e90*/  IADD3 R6, PT, PT, RZ, -R3, RZ ;  /* 0x80000003ff067210 */ /* 0x000fe20007ffe0ff */
[----:B------:R-:W-:Y:S01]  /*2ea0*/  IMAD.IADD R132, R132, 0x1, R9 ;  /* 0x0000000184847824 */ /* 0x000fe200078e0209 */
[----:B------:R-:W-:Y:S01]  /*2eb0*/  PRMT R3, R8, 0x7710, RZ ;  /* 0x0000771008037816 */ /* 0x000fe200000000ff */
[----:B------:R-:W-:Y:S01]  /*2ec0*/  IMAD.IADD R131, R131, 0x1, R4 ;  /* 0x0000000183837824 */ /* 0x000fe200078e0204 */
[----:B------:R-:W-:-:S02]  /*2ed0*/  PRMT R4, R5, 0x7710, RZ ;  /* 0x0000771005047816 */ /* 0x000fc400000000ff */
[----:B------:R-:W-:Y:S01]  /*2ee0*/  PRMT R5, R6, 0x7710, RZ ;  /* 0x0000771006057816 */ /* 0x000fe200000000ff */
[----:B------:R-:W-:Y:S01]  /*2ef0*/  IMAD.IADD R130, R130, 0x1, R3 ;  /* 0x0000000182827824 */ /* 0x000fe200078e0203 */
[----:B------:R-:W-:Y:S01]  /*2f00*/  LOP3.LUT R3, R127, 0xffff, RZ, 0xc0, !PT ;  /* 0x0000ffff7f037812 */ /* 0x000fe200078ec0ff */
[----:B------:R-:W-:Y:S01]  /*2f10*/  IMAD.IADD R129, R129, 0x1, R4 ;  /* 0x0000000181817824 */ /* 0x000fe200078e0204 */
[----:B------:R-:W-:Y:S02]  /*2f20*/  IADD3 R128, PT, PT, R128, R5, RZ ;  /* 0x0000000580807210 */ /* 0x000fe40007ffe0ff */
        /* <DEDUP_REMOVED lines=33> */
[----:B------:R-:W-:Y:S01]  /*3140*/  LOP3.LUT R92, R23, 0x782, RZ, 0xfc, !PT ;  /* 0x00000782175c7812 */ /* 0x000fe200078efcff */
[----:B------:R-:W-:Y:S01]  /*3150*/  IMAD R3, R9, 0x50, RZ ;  /* 0x0000005009037824 */ /* 0x000fe200078e02ff */
[----:B------:R-:W-:Y:S01]  /*3160*/  IADD3 R5, PT, PT, RZ, -R5, RZ ;  /* 0x80000005ff057210 */ /* 0x000fe20007ffe0ff */
[----:B------:R-:W-:Y:S01]  /*3170*/  IMAD.IADD R127, R127, 0x1, R6 ;  /* 0x000000017f7f7824 */ /* 0x000fe200078e0206 */
[----:B------:R-:W-:Y:S01]  /*3180*/  PRMT R9, R8, 0x7710, RZ ;  /* 0x0000771008097816 */ /* 0x000fe200000000ff */
[----:B------:R-:W-:Y:S01]  /*3190*/  IMAD.MOV R4, RZ, RZ, -R4 ;  /* 0x000000ffff047224 */ /* 0x000fe200078e0a04 */
[----:B------:R-:W-:Y:S01]  /*31a0*/  LOP3.LUT R8, R118, 0xffff, RZ, 0xc0, !PT ;  /* 0x0000ffff76087812 */ /* 0x000fe200078ec0ff */
[----:B------:R-:W-:Y:S01]  /*31b0*/  IMAD.MOV R6, RZ, RZ, -R3 ;  /* 0x000000ffff067224 */ /* 0x000fe200078e0a03 */
[----:B------:R-:W-:Y:S01]  /*31c0*/  PRMT R3, R5, 0x7710, RZ ;  /* 0x0000771005037816 */ /* 0x000fe200000000ff */
[----:B------:R-:W-:Y:S01]  /*31d0*/  IMAD.IADD R126, R126, 0x1, R9 ;  /* 0x000000017e7e7824 */ /* 0x000fe200078e0209 */
[----:B------:R-:W-:Y:S01]  /*31e0*/  PRMT R4, R4, 0x7710, RZ ;  /* 0x0000771004047816 */ /* 0x000fe200000000ff */
[----:B------:R-:W-:Y:S01]  /*31f0*/  IMAD R9, R8, 0x667, RZ ;  /* 0x0000066708097824 */ /* 0x000fe200078e02ff */
[----:B------:R-:W-:-:S02]  /*3200*/  IADD3 R124, PT, PT, R124, R3, RZ ;  /* 0x000000037c7c7210 */ /* 0x000fc40007ffe0ff */
[----:B------:R-:W-:Y:S01]  /*3210*/  LOP3.LUT R3, R122, 0xffff, RZ, 0xc0, !PT ;  /* 0x0000ffff7a037812 */ /* 0x000fe200078ec0ff */
[----:B------:R-:W-:Y:S01]  /*3220*/  IMAD.IADD R125, R125, 0x1, R4 ;  /* 0x000000017d7d7824 */ /* 0x000fe200078e0204 */
[----:B------:R-:W-:Y:S02]  /*3230*/  PRMT R6, R6, 0x7710, RZ ;  /* 0x0000771006067816 */ /* 0x000fe400000000ff */
[----:B------:R-:W-:Y:S01]  /*3240*/  LOP3.LUT R4, R121, 0xffff, RZ, 0xc0, !PT ;  /* 0x0000ffff79047812 */ /* 0x000fe200078ec0ff */
[----:B------:R-:W-:Y:S01]  /*3250*/  IMAD R3, R3, 0x667, RZ ;  /* 0x0000066703037824 */ /* 0x000fe200078e02ff */
[----:B------:R-:W-:Y:S01]  /*3260*/  LOP3.LUT R5, R120, 0xffff, RZ, 0xc0, !PT ;  /* 0x0000ffff78057812 */ /* 0x000fe200078ec0ff */
[----:B------:R-:W-:Y:S01]  /*3270*/  IMAD.IADD R123, R123, 0x1, R6 ;  /* 0x000000017b7b7824 */ /* 0x000fe200078e0206 */
        /* <DEDUP_REMOVED lines=20> */
[----:B------:R-:W-:Y:S01]  /*33c0*/  LOP3.LUT R19, R74, 0xffff, RZ, 0xc0, !PT ;  /* 0x0000ffff4a137812 */ /* 0x000fe200078ec0ff */
[----:B------:R-:W-:Y:S01]  /*33d0*/  IMAD R3, R4, 0x50, RZ ;  /* 0x0000005004037824 */ /* 0x000fe200078e02ff */
[----:B------:R-:W-:Y:S01]  /*33e0*/  LOP3.LUT R75, R23, 0x903, RZ, 0xfc, !PT ;  /* 0x00000903174b7812 */ /* 0x000fe200078efcff */
[----:B------:R-:W-:Y:S01]  /*33f0*/  IMAD R4, R5, 0x50, RZ ;  /* 0x0000005005047824 */ /* 0x000fe200078e02ff */
[----:B------:R-:W-:Y:S01]  /*3400*/  PRMT R9, R9, 0x7710, RZ ;  /* 0x0000771009097816 */ /* 0x000fe200000000ff */
[----:B------:R-:W-:Y:S01]  /*3410*/  IMAD R5, R6, 0x50, RZ ;  /* 0x0000005006057824 */ /* 0x000fe200078e02ff */
[----:B------:R-:W-:Y:S01]  /*3420*/  ISETP.GE.U32.AND P0, PT, R0, 0x14, PT ;  /* 0x000000140000780c */ /* 0x000fe20003f06070 */
[----:B------:R-:W-:Y:S01]  /*3430*/  IMAD.MOV R6, RZ, RZ, -R3 ;  /* 0x000000ffff067224 */ /* 0x000fe200078e0a03 */
[----:B------:R-:W-:Y:S01]  /*3440*/  LOP3.LUT R76, R23, 0x980, RZ, 0xfc, !PT ;  /* 0x00000980174c7812 */ /* 0x000fe200078efcff */
[----:B------:R-:W-:Y:S01]  /*3450*/  IMAD R3, R8, 0x50, RZ ;  /* 0x0000005008037824 */ /* 0x000fe200078e02ff */
[----:B------:R-:W-:Y:S01]  /*3460*/  IADD3 R8, PT, PT, RZ, -R4, RZ ;  /* 0x80000004ff087210 */ /* 0x000fe20007ffe0ff */
[----:B------:R-:W-:Y:S01]  /*3470*/  IMAD.MOV R5, RZ, RZ, -R5 ;  /* 0x000000ffff057224 */ /* 0x000fe200078e0a05 */
[----:B------:R-:W-:Y:S01]  /*3480*/  PRMT R4, R6, 0x7710, RZ ;  /* 0x0000771006047816 */ /* 0x000fe200000000ff */
[----:B------:R-:W-:Y:S01]  /*3490*/  IMAD.MOV R6, RZ, RZ, -R3 ;  /* 0x000000ffff067224 */ /* 0x000fe200078e0a03 */
[----:B------:R-:W-:Y:S01]  /*34a0*/  PRMT R3, R8, 0x7710, RZ ;  /* 0x0000771008037816 */ /* 0x000fe200000000ff */
[----:B------:R-:W-:Y:S01]  /*34b0*/  IMAD.IADD R122, R122, 0x1, R9 ;  /* 0x000000017a7a7824 */ /* 0x000fe200078e0209 */
[----:B------:R-:W-:Y:S01]  /*34c0*/  LOP3.LUT R8, R113, 0xffff, RZ, 0xc0, !PT ;  /* 0x0000ffff71087812 */ /* 0x000fe200078ec0ff */
[----:B------:R-:W-:Y:S01]  /*34d0*/  IMAD.IADD R121, R121, 0x1, R4 ;  /* 0x0000000179797824 */ /* 0x000fe200078e0204 */
[----:B------:R-:W-:Y:S01]  /*34e0*/  PRMT R4, R5, 0x7710, RZ ;  /* 0x0000771005047816 */ /* 0x000fe200000000ff */
[----:B------:R-:W-:Y:S01]  /*34f0*/  IMAD R20, R19, 0xccd, RZ ;  /* 0x00000ccd13147824 */ /* 0x000fe200078e02ff */
[----:B------:R-:W-:Y:S01]  /*3500*/  IADD3 R120, PT, PT, R120, R3, RZ ;  /* 0x0000000378787210 */ /* 0x000fe20007ffe0ff */
[----:B------:R-:W-:Y:S01]  /*3510*/  IMAD R9, R8, 0x667, RZ ;  /* 0x0000066708097824 */ /* 0x000fe200078e02ff */
[----:B------:R-:W-:Y:S01]  /*3520*/  PRMT R5, R6, 0x7710, RZ ;  /* 0x0000771006057816 */ /* 0x000fe200000000ff */
[----:B------:R-:W-:Y:S01]  /*3530*/  IMAD.IADD R119, R119, 0x1, R4 ;  /* 0x0000000177777824 */ /* 0x000fe200078e0204 */
[----:B------:R-:W-:-:S02]  /*3540*/  LOP3.LUT R3, R117, 0xffff, RZ, 0xc0, !PT ;  /* 0x0000ffff75037812 */ /* 0x000fc400078ec0ff */
        /* <DEDUP_REMOVED lines=10> */
[----:B------:R-:W-:-:S02]  /*35f0*/  LOP3.LUT R78, R23, 0x982, RZ, 0xfc, !PT ;  /* 0x00000982174e7812 */ /* 0x000fc400078efcff */
[----:B------:R-:W-:Y:S02]  /*3600*/  PRMT R8, R3, 0x9910, RZ ;  /* 0x0000991003087816 */ /* 0x000fe400000000ff */
        /* <DEDUP_REMOVED lines=9> */
[----:B------:R-:W-:Y:S02]  /*36a0*/  MOV R5, R10 ;  /* 0x0000000a00057202 */ /* 0x000fe40000000f00 */
[----:B------:R-:W-:Y:S01]  /*36b0*/  PRMT R9, R6, 0x9910, RZ ;  /* 0x0000991006097816 */ /* 0x000fe200000000ff */
[----:B------:R-:W-:Y:S01]  /*36c0*/  IMAD.MOV.U32 R8, RZ, RZ, R11 ;  /* 0x000000ffff087224 */ /* 0x000fe200078e000b */
[----:B------:R-:W-:Y:S01]  /*36d0*/  LOP3.LUT R79, R23, 0x983, RZ, 0xfc, !PT ;  /* 0x00000983174f7812 */ /* 0x000fe200078efcff */
[----:B------:R-:W-:Y:S01]  /*36e0*/  IMAD.MOV R6, RZ, RZ, -R3 ;  /* 0x000000ffff067224 */ /* 0x000fe200078e0a03 */
[----:B------:R-:W-:Y:S01]  /*36f0*/  SEL R41, RZ, 0xffffffff, !P0 ;  /* 0xffffffffff297807 */ /* 0x000fe20004000000 */
[----:B------:R-:W-:Y:S01]  /*3700*/  IMAD R3, R4, 0x50, RZ ;  /* 0x0000005004037824 */ /* 0x000fe200078e02ff */
[----:B------:R-:W-:Y:S01]  /*3710*/  LOP3.LUT R25, R79, 0xffff, RZ, 0xc0, !PT ;  /* 0x0000ffff4f197812 */ /* 0x000fe200078ec0ff */
[----:B------:R-:W-:Y:S01]  /*3720*/  IMAD R4, R5, 0x50, RZ ;  /* 0x0000005005047824 */ /* 0x000fe200078e02ff */
[----:B------:R-:W-:Y:S01]  /*3730*/  PRMT R6, R6, 0x7710, RZ ;  /* 0x0000771006067816 */ /* 0x000fe200000000ff */
[----:B------:R-:W-:Y:S01]  /*3740*/  IMAD R5, R8, 0x50, RZ ;  /* 0x0000005008057824 */ /* 0x000fe200078e02ff */
[----:B------:R-:W-:Y:S01]  /*3750*/  LOP3.LUT R37, R37, 0xffff, RZ, 0xc0, !PT ;  /* 0x0000ffff25257812 */ /* 0x000fe200078ec0ff */
[----:B------:R-:W-:Y:S01]  /*3760*/  IMAD.MOV R8, RZ, RZ, -R3 ;  /* 0x000000ffff087224 */ /* 0x000fe200078e0a03 */
[----:B------:R-:W-:Y:S01]  /*3770*/  IADD3 R117, PT, PT, R117, R6, RZ ;  /* 0x0000000675757210 */ /* 0x000fe20007ffe0ff */
[----:B------:R-:W-:Y:S01]  /*3780*/  IMAD R3, R9, 0x50, RZ ;  /* 0x0000005009037824 */ /* 0x000fe200078e02ff */
[----:B------:R-:W-:Y:S01]  /*3790*/  LOP3.LUT R38, R38, 0xffff, RZ, 0xc0, !PT ;  /* 0x0000ffff26267812 */ /* 0x000fe200078ec0ff */
[----:B------:R-:W-:Y:S01]  /*37a0*/  IMAD.MOV R5, RZ, RZ, -R5 ;  /* 0x000000ffff057224 */ /* 0x000fe200078e0a05 */
[----:B------:R-:W-:Y:S01]  /*37b0*/  PRMT R9, R8, 0x7710, RZ ;  /* 0x0000771008097816 */ /* 0x000fe200000000ff */
[----:B------:R-:W-:Y:S01]  /*37c0*/  IMAD.MOV R6, RZ, RZ, -R3 ;  /* 0x000000ffff067224 */ /* 0x000fe200078e0a03 */
[----:B------:R-:W-:Y:S01]  /*37d0*/  LOP3.LUT R8, R23, 0x800, RZ, 0xfc, !PT ;  /* 0x0000080017087812 */ /* 0x000fe200078efcff */
[----:B------:R-:W-:Y:S01]  /*37e0*/  IMAD.MOV R4, RZ, RZ, -R4 ;  /* 0x000000ffff047224 */ /* 0x000fe200078e0a04 */
[----:B------:R-:W-:Y:S01]  /*37f0*/  PRMT R3, R5, 0x7710, RZ ;  /* 0x0000771005037816 */ /* 0x000fe200000000ff */
[----:B------:R-:W-:Y:S01]  /*3800*/  IMAD R26, R25, 0xccd, RZ ;  /* 0x00000ccd191a7824 */ /* 0x000fe200078e02ff */
[----:B------:R-:W-:-:S02]  /*3810*/  PRMT R6, R6, 0x7710, RZ ;  /* 0x0000771006067816 */ /* 0x000fc400000000ff */
[----:B------:R-:W-:Y:S01]  /*3820*/  PRMT R4, R4, 0x7710, RZ ;  /* 0x0000771004047816 */ /* 0x000fe200000000ff */
[----:B------:R-:W-:Y:S01]  /*3830*/  IMAD.IADD R114, R114, 0x1, R3 ;  /* 0x0000000172727824 */ /* 0x000fe200078e0203 */
[----:B------:R-:W-:Y:S01]  /*3840*/  LOP3.LUT R3, R112, 0xffff, RZ, 0xc0, !PT ;  /* 0x0000ffff70037812 */ /* 0x000fe200078ec0ff */
[----:B------:R-:W-:Y:S01]  /*3850*/  IMAD.IADD R113, R113, 0x1, R6 ;  /* 0x0000000171717824 */ /* 0x000fe200078e0206 */
[----:B------:R-:W-:Y:S01]  /*3860*/  LOP3.LUT R5, R23, 0x783, RZ, 0xfc, !PT ;  /* 0x0000078317057812 */ /* 0x000fe200078efcff */
[----:B------:R-:W-:Y:S01]  /*3870*/  IMAD.IADD R115, R115, 0x1, R4 ;  /* 0x0000000173737824 */ /* 0x000fe200078e0204 */
[----:B------:R-:W-:Y:S01]  /*3880*/  LOP3.LUT R4, R110, 0xffff, RZ, 0xc0, !PT ;  /* 0x0000ffff6e047812 */ /* 0x000fe200078ec0ff */
[----:B------:R-:W-:Y:S01]  /*3890*/  IMAD R3, R3, 0x667, RZ ;  /* 0x0000066703037824 */ /* 0x000fe200078e02ff */
[----:B------:R-:W-:Y:S02]  /*38a0*/  IADD3 R116, PT, PT, R116, R9, RZ ;  /* 0x0000000974747210 */ /* 0x000fe40007ffe0ff */
[----:B------:R-:W-:Y:S01]  /*38b0*/  LOP3.LUT R6, R92, 0xffff, RZ, 0xc0, !PT ;  /* 0x0000ffff5c067812 */ /* 0x000fe200078ec0ff */
[----:B------:R-:W-:Y:S01]  /*38c0*/  IMAD R4, R4, 0x667, RZ ;  /* 0x0000066704047824 */ /* 0x000fe200078e02ff */
[----:B------:R-:W-:-:S02]  /*38d0*/  LOP3.LUT R9, R5, 0xffff, RZ, 0xc0, !PT ;  /* 0x0000ffff05097812 */ /* 0x000fc400078ec0ff */
[----:B------:R-:W-:Y:S01]  /*38e0*/  LOP3.LUT R10, R8, 0xffff, RZ, 0xc0, !PT ;  /* 0x0000ffff080a7812 */ /* 0x000fe200078ec0ff */
[----:B------:R-:W-:Y:S01]  /*38f0*/  IMAD R6, R6, 0x667, RZ ;  /* 0x0000066706067824 */ /* 0x000fe200078e02ff */
[----:B------:R-:W-:Y:S01]  /*3900*/  SHF.R.U32.HI R3, RZ, 0x11, R3 ;  /* 0x00000011ff037819 */ /* 0x000fe20000011603 */
[----:B------:R-:W-:Y:S01]  /*3910*/  IMAD R9, R9, 0x667, RZ ;  /* 0x0000066709097824 */ /* 0x000fe200078e02ff */
[----:B------:R-:W-:Y:S01]  /*3920*/  LOP3.LUT R39, R39, 0xffff, RZ, 0xc0, !PT ;  /* 0x0000ffff27277812 */ /* 0x000fe200078ec0ff */
[----:B------:R-:W-:Y:S01]  /*3930*/  IMAD R11, R10, 0xccd, RZ ;  /* 0x00000ccd0a0b7824 */ /* 0x000fe200078e02ff */
[----:B------:R-:W-:Y:S02]  /*3940*/  PRMT R10, R3, 0x9910, RZ ;  /* 0x00009910030a7816 */ /* 0x000fe400000000ff */
[----:B------:R-:W-:Y:S02]  /*3950*/  SHF.R.U32.HI R3, RZ, 0x11, R4 ;  /* 0x00000011ff037819 */ /* 0x000fe40000011604 */
[----:B------:R-:W-:-:S02]  /*3960*/  SHF.R.U32.HI R4, RZ, 0x11, R6 ;  /* 0x00000011ff047819 */ /* 0x000fc40000011606 */
[----:B------:R-:W-:Y:S02]  /*3970*/  SHF.R.U32.HI R6, RZ, 0x11, R9 ;  /* 0x00000011ff067819 */ /* 0x000fe40000011609 */
[----:B------:R-:W-:Y:S02]  /*3980*/  SHF.R.U32.HI R9, RZ, 0x12, R11 ;  /* 0x00000012ff097819 */ /* 0x000fe4000001160b */
[----:B------:R-:W-:Y:S01]  /*3990*/  PRMT R11, R3, 0x9910, RZ ;  /* 0x00009910030b7816 */ /* 0x000fe200000000ff */
[----:B------:R-:W-:Y:S01]  /*39a0*/  IMAD R3, R10, 0x50, RZ ;  /* 0x000000500a037824 */ /* 0x000fe200078e02ff */
[----:B------:R-:W-:Y:S02]  /*39b0*/  PRMT R12, R4, 0x9910, RZ ;  /* 0x00009910040c7816 */ /* 0x000fe400000000ff */
[----:B0-----:R-:W-:Y:S02]  /*39c0*/  PRMT R13, R6, 0x9910, RZ ;  /* 0x00009910060d7816 */ /* 0x001fe400000000ff */
        /* <DEDUP_REMOVED lines=10> */
[----:B------:R-:W-:Y:S01]  /*3a70*/  LOP3.LUT R14, R12, 0xffff, RZ, 0xc0, !PT ;  /* 0x0000ffff0c0e7812 */ /* 0x000fe200078ec0ff */
[----:B------:R-:W-:Y:S01]  /*3a80*/  IMAD R6, R10, 0x50, RZ ;  /* 0x000000500a067824 */ /* 0x000fe200078e02ff */
[----:B------:R-:W-:Y:S01]  /*3a90*/  IADD3 R10, PT, PT, RZ, -R3, RZ ;  /* 0x80000003ff0a7210 */ /* 0x000fe20007ffe0ff */
[----:B------:R-:W-:Y:S01]  /*3aa0*/  IMAD R3, R11, 0x50, RZ ;  /* 0x000000500b037824 */ /* 0x000fe200078e02ff */
[----:B------:R-:W-:Y:S01]  /*3ab0*/  LOP3.LUT R16, R13, 0xffff, RZ, 0xc0, !PT ;  /* 0x0000ffff0d107812 */ /* 0x000fe200078ec0ff */
[----:B------:R-:W-:Y:S01]  /*3ac0*/  IMAD.MOV R4, RZ, RZ, -R4 ;  /* 0x000000ffff047224 */ /* 0x000fe200078e0a04 */
[----:B------:R-:W-:Y:S01]  /*3ad0*/  LOP3.LUT R68, R68, 0xffff, RZ, 0xc0, !PT ;  /* 0x0000ffff44447812 */ /* 0x000fe200078ec0ff */
[----:B------:R-:W-:Y:S01]  /*3ae0*/  IMAD.IADD R112, R112, 0x1, R9 ;  /* 0x0000000170707824 */ /* 0x000fe200078e0209 */
[----:B------:R-:W-:Y:S01]  /*3af0*/  PRMT R9, R10, 0x7710, RZ ;  /* 0x000077100a097816 */ /* 0x000fe200000000ff */
[----:B------:R-:W-:Y:S01]  /*3b00*/  IMAD.MOV R6, RZ, RZ, -R6 ;  /* 0x000000ffff067224 */ /* 0x000fe200078e0a06 */
[----:B------:R-:W-:Y:S01]  /*3b10*/  IADD3 R11, PT, PT, RZ, -R3, RZ ;  /* 0x80000003ff0b7210 */ /* 0x000fe20007ffe0ff */
[----:B------:R-:W-:Y:S01]  /*3b20*/  IMAD R15, R14, 0xccd, RZ ;  /* 0x00000ccd0e0f7824 */ /* 0x000fe200078e02ff */
[----:B------:R-:W-:Y:S01]  /*3b30*/  PRMT R3, R4, 0x7710, RZ ;  /* 0x0000771004037816 */ /* 0x000fe200000000ff */
[----:B------:R-:W-:Y:S01]  /*3b40*/  IMAD.IADD R110, R110, 0x1, R9 ;  /* 0x000000016e6e7824 */ /* 0x000fe200078e0209 */
[----:B------:R-:W-:Y:S01]  /*3b50*/  PRMT R4, R6, 0x7710, RZ ;  /* 0x0000771006047816 */ /* 0x000fe200000000ff */
[----:B------:R-:W-:Y:S01]  /*3b60*/  IMAD R16, R16, 0xccd, RZ ;  /* 0x00000ccd10107824 */ /* 0x000fe200078e02ff */
[----:B------:R-:W-:Y:S01]  /*3b70*/  PRMT R11, R11, 0x7710, RZ ;  /* 0x000077100b0b7816 */ /* 0x000fe200000000ff */
[----:B------:R-:W-:Y:S01]  /*3b80*/  IMAD.IADD R92, R92, 0x1, R3 ;  /* 0x000000015c5c7824 */ /* 0x000fe200078e0203 */
[----:B------:R-:W-:Y:S01]  /*3b90*/  LOP3.LUT R9, R23, 0x801, RZ, 0xfc, !PT ;  /* 0x0000080117097812 */ /* 0x000fe200078efcff */
[----:B------:R-:W-:Y:S01]  /*3ba0*/  IMAD.IADD R3, R5, 0x1, R4 ;  /* 0x0000000105037824 */ /* 0x000fe200078e0204 */
[----:B------:R-:W-:-:S02]  /*3bb0*/  LOP3.LUT R10, R23, 0x802, RZ, 0xfc, !PT ;  /* 0x00000802170a7812 */ /* 0x000fc400078efcff */
[----:B------:R-:W-:Y:S02]  /*3bc0*/  IADD3 R8, PT, PT, R8, R11, RZ ;  /* 0x0000000b08087210 */ /* 0x000fe40007ffe0ff */
[----:B------:R-:W-:Y:S02]  /*3bd0*/  LOP3.LUT R4, R9, 0xffff, RZ, 0xc0, !PT ;  /* 0x0000ffff09047812 */ /* 0x000fe400078ec0ff */
[----:B------:R-:W-:Y:S02]  /*3be0*/  LOP3.LUT R11, R23, 0x803, RZ, 0xfc, !PT ;  /* 0x00000803170b7812 */ /* 0x000fe400078efcff */
[----:B------:R-:W-:Y:S01]  /*3bf0*/  LOP3.LUT R5, R10, 0xffff, RZ, 0xc0, !PT ;  /* 0x0000ffff0a057812 */ /* 0x000fe200078ec0ff */
[----:B------:R-:W-:Y:S01]  /*3c00*/  IMAD R4, R4, 0xccd, RZ ;  /* 0x00000ccd04047824 */ /* 0x000fe200078e02ff */
[----:B------:R-:W-:Y:S02]  /*3c10*/  LOP3.LUT R6, R11, 0xffff, RZ, 0xc0, !PT ;  /* 0x0000ffff0b067812 */ /* 0x000fe400078ec0ff */
[----:B------:R-:W-:Y:S01]  /*3c20*/  LOP3.LUT R69, R69, 0xffff, RZ, 0xc0, !PT ;  /* 0x0000ffff45457812 */ /* 0x000fe200078ec0ff */
[----:B------:R-:W-:Y:S01]  /*3c30*/  IMAD R5, R5, 0xccd, RZ ;  /* 0x00000ccd05057824 */ /* 0x000fe200078e02ff */
[----:B------:R-:W-:Y:S01]  /*3c40*/  SHF.R.U32.HI R4, RZ, 0x12, R4 ;  /* 0x00000012ff047819 */ /* 0x000fe20000011604 */
[----:B------:R-:W-:Y:S01]  /*3c50*/  IMAD R6, R6, 0xccd, RZ ;  /* 0x00000ccd06067824 */ /* 0x000fe200078e02ff */
[----:B------:R-:W-:-:S02]  /*3c60*/  LOP3.LUT R70, R70, 0xffff, RZ, 0xc0, !PT ;  /* 0x0000ffff46467812 */ /* 0x000fc400078ec0ff */
[----:B------:R-:W-:Y:S02]  /*3c70*/  SHF.R.U32.HI R5, RZ, 0x12, R5 ;  /* 0x00000012ff057819 */ /* 0x000fe40000011605 */
[----:B------:R-:W-:Y:S02]  /*3c80*/  PRMT R14, R4, 0x9910, RZ ;  /* 0x00009910040e7816 */ /* 0x000fe400000000ff */
[----:B------:R-:W-:Y:S02]  /*3c90*/  SHF.R.U32.HI R4, RZ, 0x12, R6 ;  /* 0x00000012ff047819 */ /* 0x000fe40000011606 */
[----:B------:R-:W-:Y:S02]  /*3ca0*/  PRMT R17, R5, 0x9910, RZ ;  /* 0x0000991005117816 */ /* 0x000fe400000000ff */
[----:B------:R-:W-:Y:S02]  /*3cb0*/  SHF.R.U32.HI R6, RZ, 0x12, R16 ;  /* 0x00000012ff067819 */ /* 0x000fe40000011610 */
[----:B------:R-:W-:Y:S01]  /*3cc0*/  SHF.R.U32.HI R5, RZ, 0x12, R15 ;  /* 0x00000012ff057819 */ /* 0x000fe2000001160f */
[----:B------:R-:W-:Y:S01]  /*3cd0*/  IMAD.MOV.U32 R15, RZ, RZ, R17 ;  /* 0x000000ffff0f7224 */ /* 0x000fe200078e0011 */
[----:B------:R-:W-:Y:S01]  /*3ce0*/  PRMT R16, R4, 0x9910, RZ ;  /* 0x0000991004107816 */ /* 0x000fe200000000ff */
[----:B------:R-:W-:Y:S01]  /*3cf0*/  IMAD R4, R14, 0x50, RZ ;  /* 0x000000500e047824 */ /* 0x000fe200078e02ff */
[----:B------:R-:W-:Y:S01]  /*3d00*/  PRMT R17, R5, 0x9910, RZ ;  /* 0x0000991005117816 */ /* 0x000fe200000000ff */
[----:B------:R-:W-:Y:S01]  /*3d10*/  IMAD R5, R15, 0x50, RZ ;  /* 0x000000500f057824 */ /* 0x000fe200078e02ff */
[----:B------:R-:W-:Y:S01]  /*3d20*/  PRMT R18, R6, 0x9910, RZ ;  /* 0x0000991006127816 */ /* 0x000fe200000000ff */
[----:B------:R-:W-:Y:S01]  /*3d30*/  IMAD.MOV.U32 R6, RZ, RZ, R16 ;  /* 0x000000ffff067224 */ /* 0x000fe200078e0010 */
[----:B------:R-:W-:Y:S01]  /*3d40*/  MOV R15, R17 ;  /* 0x00000011000f7202 */ /* 0x000fe20000000f00 */
[----:B------:R-:W-:Y:S01]  /*3d50*/  IMAD.MOV R14, RZ, RZ, -R4 ;  /* 0x000000ffff0e7224 */ /* 0x000fe200078e0a04 */
[----:B------:R-:W-:Y:S01]  /*3d60*/  LOP3.LUT R71, R71, 0xffff, RZ, 0xc0, !PT ;  /* 0x0000ffff47477812 */ /* 0x000fe200078ec0ff */
[----:B------:R-:W-:Y:S01]  /*3d70*/  IMAD R4, R6, 0x50, RZ ;  /* 0x0000005006047824 */ /* 0x000fe200078e02ff */
[----:B------:R-:W-:Y:S01]  /*3d80*/  LOP3.LUT R72, R72, 0xffff, RZ, 0xc0, !PT ;  /* 0x0000ffff48487812 */ /* 0x000fe200078ec0ff */
[----:B------:R-:W-:Y:S01]  /*3d90*/  IMAD.MOV.U32 R16, RZ, RZ, R18 ;  /* 0x000000ffff107224 */ /* 0x000fe200078e0012 */
[----:B------:R-:W-:Y:S01]  /*3da0*/  PRMT R14, R14, 0x7710, RZ ;  /* 0x000077100e0e7816 */ /* 0x000fe200000000ff */
[----:B------:R-:W-:Y:S01]  /*3db0*/  IMAD.MOV R17, RZ, RZ, -R5 ;  /* 0x000000ffff117224 */ /* 0x000fe200078e0a05 */
[----:B------:R-:W-:Y:S01]  /*3dc0*/  IADD3 R4, PT, PT, RZ, -R4, RZ ;  /* 0x80000004ff047210 */ /* 0x000fe20007ffe0ff */
[----:B------:R-:W-:Y:S01]  /*3dd0*/  IMAD R5, R15, 0x50, RZ ;  /* 0x000000500f057824 */ /* 0x000fe200078e02ff */
[----:B------:R-:W-:Y:S01]  /*3de0*/  LOP3.LUT R73, R73, 0xffff, RZ, 0xc0, !PT ;  /* 0x0000ffff49497812 */ /* 0x000fe200078ec0ff */
[----:B------:R-:W-:Y:S01]  /*3df0*/  IMAD R6, R16, 0x50, RZ ;  /* 0x0000005010067824 */ /* 0x000fe200078e02ff */
[----:B------:R-:W-:Y:S01]  /*3e00*/  PRMT R15, R17, 0x7710, RZ ;  /* 0x00007710110f7816 */ /* 0x000fe200000000ff */
[----:B------:R-:W-:Y:S01]  /*3e10*/  IMAD.MOV R5, RZ, RZ, -R5 ;  /* 0x000000ffff057224 */ /* 0x000fe200078e0a05 */
[----:B------:R-:W-:Y:S01]  /*3e20*/  PRMT R4, R4, 0x7710, RZ ;  /* 0x0000771004047816 */ /* 0x000fe200000000ff */
[----:B------:R-:W-:Y:S01]  /*3e30*/  IMAD.IADD R9, R9, 0x1, R14 ;  /* 0x0000000109097824 */ /* 0x000fe200078e020e */
[----:B------:R-:W-:Y:S01]  /*3e40*/  LOP3.LUT R14, R23, 0x882, RZ, 0xfc, !PT ;  /* 0x00000882170e7812 */ /* 0x000fe200078efcff */
[----:B------:R-:W-:Y:S01]  /*3e50*/  IMAD.MOV R6, RZ, RZ, -R6 ;  /* 0x000000ffff067224 */ /* 0x000fe200078e0a06 */
[----:B------:R-:W-:Y:S01]  /*3e60*/  PRMT R5, R5, 0x7710, RZ ;  /* 0x0000771005057816 */ /* 0x000fe200000000ff */
[----:B------:R-:W-:Y:S01]  /*3e70*/  IMAD.IADD R10, R10, 0x1, R15 ;  /* 0x000000010a0a7824 */ /* 0x000fe200078e020f */
[----:B------:R-:W-:-:S02]  /*3e80*/  IADD3 R11, PT, PT, R11, R4, RZ ;  /* 0x000000040b0b7210 */ /* 0x000fc40007ffe0ff */
[----:B------:R-:W-:Y:S01]  /*3e90*/  PRMT R6, R6, 0x7710, RZ ;  /* 0x0000771006067816 */ /* 0x000fe200000000ff */
[----:B------:R-:W-:Y:S01]  /*3ea0*/  IMAD.IADD R12, R12, 0x1, R5 ;  /* 0x000000010c0c7824 */ /* 0x000fe200078e0205 */
[----:B------:R-:W-:Y:S02]  /*3eb0*/  LOP3.LUT R4, R14, 0xffff, RZ, 0xc0, !PT ;  /* 0x0000ffff0e047812 */ /* 0x000fe400078ec0ff */
[----:B------:R-:W-:Y:S01]  /*3ec0*/  LOP3.LUT R15, R23, 0x883, RZ, 0xfc, !PT ;  /* 0x00000883170f7812 */ /* 0x000fe200078efcff */
[----:B------:R-:W-:Y:S01]  /*3ed0*/  IMAD.IADD R13, R13, 0x1, R6 ;  /* 0x000000010d0d7824 */ /* 0x000fe200078e0206 */
[C---:B------:R-:W-:Y:S01]  /*3ee0*/  LOP3.LUT R16, R23.reuse, 0x900, RZ, 0xfc, !PT ;  /* 0x0000090017107812 */ /* 0x040fe200078efcff */
[----:B------:R-:W-:Y:S01]  /*3ef0*/  IMAD R4, R4, 0xccd, RZ ;  /* 0x00000ccd04047824 */ /* 0x000fe200078e02ff */
[----:B------:R-:W-:Y:S02]  /*3f00*/  LOP3.LUT R17, R23, 0x901, RZ, 0xfc, !PT ;  /* 0x0000090117117812 */ /* 0x000fe400078efcff */
[----:B------:R-:W-:-:S02]  /*3f10*/  LOP3.LUT R5, R15, 0xffff, RZ, 0xc0, !PT ;  /* 0x0000ffff0f057812 */ /* 0x000fc400078ec0ff */
[----:B------:R-:W-:Y:S02]  /*3f20*/  LOP3.LUT R6, R16, 0xffff, RZ, 0xc0, !PT ;  /* 0x0000ffff10067812 */ /* 0x000fe400078ec0ff */
[----:B------:R-:W-:Y:S01]  /*3f30*/  LOP3.LUT R18, R17, 0xffff, RZ, 0xc0, !PT ;  /* 0x0000ffff11127812 */ /* 0x000fe200078ec0ff */
[----:B------:R-:W-:Y:S01]  /*3f40*/  IMAD R5, R5, 0xccd, RZ ;  /* 0x00000ccd05057824 */ /* 0x000fe200078e02ff */
[----:B------:R-:W-:Y:S01]  /*3f50*/  SHF.R.U32.HI R4, RZ, 0x12, R4 ;  /* 0x00000012ff047819 */ /* 0x000fe20000011604 */
[----:B------:R-:W-:Y:S02]  /*3f60*/  IMAD R6, R6, 0xccd, RZ ;  /* 0x00000ccd06067824 */ /* 0x000fe400078e02ff */
[----:B------:R-:W-:Y:S01]  /*3f70*/  IMAD R18, R18, 0xccd, RZ ;  /* 0x00000ccd12127824 */ /* 0x000fe200078e02ff */
[----:B------:R-:W-:Y:S02]  /*3f80*/  PRMT R21, R4, 0x9910, RZ ;  /* 0x0000991004157816 */ /* 0x000fe400000000ff */
[----:B------:R-:W-:-:S02]  /*3f90*/  SHF.R.U32.HI R4, RZ, 0x12, R5 ;  /* 0x00000012ff047819 */ /* 0x000fc40000011605 */
[----:B------:R-:W-:Y:S01]  /*3fa0*/  SHF.R.U32.HI R5, RZ, 0x12, R6 ;  /* 0x00000012ff057819 */ /* 0x000fe20000011606 */
[----:B------:R-:W-:Y:S01]  /*3fb0*/  IMAD.MOV.U32 R19, RZ, RZ, R21 ;  /* 0x000000ffff137224 */ /* 0x000fe200078e0015 */
[----:B------:R-:W-:Y:S02]  /*3fc0*/  SHF.R.U32.HI R6, RZ, 0x12, R18 ;  /* 0x00000012ff067819 */ /* 0x000fe40000011612 */
[----:B------:R-:W-:Y:S02]  /*3fd0*/  SHF.R.U32.HI R18, RZ, 0x12, R20 ;  /* 0x00000012ff127819 */ /* 0x000fe40000011614 */
[----:B------:R-:W-:Y:S01]  /*3fe0*/  PRMT R20, R4, 0x9910, RZ ;  /* 0x0000991004147816 */ /* 0x000fe200000000ff */
[----:B------:R-:W-:Y:S01]  /*3ff0*/  IMAD R4, R19, 0x50, RZ ;  /* 0x0000005013047824 */ /* 0x000fe200078e02ff */
[----:B------:R-:W-:Y:S02]  /*4000*/  PRMT R21, R5, 0x9910, RZ ;  /* 0x0000991005157816 */ /* 0x000fe400000000ff */
[----:B------:R-:W-:Y:S01]  /*4010*/  MOV R5, R20 ;  /* 0x0000001400057202 */ /* 0x000fe20000000f00 */
[----:B------:R-:W-:Y:S01]  /*4020*/  IMAD.MOV R19, RZ, RZ, -R4 ;  /* 0x000000ffff137224 */ /* 0x000fe200078e0a04 */
[----:B------:R-:W-:Y:S01]  /*4030*/  PRMT R22, R6, 0x9910, RZ ;  /* 0x0000991006167816 */ /* 0x000fe200000000ff */
[----:B------:R-:W-:Y:S01]  /*4040*/  IMAD.MOV.U32 R6, RZ, RZ, R21 ;  /* 0x000000ffff067224 */ /* 0x000fe200078e0015 */
[----:B------:R-:W-:Y:S01]  /*4050*/  PRMT R24, R18, 0x9910, RZ ;  /* 0x0000991012187816 */ /* 0x000fe200000000ff */
[----:B------:R-:W-:Y:S01]  /*4060*/  IMAD R4, R5, 0x50, RZ ;  /* 0x0000005005047824 */ /* 0x000fe200078e02ff */
[----:B------:R-:W-:Y:S01]  /*4070*/  PRMT R19, R19, 0x7710, RZ ;  /* 0x0000771013137816 */ /* 0x000fe200000000ff */
[----:B------:R-:W-:Y:S01]  /*4080*/  IMAD.MOV.U32 R18, RZ, RZ, R22 ;  /* 0x000000ffff127224 */ /* 0x000fe200078e0016 */
[----:B------:R-:W-:Y:S01]  /*4090*/  MOV R20, R24 ;  /* 0x0000001800147202 */ /* 0x000fe20000000f00 */
[----:B------:R-:W-:Y:S01]  /*40a0*/  IMAD.MOV R4, RZ, RZ, -R4 ;  /* 0x000000ffff047224 */ /* 0x000fe200078e0a04 */
[----:B------:R-:W-:Y:S01]  /*40b0*/  LOP3.LUT R24, R78, 0xffff, RZ, 0xc0, !PT ;  /* 0x0000ffff4e187812 */ /* 0x000fe200078ec0ff */
[----:B------:R-:W-:-:S02]  /*40c0*/  IMAD R5, R6, 0x50, RZ ;  /* 0x0000005006057824 */ /* 0x000fc400078e02ff */
[----:B------:R-:W-:Y:S01]  /*40d0*/  IMAD R6, R18, 0x50, RZ ;  /* 0x0000005012067824 */ /* 0x000fe200078e02ff */
[----:B------:R-:W-:Y:S01]  /*40e0*/  PRMT R4, R4, 0x7710, RZ ;  /* 0x0000771004047816 */ /* 0x000fe200000000ff */
[----:B------:R-:W-:Y:S02]  /*40f0*/  IMAD R18, R20, 0x50, RZ ;  /* 0x0000005014127824 */ /* 0x000fe400078e02ff */
[----:B------:R-:W-:Y:S01]  /*4100*/  IMAD.MOV.U32 R22, RZ, RZ, 0x1 ;  /* 0x00000001ff167424 */ /* 0x000fe200078e00ff */
[----:B------:R-:W-:Y:S01]  /*4110*/  IADD3 R6, PT, PT, RZ, -R6, RZ ;  /* 0x80000006ff067210 */ /* 0x000fe20007ffe0ff */
[----:B------:R-:W-:Y:S02]  /*4120*/  IMAD.IADD R15, R15, 0x1, R4 ;  /* 0x000000010f0f7824 */ /* 0x000fe400078e0204 */
[----:B------:R-:W-:Y:S02]  /*4130*/  HFMA2 R4, -RZ, RZ, 0, 1.78813934326171875e-07 ;  /* 0x00000003ff047431 */ /* 0x000fe400000001ff */
[----:B------:R-:W-:Y:S01]  /*4140*/  IMAD.MOV R18, RZ, RZ, -R18 ;  /* 0x000000ffff127224 */ /* 0x000fe200078e0a12 */
[----:B------:R-:W-:Y:S01]  /*4150*/  PRMT R6, R6, 0x7710, RZ ;  /* 0x0000771006067816 */ /* 0x000fe200000000ff */
[----:B------:R-:W-:Y:S01]  /*4160*/  IMAD.MOV.U32 R20, RZ, RZ, 0x2 ;  /* 0x00000002ff147424 */ /* 0x000fe200078e00ff */
[----:B------:R-:W-:Y:S01]  /*4170*/  SEL R22, R22, 0xffffffb1, !P0 ;  /* 0xffffffb116167807 */ /* 0x000fe20004000000 */
[----:B------:R-:W-:Y:S01]  /*4180*/  IMAD.IADD R14, R14, 0x1, R19 ;  /* 0x000000010e0e7824 */ /* 0x000fe200078e0213 */
[----:B------:R-:W-:Y:S01]  /*4190*/  IADD3 R17, PT, PT, R17, R6, RZ ;  /* 0x0000000611117210 */ /* 0x000fe20007ffe0ff */
[----:B------:R-:W-:Y:S01]  /*41a0*/  IMAD.MOV R5, RZ, RZ, -R5 ;  /* 0x000000ffff057224 */ /* 0x000fe200078e0a05 */
[----:B------:R-:W-:Y:S01]  /*41b0*/  PRMT R19, R18, 0x7710, RZ ;  /* 0x0000771012137816 */ /* 0x000fe200000000ff */
[----:B------:R-:W-:Y:S01]  /*41c0*/  IMAD R24, R24, 0xccd, RZ ;  /* 0x00000ccd18187824 */ /* 0x000fe200078e02ff */
[----:B------:R-:W-:-:S02]  /*41d0*/  LOP3.LUT R6, R75, 0xffff, RZ, 0xc0, !PT ;  /* 0x0000ffff4b067812 */ /* 0x000fc400078ec0ff */
[C---:B------:R-:W-:Y:S01]  /*41e0*/  IADD3 R18, P1, PT, R23.reuse, -0x50, RZ ;  /* 0xffffffb017127810 */ /* 0x040fe20007f3e0ff */
[----:B------:R-:W-:Y:S01]  /*41f0*/  IMAD.IADD R74, R74, 0x1, R19 ;  /* 0x000000014a4a7824 */ /* 0x000fe200078e0213 */
[----:B------:R-:W-:Y:S01]  /*4200*/  SEL R20, R20, 0xffffffb2, !P0 ;  /* 0xffffffb214147807 */ /* 0x000fe20004000000 */
[----:B------:R-:W-:Y:S01]  /*4210*/  IMAD R6, R6, 0xccd, RZ ;  /* 0x00000ccd06067824 */ /* 0x000fe200078e02ff */
[----:B------:R-:W-:Y:S01]  /*4220*/  SEL R4, R4, 0xffffffb3, !P0 ;  /* 0xffffffb304047807 */ /* 0x000fe20004000000 */
[----:B------:R-:W-:Y:S01]  /*4230*/  IMAD.X R42, RZ, RZ, -0x1, P1 ;  /* 0xffffffffff2a7424 */ /* 0x000fe200008e06ff */
[C---:B------:R-:W-:Y:S02]  /*4240*/  IADD3 R19, P2, PT, R23.reuse, R22, RZ ;  /* 0x0000001617137210 */ /* 0x040fe40007f5e0ff */
[C---:B------:R-:W-:Y:S02]  /*4250*/  SEL R18, R23.reuse, R18, !P0 ;  /* 0x0000001217127207 */ /* 0x040fe40004000000 */
[----:B------:R-:W-:-:S02]  /*4260*/  IADD3 R20, P3, PT, R23, R20, RZ ;  /* 0x0000001417147210 */ /* 0x000fc40007f7e0ff */
[----:B------:R-:W-:Y:S02]  /*4270*/  IADD3 R21, P4, PT, R23, R4, RZ ;  /* 0x0000000417157210 */ /* 0x000fe40007f9e0ff */
[----:B------:R-:W-:Y:S02]  /*4280*/  LOP3.LUT R22, R76, 0xffff, RZ, 0xc0, !PT ;  /* 0x0000ffff4c167812 */ /* 0x000fe400078ec0ff */
[----:B------:R-:W-:Y:S02]  /*4290*/  LOP3.LUT R23, R77, 0xffff, RZ, 0xc0, !PT ;  /* 0x0000ffff4d177812 */ /* 0x000fe400078ec0ff */
[----:B------:R-:W-:Y:S01]  /*42a0*/  PRMT R5, R5, 0x7710, RZ ;  /* 0x0000771005057816 */ /* 0x000fe200000000ff */
[----:B------:R-:W-:Y:S01]  /*42b0*/  IMAD R22, R22, 0xccd, RZ ;  /* 0x00000ccd16167824 */ /* 0x000fe200078e02ff */
[----:B------:R-:W-:Y:S01]  /*42c0*/  SHF.R.U32.HI R6, RZ, 0x12, R6 ;  /* 0x00000012ff067819 */ /* 0x000fe20000011606 */
[----:B------:R-:W-:Y:S01]  /*42d0*/  IMAD R23, R23, 0xccd, RZ ;  /* 0x00000ccd17177824 */ /* 0x000fe200078e02ff */
[----:B------:R-:W-:Y:S01]  /*42e0*/  LOP3.LUT R74, R74, 0xffff, RZ, 0xc0, !PT ;  /* 0x0000ffff4a4a7812 */ /* 0x000fe200078ec0ff */
[----:B------:R-:W-:Y:S01]  /*42f0*/  IMAD.IADD R16, R16, 0x1, R5 ;  /* 0x0000000110107824 */ /* 0x000fe200078e0205 */
[----:B------:R-:W-:Y:S01]  /*4300*/  PRMT R27, R6, 0x9910, RZ ;  /* 0x00009910061b7816 */ /* 0x000fe200000000ff */
[----:B------:R-:W0:Y:S01]  /*4310*/  LDC.64 R4, c[0x0][0x3c0] ;  /* 0x0000f000ff047b82 */ /* 0x000e220000000a00 */
        /* <DEDUP_REMOVED lines=8> */
[----:B------:R-:W-:Y:S01]  /*43a0*/  PRMT R25, R23, 0x9910, RZ ;  /* 0x0000991017197816 */ /* 0x000fe200000000ff */
[----:B------:R-:W-:Y:S01]  /*43b0*/  IMAD.MOV.U32 R22, RZ, RZ, R26 ;  /* 0x000000ffff167224 */ /* 0x000fe200078e001a */
[----:B------:R-:W-:Y:S01]  /*43c0*/  PRMT R28, R24, 0x9910, RZ ;  /* 0x00009910181c7816 */ /* 0x000fe200000000ff */
[----:B------:R-:W-:Y:S01]  /*43d0*/  IMAD.MOV.U32 R23, RZ, RZ, R27 ;  /* 0x000000ffff177224 */ /* 0x000fe200078e001b */
[----:B------:R-:W-:Y:S01]  /*43e0*/  IADD3 R26, PT, PT, RZ, -R6, RZ ;  /* 0x80000006ff1a7210 */ /* 0x000fe20007ffe0ff */
[----:B------:R-:W-:-:S02]  /*43f0*/  IMAD.MOV.U32 R24, RZ, RZ, R25 ;  /* 0x000000ffff187224 */ /* 0x000fc400078e0019 */
[----:B------:R-:W-:Y:S01]  /*4400*/  IMAD R6, R22, 0x50, RZ ;  /* 0x0000005016067824 */ /* 0x000fe200078e02ff */
[----:B------:R-:W-:Y:S01]  /*4410*/  PRMT R26, R26, 0x7710, RZ ;  /* 0x000077101a1a7816 */ /* 0x000fe200000000ff */
[----:B------:R-:W-:Y:S02]  /*4420*/  IMAD R22, R23, 0x50, RZ ;  /* 0x0000005017167824 */ /* 0x000fe400078e02ff */
[----:B------:R-:W-:Y:S01]  /*4430*/  IMAD.MOV.U32 R25, RZ, RZ, R28 ;  /* 0x000000ffff197224 */ /* 0x000fe200078e001c */
[----:B------:R-:W-:Y:S01]  /*4440*/  IADD3 R6, PT, PT, RZ, -R6, RZ ;  /* 0x80000006ff067210 */ /* 0x000fe20007ffe0ff */
[----:B------:R-:W-:Y:S02]  /*4450*/  IMAD R23, R24, 0x50, RZ ;  /* 0x0000005018177824 */ /* 0x000fe400078e02ff */
[----:B------:R-:W-:Y:S02]  /*4460*/  IMAD.MOV R22, RZ, RZ, -R22 ;  /* 0x000000ffff167224 */ /* 0x000fe400078e0a16 */
[----:B------:R-:W-:-:S02]  /*4470*/  IMAD R24, R25, 0x50, RZ ;  /* 0x0000005019187824 */ /* 0x000fc400078e02ff */
[----:B------:R-:W-:Y:S01]  /*4480*/  IMAD.MOV R25, RZ, RZ, -R23 ;  /* 0x000000ffff197224 */ /* 0x000fe200078e0a17 */
[----:B------:R-:W-:Y:S01]  /*4490*/  PRMT R23, R6, 0x7710, RZ ;  /* 0x0000771006177816 */ /* 0x000fe200000000ff */
[----:B0-----:R-:W-:Y:S01]  /*44a0*/  IMAD R43, R5, 0xa00000, RZ ;  /* 0x00a00000052b7824 */ /* 0x001fe200078e02ff */
[----:B------:R-:W-:Y:S01]  /*44b0*/  PRMT R6, R22, 0x7710, RZ ;  /* 0x0000771016067816 */ /* 0x000fe200000000ff */
[----:B------:R-:W-:Y:S01]  /*44c0*/  IMAD.WIDE.U32 R82, R4, 0xa00000, R82 ;  /* 0x00a0000004527825 */ /* 0x000fe200078e0052 */
[----:B------:R-:W-:Y:S02]  /*44d0*/  LEA R5, R0, R7, 0x1 ;  /* 0x0000000700057211 */ /* 0x000fe400078e08ff */
[----:B------:R-:W-:Y:S01]  /*44e0*/  PRMT R25, R25, 0x7710, RZ ;  /* 0x0000771019197816 */ /* 0x000fe200000000ff */
[----:B------:R-:W-:Y:S01]  /*44f0*/  IMAD.IADD R77, R77, 0x1, R6 ;  /* 0x000000014d4d7824 */ /* 0x000fe200078e0206 */
[----:B------:R-:W-:Y:S01]  /*4500*/  SHF.R.U32.HI R4, RZ, 0x2, R0 ;  /* 0x00000002ff047819 */ /* 0x000fe20000011600 */
[----:B------:R0:W-:Y:S01]  /*4510*/  STL [R1+0x18], R5 ;  /* 0x0000180501007387 */ /* 0x0001e20000100800 */
[----:B------:R-:W-:Y:S01]  /*4520*/  IMAD.IADD R75, R75, 0x1, R26 ;  /* 0x000000014b4b7824 */ /* 0x000fe200078e021a */
[----:B------:R-:W-:Y:S01]  /*4530*/  IADD3 R76, PT, PT, R76, R23, RZ ;  /* 0x000000174c4c7210 */ /* 0x000fe20007ffe0ff */
[----:B------:R-:W-:Y:S01]  /*4540*/  IMAD.IADD R78, R78, 0x1, R25 ;  /* 0x000000014e4e7824 */ /* 0x000fe200078e0219 */
[C---:B------:R-:W-:Y:S01]  /*4550*/  LOP3.LUT R6, R4.reuse, 0x10, RZ, 0xfc, !PT ;  /* 0x0000001004067812 */ /* 0x040fe200078efcff */
[----:B------:R-:W-:Y:S01]  /*4560*/  IMAD.MOV R24, RZ, RZ, -R24 ;  /* 0x000000ffff187224 */ /* 0x000fe200078e0a18 */
[----:B------:R-:W-:-:S02]  /*4570*/  LOP3.LUT R7, R4, 0x18, RZ, 0xfc, !PT ;  /* 0x0000001804077812 */ /* 0x000fc400078efcff */
[C---:B------:R-:W-:Y:S02]  /*4580*/  LOP3.LUT R25, R4.reuse, 0x20, RZ, 0xfc, !PT ;  /* 0x0000002004197812 */ /* 0x040fe400078efcff */
[C---:B0-----:R-:W-:Y:S02]  /*4590*/  LOP3.LUT R5, R4.reuse, 0x8, RZ, 0xfc, !PT ;  /* 0x0000000804057812 */ /* 0x041fe400078efcff */
[C---:B------:R-:W-:Y:S02]  /*45a0*/  LOP3.LUT R26, R4.reuse, 0x28, RZ, 0xfc, !PT ;  /* 0x00000028041a7812 */ /* 0x040fe400078efcff */
[C---:B------:R-:W-:Y:S02]  /*45b0*/  LOP3.LUT R27, R4.reuse, 0x30, RZ, 0xfc, !PT ;  /* 0x00000030041b7812 */ /* 0x040fe400078efcff */
[C---:B------:R-:W-:Y:S02]  /*45c0*/  LOP3.LUT R28, R4.reuse, 0x38, RZ, 0xfc, !PT ;  /* 0x00000038041c7812 */ /* 0x040fe400078efcff */
[----:B------:R-:W-:-:S02]  /*45d0*/  LOP3.LUT R29, R4, 0x40, RZ, 0xfc, !PT ;  /* 0x00000040041d7812 */ /* 0x000fc400078efcff */
[C---:B------:R-:W-:Y:S02]  /*45e0*/  LOP3.LUT R30, R4.reuse, 0x48, RZ, 0xfc, !PT ;  /* 0x00000048041e7812 */ /* 0x040fe400078efcff */
[C---:B------:R-:W-:Y:S02]  /*45f0*/  LOP3.LUT R31, R4.reuse, 0x50, RZ, 0xfc, !PT ;  /* 0x00000050041f7812 */ /* 0x040fe400078efcff */
[C---:B------:R-:W-:Y:S02]  /*4600*/  LOP3.LUT R32, R4.reuse, 0x58, RZ, 0xfc, !PT ;  /* 0x0000005804207812 */ /* 0x040fe400078efcff */
[C---:B------:R-:W-:Y:S02]  /*4610*/  LOP3.LUT R33, R4.reuse, 0x60, RZ, 0xfc, !PT ;  /* 0x0000006004217812 */ /* 0x040fe400078efcff */
[C---:B------:R-:W-:Y:S02]  /*4620*/  LOP3.LUT R34, R4.reuse, 0x68, RZ, 0xfc, !PT ;  /* 0x0000006804227812 */ /* 0x040fe400078efcff */
[----:B------:R-:W-:-:S02]  /*4630*/  LOP3.LUT R35, R4, 0x70, RZ, 0xfc, !PT ;  /* 0x0000007004237812 */ /* 0x000fc400078efcff */
[C---:B------:R-:W-:Y:S02]  /*4640*/  LOP3.LUT R36, R4.reuse, 0x78, RZ, 0xfc, !PT ;  /* 0x0000007804247812 */ /* 0x040fe400078efcff */
[C---:B------:R-:W-:Y:S02]  /*4650*/  LOP3.LUT R40, R4.reuse, 0x80, RZ, 0xfc, !PT ;  /* 0x0000008004287812 */ /* 0x040fe400078efcff */
[----:B------:R-:W-:Y:S02]  /*4660*/  LOP3.LUT R4, R4, 0x88, RZ, 0xfc, !PT ;  /* 0x0000008804047812 */ /* 0x000fe400078efcff */
[----:B------:R-:W-:Y:S02]  /*4670*/  PRMT R5, R5, 0x9910, RZ ;  /* 0x0000991005057816 */ /* 0x000fe400000000ff */
[----:B------:R-:W-:Y:S02]  /*4680*/  PRMT R6, R6, 0x9910, RZ ;  /* 0x0000991006067816 */ /* 0x000fe400000000ff */
[----:B------:R-:W-:-:S02]  /*4690*/  PRMT R7, R7, 0x9910, RZ ;  /* 0x0000991007077816 */ /* 0x000fc400000000ff */
[----:B------:R-:W-:Y:S02]  /*46a0*/  PRMT R46, R27, 0x9910, RZ ;  /* 0x000099101b2e7816 */ /* 0x000fe400000000ff */
[----:B------:R-:W-:Y:S01]  /*46b0*/  PRMT R47, R28, 0x9910, RZ ;  /* 0x000099101c2f7816 */ /* 0x000fe200000000ff */
[--C-:B------:R-:W-:Y:S01]  /*46c0*/  IMAD.X R28, RZ, RZ, R41.reuse, P2 ;  /* 0x000000ffff1c7224 */ /* 0x100fe200010e0629 */
[----:B------:R-:W-:Y:S02]  /*46d0*/  PRMT R56, R4, 0x9910, RZ ;  /* 0x0000991004387816 */ /* 0x000fe400000000ff */
[----:B------:R-:W-:Y:S01]  /*46e0*/  PRMT R48, R29, 0x9910, RZ ;  /* 0x000099101d307816 */ /* 0x000fe200000000ff */
[----:B------:R-:W-:Y:S01]  /*46f0*/  IMAD.X R29, RZ, RZ, R41, P3 ;  /* 0x000000ffff1d7224 */ /* 0x000fe200018e0629 */
[----:B------:R-:W-:Y:S01]  /*4700*/  MOV R4, R5 ;  /* 0x0000000500047202 */ /* 0x000fe20000000f00 */
[----:B------:R-:W-:Y:S01]  /*4710*/  IMAD.MOV.U32 R5, RZ, RZ, R6 ;  /* 0x000000ffff057224 */ /* 0x000fe200078e0006 */
[----:B------:R-:W-:Y:S01]  /*4720*/  PRMT R45, R26, 0x9910, RZ ;  /* 0x000099101a2d7816 */ /* 0x000fe200000000ff */
[----:B------:R-:W-:Y:S01]  /*4730*/  IMAD.MOV.U32 R6, RZ, RZ, R7 ;  /* 0x000000ffff067224 */ /* 0x000fe200078e0007 */
[----:B------:R-:W-:Y:S01]  /*4740*/  PRMT R51, R33, 0x9910, RZ ;  /* 0x0000991021337816 */ /* 0x000fe200000000ff */
[----:B------:R-:W-:Y:S01]  /*4750*/  IMAD.MOV.U32 R33, RZ, RZ, R46 ;  /* 0x000000ffff217224 */ /* 0x000fe200078e002e */
[----:B------:R-:W-:Y:S01]  /*4760*/  PRMT R52, R34, 0x9910, RZ ;  /* 0x0000991022347816 */ /* 0x000fe200000000ff */
[----:B------:R-:W-:Y:S01]  /*4770*/  IMAD.MOV.U32 R34, RZ, RZ, R47 ;  /* 0x000000ffff227224 */ /* 0x000fe200078e002f */
[----:B------:R-:W-:Y:S01]  /*4780*/  PRMT R49, R30, 0x9910, RZ ;  /* 0x000099101e317816 */ /* 0x000fe200000000ff */
[----:B------:R-:W-:Y:S01]  /*4790*/  IMAD R6, R6, 0x34, RZ ;  /* 0x0000003406067824 */ /* 0x000fe200078e02ff */
[----:B------:R-:W-:Y:S01]  /*47a0*/  PRMT R53, R35, 0x9910, RZ ;  /* 0x0000991023357816 */ /* 0x000fe200000000ff */
[----:B------:R-:W-:Y:S01]  /*47b0*/  IMAD.MOV.U32 R35, RZ, RZ, R48 ;  /* 0x000000ffff237224 */ /* 0x000fe200078e0030 */
[----:B------:R-:W-:Y:S01]  /*47c0*/  PRMT R31, R31, 0x9910, RZ ;  /* 0x000099101f1f7816 */ /* 0x000fe200000000ff */
[----:B------:R-:W-:Y:S01]  /*47d0*/  IMAD R5, R5, 0x34, RZ ;  /* 0x0000003405057824 */ /* 0x000fe200078e02ff */
[----:B------:R-:W-:Y:S01]  /*47e0*/  PRMT R50, R32, 0x9910, RZ ;  /* 0x0000991020327816 */ /* 0x000fe200000000ff */
[----:B------:R-:W-:Y:S01]  /*47f0*/  IMAD R33, R33, 0x34, RZ ;  /* 0x0000003421217824 */ /* 0x000fe200078e02ff */
[----:B------:R-:W-:Y:S01]  /*4800*/  MOV R32, R45 ;  /* 0x0000002d00207202 */ /* 0x000fe20000000f00 */
[----:B------:R-:W-:Y:S01]  /*4810*/  IMAD R4, R4, 0x34, RZ ;  /* 0x0000003404047824 */ /* 0x000fe200078e02ff */
[----:B------:R-:W-:Y:S01]  /*4820*/  PRMT R54, R36, 0x9910, RZ ;  /* 0x0000991024367816 */ /* 0x000fe200000000ff */
[----:B------:R-:W-:Y:S01]  /*4830*/  IMAD R34, R34, 0x34, RZ ;  /* 0x0000003422227824 */ /* 0x000fe200078e02ff */
[----:B------:R-:W-:Y:S01]  /*4840*/  MOV R36, R49 ;  /* 0x0000003100247202 */ /* 0x000fe20000000f00 */
[----:B------:R-:W-:Y:S01]  /*4850*/  IMAD R35, R35, 0x67, RZ ;  /* 0x0000006723237824 */ /* 0x000fe200078e02ff */
[----:B------:R-:W-:Y:S01]  /*4860*/  PRMT R55, R40, 0x9910, RZ ;  /* 0x0000991028377816 */ /* 0x000fe200000000ff */
[----:B------:R-:W-:Y:S01]  /*4870*/  IMAD.X R30, RZ, RZ, R41, P4 ;  /* 0x000000ffff1e7224 */ /* 0x000fe200020e0629 */
[----:B------:R-:W-:Y:S01]  /*4880*/  PRMT R44, R25, 0x9910, RZ ;  /* 0x00009910192c7816 */ /* 0x000fe200000000ff */
[----:B------:R-:W-:Y:S01]  /*4890*/  IMAD.MOV.U32 R40, RZ, RZ, R31 ;  /* 0x000000ffff287224 */ /* 0x000fe200078e001f */
[----:B------:R-:W-:Y:S01]  /*48a0*/  LOP3.LUT R6, R6, 0xffff, RZ, 0xc0, !PT ;  /* 0x0000ffff06067812 */ /* 0x000fe200078ec0ff */
[----:B------:R-:W-:Y:S01]  /*48b0*/  IMAD.MOV.U32 R41, RZ, RZ, R50 ;  /* 0x000000ffff297224 */ /* 0x000fe200078e0032 */
[----:B------:R-:W-:Y:S01]  /*48c0*/  SEL R25, R42, RZ, P0 ;  /* 0x000000ff2a197207 */ /* 0x000fe20000000000 */
[----:B------:R-:W-:Y:S01]  /*48d0*/  IMAD R32, R32, 0x34, RZ ;  /* 0x0000003420207824 */ /* 0x000fe200078e02ff */
[----:B------:R-:W-:Y:S01]  /*48e0*/  LOP3.LUT R5, R5, 0xffff, RZ, 0xc0, !PT ;  /* 0x0000ffff05057812 */ /* 0x000fe200078ec0ff */
[----:B------:R-:W-:Y:S01]  /*48f0*/  IMAD.MOV.U32 R42, RZ, RZ, R51 ;  /* 0x000000ffff2a7224 */ /* 0x000fe200078e0033 */
[----:B------:R-:W-:Y:S01]  /*4900*/  LOP3.LUT R49, R33, 0xffff, RZ, 0xc0, !PT ;  /* 0x0000ffff21317812 */ /* 0x000fe200078ec0ff */
[----:B------:R-:W-:Y:S01]  /*4910*/  IMAD R36, R36, 0x67, RZ ;  /* 0x0000006724247824 */ /* 0x000fe200078e02ff */
[----:B------:R-:W-:Y:S01]  /*4920*/  LOP3.LUT R4, R4, 0xffff, RZ, 0xc0, !PT ;  /* 0x0000ffff04047812 */ /* 0x000fe200078ec0ff */
[----:B------:R-:W-:Y:S01]  /*4930*/  IMAD R40, R40, 0x67, RZ ;  /* 0x0000006728287824 */ /* 0x000fe200078e02ff */
[----:B------:R-:W-:Y:S01]  /*4940*/  LOP3.LUT R50, R34, 0xffff, RZ, 0xc0, !PT ;  /* 0x0000ffff22327812 */ /* 0x000fe200078ec0ff */
[----:B------:R-:W-:Y:S01]  /*4950*/  IMAD R41, R41, 0x67, RZ ;  /* 0x0000006729297824 */ /* 0x000fe200078e02ff */
[----:B------:R-:W-:Y:S01]  /*4960*/  LOP3.LUT R51, R35, 0xffff, RZ, 0xc0, !PT ;  /* 0x0000ffff23337812 */ /* 0x000fe200078ec0ff */
[----:B------:R-:W-:Y:S01]  /*4970*/  IMAD.MOV.U32 R7, RZ, RZ, R44 ;  /* 0x000000ffff077224 */ /* 0x000fe200078e002c */
[----:B------:R-:W-:Y:S01]  /*4980*/  SHF.R.U32.HI R34, RZ, 0x8, R6 ;  /* 0x00000008ff227819 */ /* 0x000fe20000011606 */
[----:B------:R-:W-:Y:S01]  /*4990*/  IMAD.MOV.U32 R44, RZ, RZ, R53 ;  /* 0x000000ffff2c7224 */ /* 0x000fe200078e0035 */
[----:B------:R-:W-:Y:S01]  /*49a0*/  IADD3 R27, PT, PT, R43, R83, RZ ;  /* 0x000000532b1b7210 */ /* 0x000fe20007ffe0ff */
[----:B------:R-:W-:Y:S01]  /*49b0*/  IMAD.MOV.U32 R45, RZ, RZ, R54 ;  /* 0x000000ffff2d7224 */ /* 0x000fe200078e0036 */
[----:B------:R-:W-:Y:S01]  /*49c0*/  LOP3.LUT R48, R32, 0xffff, RZ, 0xc0, !PT ;  /* 0x0000ffff20307812 */ /* 0x000fe200078ec0ff */
[----:B------:R-:W-:Y:S01]  /*49d0*/  IMAD.MOV.U32 R46, RZ, RZ, R55 ;  /* 0x000000ffff2e7224 */ /* 0x000fe200078e0037 */
[----:B------:R-:W-:Y:S01]  /*49e0*/  SHF.R.U32.HI R33, RZ, 0x8, R5 ;  /* 0x00000008ff217819 */ /* 0x000fe20000011605 */
[----:B------:R-:W-:Y:S01]  /*49f0*/  IMAD R7, R7, 0x34, RZ ;  /* 0x0000003407077824 */ /* 0x000fe200078e02ff */
[----:B------:R-:W-:Y:S01]  /*4a00*/  SHF.R.U32.HI R6, RZ, 0x8, R49 ;  /* 0x00000008ff067819 */ /* 0x000fe20000011631 */
[----:B------:R-:W-:Y:S01]  /*4a10*/  IMAD R42, R42, 0x67, RZ ;  /* 0x000000672a2a7824 */ /* 0x000fe200078e02ff */
[----:B------:R-:W-:Y:S01]  /*4a20*/  MOV R43, R52 ;  /* 0x00000034002b7202 */ /* 0x000fe20000000f00 */
[----:B------:R-:W-:Y:S01]  /*4a30*/  IMAD R44, R44, 0x67, RZ ;  /* 0x000000672c2c7824 */ /* 0x000fe200078e02ff */
[----:B------:R-:W-:Y:S01]  /*4a40*/  SHF.R.U32.HI R32, RZ, 0x8, R4 ;  /* 0x00000008ff207819 */ /* 0x000fe20000011604 */
[----:B------:R0:W-:Y:S01]  /*4a50*/  STL [R1+0x14], R6 ;  /* 0x0000140601007387 */ /* 0x0001e20000100800 */
[----:B------:R-:W-:Y:S01]  /*4a60*/  SHF.R.U32.HI R5, RZ, 0x8, R50 ;  /* 0x00000008ff057819 */ /* 0x000fe20000011632 */
[----:B------:R-:W-:Y:S01]  /*4a70*/  IMAD R43, R43, 0x67, RZ ;  /* 0x000000672b2b7824 */ /* 0x000fe200078e02ff */
[----:B------:R-:W-:Y:S01]  /*4a80*/  LOP3.LUT R52, R36, 0xffff, RZ, 0xc0, !PT ;  /* 0x0000ffff24347812 */ /* 0x000fe200078ec0ff */
[----:B------:R-:W-:Y:S01]  /*4a90*/  IMAD R45, R45, 0x67, RZ ;  /* 0x000000672d2d7824 */ /* 0x000fe200078e02ff */
[----:B------:R-:W-:Y:S01]  /*4aa0*/  SHF.R.U32.HI R4, RZ, 0x9, R51 ;  /* 0x00000009ff047819 */ /* 0x000fe20000011633 */
[----:B------:R1:W-:Y:S01]  /*4ab0*/  STL [R1+0x10], R5 ;  /* 0x0000100501007387 */ /* 0x0003e20000100800 */
[----:B------:R-:W-:Y:S01]  /*4ac0*/  LOP3.LUT R40, R40, 0xffff, RZ, 0xc0, !PT ;  /* 0x0000ffff28287812 */ /* 0x000fe200078ec0ff */
[----:B------:R-:W-:Y:S01]  /*4ad0*/  IMAD R46, R46, 0xcd, RZ ;  /* 0x000000cd2e2e7824 */ /* 0x000fe200078e02ff */
[----:B------:R-:W-:Y:S01]  /*4ae0*/  LOP3.LUT R41, R41, 0xffff, RZ, 0xc0, !PT ;  /* 0x0000ffff29297812 */ /* 0x000fe200078ec0ff */
[----:B------:R2:W-:Y:S01]  /*4af0*/  STL [R1+0xc], R4 ;  /* 0x00000c0401007387 */ /* 0x0005e20000100800 */
[----:B0-----:R-:W-:-:S02]  /*4b00*/  SHF.R.U32.HI R6, RZ, 0x9, R52 ;  /* 0x00000009ff067819 */ /* 0x001fc40000011634 */
[----:B------:R-:W-:Y:S02]  /*4b10*/  MOV R47, R56 ;  /* 0x00000038002f7202 */ /* 0x000fe40000000f00 */
[----:B------:R-:W-:Y:S01]  /*4b20*/  PRMT R22, R24, 0x7710, RZ ;  /* 0x0000771018167816 */ /* 0x000fe200000000ff */
[----:B------:R0:W-:Y:S01]  /*4b30*/  STL [R1+0x8], R6 ;  /* 0x0000080601007387 */ /* 0x0001e20000100800 */
[----:B-1----:R-:W-:Y:S01]  /*4b40*/  SHF.R.U32.HI R5, RZ, 0x9, R40 ;  /* 0x00000009ff057819 */ /* 0x002fe20000011628 */
[----:B------:R-:W-:Y:S01]  /*4b50*/  IMAD R47, R47, 0xcd, RZ ;  /* 0x000000cd2f2f7824 */ /* 0x000fe200078e02ff */
[----:B------:R-:W-:Y:S01]  /*4b60*/  LEA R26, R0, UR4, 0x3 ;  /* 0x00000004001a7c11 */ /* 0x000fe2000f8e18ff */
[----:B------:R-:W-:Y:S01]  /*4b70*/  IMAD.IADD R79, R79, 0x1, R22 ;  /* 0x000000014f4f7824 */ /* 0x000fe200078e0216 */
[----:B--2---:R-:W-:Y:S01]  /*4b80*/  SHF.R.U32.HI R4, RZ, 0x9, R41 ;  /* 0x00000009ff047819 */ /* 0x004fe20000011629 */
[----:B------:R0:W-:Y:S01]  /*4b90*/  STL [R1+0x4], R5 ;  /* 0x0000040501007387 */ /* 0x0001e20000100800 */
[----:B------:R-:W-:-:S02]  /*4ba0*/  LOP3.LUT R7, R7, 0xffff, RZ, 0xc0, !PT ;  /* 0x0000ffff07077812 */ /* 0x000fc400078ec0ff */
[----:B------:R-:W-:Y:S02]  /*4bb0*/  CS2R R22, SRZ ;  /* 0x0000000000167805 */ /* 0x000fe4000001ff00 */
[----:B------:R-:W-:Y:S01]  /*4bc0*/  LOP3.LUT R42, R42, 0xffff, RZ, 0xc0, !PT ;  /* 0x0000ffff2a2a7812 */ /* 0x000fe200078ec0ff */
[----:B------:R0:W-:Y:S01]  /*4bd0*/  STL [R1], R4 ;  /* 0x0000000401007387 */ /* 0x0001e20000100800 */
[----:B------:R-:W-:Y:S01]  /*4be0*/  LOP3.LUT R43, R43, 0xffff, RZ, 0xc0, !PT ;  /* 0x0000ffff2b2b7812 */ /* 0x000fe200078ec0ff */
[----:B------:R-:W-:Y:S01]  /*4bf0*/  IMAD.MOV.U32 R24, RZ, RZ, RZ ;  /* 0x000000ffff187224 */ /* 0x000fe200078e00ff */
[----:B------:R-:W-:Y:S01]  /*4c00*/  LOP3.LUT R44, R44, 0xffff, RZ, 0xc0, !PT ;  /* 0x0000ffff2c2c7812 */ /* 0x000fe200078ec0ff */
[----:B------:R-:W-:Y:S01]  /*4c10*/  IMAD R31, R0, -0x6, R26 ;  /* 0xfffffffa001f7824 */ /* 0x000fe200078e021a */
[----:B------:R-:W-:Y:S02]  /*4c20*/  LOP3.LUT R45, R45, 0xffff, RZ, 0xc0, !PT ;  /* 0x0000ffff2d2d7812 */ /* 0x000fe400078ec0ff */
[----:B------:R-:W-:-:S02]  /*4c30*/  LOP3.LUT R46, R46, 0xffff, RZ, 0xc0, !PT ;  /* 0x0000ffff2e2e7812 */ /* 0x000fc400078ec0ff */
[----:B------:R-:W-:Y:S02]  /*4c40*/  LOP3.LUT R47, R47, 0xffff, RZ, 0xc0, !PT ;  /* 0x0000ffff2f2f7812 */ /* 0x000fe400078ec0ff */
[----:B------:R-:W-:Y:S02]  /*4c50*/  SHF.R.U32.HI R35, RZ, 0x8, R7 ;  /* 0x00000008ff237819 */ /* 0x000fe40000011607 */
[----:B------:R-:W-:Y:S02]  /*4c60*/  SHF.R.U32.HI R36, RZ, 0x8, R48 ;  /* 0x00000008ff247819 */ /* 0x000fe40000011630 */
[----:B------:R-:W-:Y:S02]  /*4c70*/  SHF.R.U32.HI R165, RZ, 0x9, R42 ;  /* 0x00000009ffa57819 */ /* 0x000fe4000001162a */
[----:B------:R-:W-:Y:S02]  /*4c80*/  SHF.R.U32.HI R164, RZ, 0x9, R43 ;  /* 0x00000009ffa47819 */ /* 0x000fe4000001162b */
[----:B------:R-:W-:-:S02]  /*4c90*/  SHF.R.U32.HI R163, RZ, 0x9, R44 ;  /* 0x00000009ffa37819 */ /* 0x000fc4000001162c */
[----:B------:R-:W-:Y:S02]  /*4ca0*/  SHF.R.U32.HI R162, RZ, 0x9, R45 ;  /* 0x00000009ffa27819 */ /* 0x000fe4000001162d */
[----:B------:R-:W-:Y:S02]  /*4cb0*/  SHF.R.U32.HI R161, RZ, 0xa, R46 ;  /* 0x0000000affa17819 */ /* 0x000fe4000001162e */
[----:B------:R-:W-:Y:S02]  /*4cc0*/  SHF.R.U32.HI R160, RZ, 0xa, R47 ;  /* 0x0000000affa07819 */ /* 0x000fe4000001162f */
[----:B------:R-:W-:Y:S02]  /*4cd0*/  LOP3.LUT R75, R75, 0xffff, RZ, 0xc0, !PT ;  /* 0x0000ffff4b4b7812 */ /* 0x000fe400078ec0ff */
[----:B------:R-:W-:Y:S02]  /*4ce0*/  LOP3.LUT R76, R76, 0xffff, RZ, 0xc0, !PT ;  /* 0x0000ffff4c4c7812 */ /* 0x000fe400078ec0ff */
[----:B------:R-:W-:-:S02]  /*4cf0*/  LOP3.LUT R77, R77, 0xffff, RZ, 0xc0, !PT ;  /* 0x0000ffff4d4d7812 */ /* 0x000fc400078ec0ff */
[----:B------:R-:W-:Y:S02]  /*4d00*/  LOP3.LUT R78, R78, 0xffff, RZ, 0xc0, !PT ;  /* 0x0000ffff4e4e7812 */ /* 0x000fe400078ec0ff */
[----:B0-----:R-:W-:-:S07]  /*4d10*/  LOP3.LUT R79, R79, 0xffff, RZ, 0xc0, !PT ;  /* 0x0000ffff4f4f7812 */ /* 0x001fce00078ec0ff */
.L_x_27:
[----:B------:R-:W-:Y:S01]  /*4d20*/  ISETP.GT.U32.AND P1, PT, R0, 0x13, PT ;  /* 0x000000130000780c */ /* 0x000fe20003f24070 */
[C---:B------:R-:W-:Y:S01]  /*4d30*/  IMAD.SHL.U32 R53, R23.reuse, 0x20, RZ ;  /* 0x0000002017357824 */ /* 0x040fe200078e00ff */
[----:B------:R-:W-:Y:S01]  /*4d40*/  SHF.L.U64.HI R51, R23, 0x5, R24 ;  /* 0x0000000517337819 */ /* 0x000fe20000010218 */
[----:B------:R-:W2:Y:S01]  /*4d50*/  LDL R104, [R1+0x14] ;  /* 0x0000140001687983 */ /* 0x000ea20000100800 */
[----:B------:R-:W-:Y:S02]  /*4d60*/  SEL R4, RZ, 0x1, !P1 ;  /* 0x00000001ff047807 */ /* 0x000fe40004800000 */
[----:B------:R-:W-:Y:S02]  /*4d70*/  LOP3.LUT R59, R59, 0xffffefff, RZ, 0xc0, !PT ;  /* 0xffffefff3b3b7812 */ /* 0x000fe400078ec0ff */
[----:B------:R-:W-:Y:S01]  /*4d80*/  LOP3.LUT R5, R53, R4, RZ, 0xfc, !PT ;  /* 0x0000000435057212 */ /* 0x000fe200078efcff */
[----:B------:R-:W-:Y:S03]  /*4d90*/  BAR.SYNC.DEFER_BLOCKING 0x0 ;  /* 0x0000000000007b1d */ /* 0x000fe60000010000 */
[----:B------:R-:W-:-:S04]  /*4da0*/  ISETP.GT.U32.AND P0, PT, R5, R88, PT ;  /* 0x000000580500720c */ /* 0x000fc80003f04070 */
[----:B------:R-:W-:-:S13]  /*4db0*/  ISETP.GT.AND.EX P5, PT, R51, R89, PT, P0 ;  /* 0x000000593300720c */ /* 0x000fda0003fa4300 */
[----:B------:R-:W3:Y:S01]  /*4dc0*/  @!P5 LDG.E.64.CONSTANT R44, desc[UR8][R80.64] ;  /* 0x00000008502cd981 */ /* 0x000ee2000c1e9b00 */
[----:B------:R-:W-:Y:S01]  /*4dd0*/  LOP3.LUT R50, R32, 0xffff, RZ, 0xc0, !PT ;  /* 0x0000ffff20327812 */ /* 0x000fe200078ec0ff */
[----:B------:R-:W0:Y:S01]  /*4de0*/  @!P5 LDC.64 R66, c[0x0][0x3a0] ;  /* 0x0000e800ff42db82 */ /* 0x000e220000000a00 */
[----:B------:R-:W-:Y:S01]  /*4df0*/  LOP3.LUT R58, R33, 0xffff, RZ, 0xc0, !PT ;  /* 0x0000ffff213a7812 */ /* 0x000fe200078ec0ff */
[----:B------:R-:W4:Y:S01]  /*4e00*/  @!P5 LDG.E.64.CONSTANT R48, desc[UR8][R80.64] ;  /* 0x000000085030d981 */ /* 0x000f22000c1e9b00 */
[----:B------:R-:W-:Y:S01]  /*4e10*/  IADD3 R5, P2, PT, R50, R53, RZ ;  /* 0x0000003532057210 */ /* 0x000fe20007f5e0ff */
[----:B------:R-:W-:Y:S01]  /*4e20*/  IMAD R55, R24, 0x14000, RZ ;  /* 0x0001400018377824 */ /* 0x000fe200078e02ff */
[----:B------:R-:W-:Y:S01]  /*4e30*/  @P5 LOP3.LUT R59, R59, 0x1000, RZ, 0xfc, !PT ;  /* 0x000010003b3b5812 */ /* 0x000fe200078efcff */
[----:B------:R-:W5:Y:S01]  /*4e40*/  @!P5 LDG.E.64.CONSTANT R40, desc[UR8][R80.64] ;  /* 0x000000085028d981 */ /* 0x000f62000c1e9b00 */
[----:B------:R-:W-:Y:S01]  /*4e50*/  ISETP.GT.U32.AND P0, PT, R5, R88, PT ;  /* 0x000000580500720c */ /* 0x000fe20003f04070 */
[----:B------:R-:W-:Y:S01]  /*4e60*/  IMAD.X R4, RZ, RZ, R51, P2 ;  /* 0x000000ffff047224 */ /* 0x000fe200010e0633 */
[----:B------:R-:W1:Y:S01]  /*4e70*/  @!P5 LDC.64 R90, c[0x0][0x3a0] ;  /* 0x0000e800ff5adb82 */ /* 0x000e620000000a00 */
[----:B------:R-:W2:Y:S03]  /*4e80*/  @!P5 LDG.E.64.CONSTANT R46, desc[UR8][R80.64] ;  /* 0x00000008502ed981 */ /* 0x000ea6000c1e9b00 */
[----:B------:R-:W-:-:S04]  /*4e90*/  ISETP.GT.AND.EX P4, PT, R4, R89, PT, P0 ;  /* 0x000000590400720c */ /* 0x000fc80003f84300 */
[----:B------:R-:W2:Y:S09]  /*4ea0*/  @!P5 LDC.64 R94, c[0x0][0x3a0] ;  /* 0x0000e800ff5edb82 */ /* 0x000eb20000000a00 */
[----:B------:R-:W2:Y:S01]  /*4eb0*/  @!P4 LDG.E.64.CONSTANT R4, desc[UR8][R80.64] ;  /* 0x000000085004c981 */ /* 0x000ea2000c1e9b00 */
[----:B------:R-:W-:Y:S01]  /*4ec0*/  IADD3 R7, P2, PT, R58, R53, RZ ;  /* 0x000000353a077210 */ /* 0x000fe20007f5e0ff */
[----:B------:R-:W2:Y:S02]  /*4ed0*/  @!P4 LDC.64 R56, c[0x0][0x3a0] ;  /* 0x0000e800ff38cb82 */ /* 0x000ea40000000a00 */
[----:B------:R-:W2:Y:S04]  /*4ee0*/  @!P4 LDG.E.64.CONSTANT R42, desc[UR8][R80.64] ;  /* 0x00000008502ac981 */ /* 0x000ea8000c1e9b00 */
[----:B------:R-:W2:Y:S04]  /*4ef0*/  @!P4 LDG.E.64.CONSTANT R98, desc[UR8][R80.64] ;  /* 0x000000085062c981 */ /* 0x000ea8000c1e9b00 */
[----:B------:R-:W2:Y:S01]  /*4f00*/  @!P4 LDG.E.64.CONSTANT R96, desc[UR8][R80.64] ;  /* 0x000000085060c981 */ /* 0x000ea2000c1e9b00 */
[----:B------:R-:W-:Y:S01]  /*4f10*/  IMAD.X R6, RZ, RZ, R51, P2 ;  /* 0x000000ffff067224 */ /* 0x000fe200010e0633 */
[----:B------:R-:W-:-:S04]  /*4f20*/  ISETP.GT.U32.AND P0, PT, R7, R88, PT ;  /* 0x000000580700720c */ /* 0x000fc80003f04070 */
[----:B------:R-:W-:Y:S01]  /*4f30*/  ISETP.GT.AND.EX P3, PT, R6, R89, PT, P0 ;  /* 0x000000590600720c */ /* 0x000fe20003f64300 */
[----:B------:R-:W-:Y:S01]  /*4f40*/  IMAD.MOV.U32 R7, RZ, RZ, R27 ;  /* 0x000000ffff077224 */ /* 0x000fe200078e001b */
[----:B------:R-:W-:-:S05]  /*4f50*/  MOV R6, R82 ;  /* 0x0000005200067202 */ /* 0x000fca0000000f00 */
[----:B------:R-:W-:Y:S01]  /*4f60*/  IMAD.WIDE.U32 R86, R23, 0x14000, R6 ;  /* 0x0001400017567825 */ /* 0x000fe200078e0006 */
[----:B------:R-:W-:-:S05]  /*4f70*/  SEL R7, RZ, 0xa00, !P1 ;  /* 0x00000a00ff077807 */ /* 0x000fca0004800000 */
[----:B------:R-:W2:Y:S01]  /*4f80*/  @!P3 LDG.E.64.CONSTANT R84, desc[UR8][R80.64] ;  /* 0x000000085054b981 */ /* 0x000ea2000c1e9b00 */
[----:B------:R-:W-:Y:S01]  /*4f90*/  IADD3 R54, P0, PT, R7, R86, RZ ;  /* 0x0000005607367210 */ /* 0x000fe20007f1e0ff */
[----:B------:R-:W-:Y:S02]  /*4fa0*/  IMAD.IADD R87, R87, 0x1, R55 ;  /* 0x0000000157577824 */ /* 0x000fe400078e0237 */
[----:B------:R-:W2:Y:S02]  /*4fb0*/  @!P3 LDG.E.64.CONSTANT R60, desc[UR8][R80.64] ;  /* 0x00000008503cb981 */ /* 0x000ea4000c1e9b00 */
[----:B------:R-:W-:Y:S01]  /*4fc0*/  IMAD.X R52, RZ, RZ, R87, P0 ;  /* 0x000000ffff347224 */ /* 0x000fe200000e0657 */
[----:B------:R-:W-:-:S04]  /*4fd0*/  @!P5 IADD3 R6, P0, PT, R54, R18, RZ ;  /* 0x000000123606d210 */ /* 0x000fc80007f1e0ff */
[----:B------:R-:W-:-:S03]  /*4fe0*/  @!P5 IADD3.X R7, PT, PT, R52, R25, RZ, P0, !PT ;  /* 0x000000193407d210 */ /* 0x000fc600007fe4ff */
[----:B---3--:R-:W-:-:S04]  /*4ff0*/  @!P5 IMAD.WIDE.U32 R6, R44, 0x14000000, R6 ;  /* 0x140000002c06d825 */ /* 0x008fc800078e0006 */
[----:B------:R-:W-:Y:S01]  /*5000*/  @!P5 IMAD R45, R45, 0x14000000, RZ ;  /* 0x140000002d2dd824 */ /* 0x000fe200078e02ff */
[----:B0-----:R-:W-:-:S03]  /*5010*/  @!P5 LEA R66, P0, R6, R66, 0x1 ;  /* 0x000000420642d211 */ /* 0x001fc600078008ff */
[----:B------:R-:W-:-:S05]  /*5020*/  @!P5 IMAD.IADD R7, R45, 0x1, R7 ;  /* 0x000000012d07d824 */ /* 0x000fca00078e0207 */
[----:B------:R-:W-:Y:S02]  /*5030*/  @!P5 LEA.HI.X R67, R6, R67, R7, 0x1, P0 ;  /* 0x000000430643d211 */ /* 0x000fe400000f0c07 */
[----:B------:R-:W-:Y:S01]  /*5040*/  @!P5 IADD3 R44, P0, PT, R54, R19, RZ ;  /* 0x00000013362cd210 */ /* 0x000fe20007f1e0ff */
[----:B----4-:R-:W-:Y:S01]  /*5050*/  @!P5 IMAD R55, R49, 0x14000000, RZ ;  /* 0x140000003137d824 */ /* 0x010fe200078e02ff */
[----:B------:R-:W0:Y:S03]  /*5060*/  @!P5 LDC.64 R6, c[0x0][0x3a0] ;  /* 0x0000e800ff06db82 */ /* 0x000e260000000a00 */
[----:B------:R-:W-:Y:S02]  /*5070*/  @!P5 IMAD.X R45, R52, 0x1, R28, P0 ;  /* 0x00000001342dd824 */ /* 0x000fe400000e061c */
[----:B------:R-:W-:Y:S02]  /*5080*/  @!P5 IMAD.WIDE.U32 R44, R48, 0x14000000, R44 ;  /* 0x14000000302cd825 */ /* 0x000fe400078e002c */
[----:B------:R-:W3:Y:S02]  /*5090*/  @!P3 LDG.E.64.CONSTANT R48, desc[UR8][R80.64] ;  /* 0x000000085030b981 */ /* 0x000ee4000c1e9b00 */
[----:B------:R-:W-:Y:S01]  /*50a0*/  @!P5 IMAD.IADD R45, R55, 0x1, R45 ;  /* 0x00000001372dd824 */ /* 0x000fe200078e022d */
[----:B0-----:R-:W-:-:S04]  /*50b0*/  @!P5 LEA R6, P0, R44, R6, 0x1 ;  /* 0x000000062c06d211 */ /* 0x001fc800078008ff */
[----:B------:R-:W-:Y:S02]  /*50c0*/  @!P5 LEA.HI.X R7, R44, R7, R45, 0x1, P0 ;  /* 0x000000072c07d211 */ /* 0x000fe400000f0c2d */
[----:B------:R-:W-:-:S04]  /*50d0*/  @!P5 IADD3 R44, P0, PT, R54, R20, RZ ;  /* 0x00000014362cd210 */ /* 0x000fc80007f1e0ff */
[----:B------:R-:W-:-:S03]  /*50e0*/  @!P5 IADD3.X R45, PT, PT, R52, R29, RZ, P0, !PT ;  /* 0x0000001d342dd210 */ /* 0x000fc600007fe4ff */
[----:B-----5:R-:W-:Y:S01]  /*50f0*/  @!P5 IMAD.WIDE.U32 R44, R40, 0x14000000, R44 ;  /* 0x14000000282cd825 */ /* 0x020fe200078e002c */
[----:B------:R-:W-:-:S03]  /*5100*/  @!P5 IADD3 R40, P0, PT, R54, R21, RZ ;  /* 0x000000153628d210 */ /* 0x000fc60007f1e0ff */
[----:B------:R-:W-:Y:S02]  /*5110*/  @!P5 IMAD R55, R41, 0x14000000, RZ ;  /* 0x140000002937d824 */ /* 0x000fe400078e02ff */
[----:B------:R-:W-:Y:S01]  /*5120*/  @!P5 IMAD.X R41, R52, 0x1, R30, P0 ;  /* 0x000000013429d824 */ /* 0x000fe200000e061e */
[----:B-1----:R-:W-:Y:S01]  /*5130*/  @!P5 LEA R90, P0, R44, R90, 0x1 ;  /* 0x0000005a2c5ad211 */ /* 0x002fe200078008ff */
[----:B------:R-:W-:Y:S02]  /*5140*/  @!P5 IMAD.IADD R45, R55, 0x1, R45 ;  /* 0x00000001372dd824 */ /* 0x000fe400078e022d */
[----:B--2---:R-:W-:-:S04]  /*5150*/  @!P5 IMAD.WIDE.U32 R40, R46, 0x14000000, R40 ;  /* 0x140000002e28d825 */ /* 0x004fc800078e0028 */
[----:B------:R-:W-:Y:S01]  /*5160*/  @!P5 IMAD R47, R47, 0x14000000, RZ ;  /* 0x140000002f2fd824 */ /* 0x000fe200078e02ff */
[----:B------:R-:W-:Y:S02]  /*5170*/  @!P5 LEA.HI.X R91, R44, R91, R45, 0x1, P0 ;  /* 0x0000005b2c5bd211 */ /* 0x000fe400000f0c2d */
[C---:B------:R-:W-:Y:S01]  /*5180*/  @!P5 LEA R94, P0, R40.reuse, R94, 0x1 ;  /* 0x0000005e285ed211 */ /* 0x040fe200078008ff */
[----:B------:R-:W-:Y:S01]  /*5190*/  @!P5 IMAD.IADD R41, R47, 0x1, R41 ;  /* 0x000000012f29d824 */ /* 0x000fe200078e0229 */
[----:B------:R-:W-:Y:S01]  /*51a0*/  @!P4 LOP3.LUT R55, R159, 0xff, RZ, 0xc0, !PT ;  /* 0x000000ff9f37c812 */ /* 0x000fe200078ec0ff */
[----:B------:R-:W-:Y:S01]  /*51b0*/  @!P4 IMAD R63, R5, 0x14000000, RZ ;  /* 0x14000000053fc824 */ /* 0x000fe200078e02ff */
[----:B------:R-:W2:Y:S02]  /*51c0*/  @!P3 LDG.E.64.CONSTANT R44, desc[UR8][R80.64] ;  /* 0x00000008502cb981 */ /* 0x000ea4000c1e9b00 */
[----:B------:R-:W-:Y:S01]  /*51d0*/  @!P5 LEA.HI.X R95, R40, R95, R41, 0x1, P0 ;  /* 0x0000005f285fd211 */ /* 0x000fe200000f0c29 */
[----:B------:R-:W-:Y:S01]  /*51e0*/  IMAD.WIDE.U32 R40, R50, 0xa00, R86 ;  /* 0x00000a0032287825 */ /* 0x000fe200078e0056 */
[----:B------:R-:W-:-:S04]  /*51f0*/  LOP3.LUT R50, R34, 0xffff, RZ, 0xc0, !PT ;  /* 0x0000ffff22327812 */ /* 0x000fc800078ec0ff */
[----:B------:R-:W-:Y:S02]  /*5200*/  IADD3 R5, P2, PT, R50, R53, RZ ;  /* 0x0000003532057210 */ /* 0x000fe40007f5e0ff */
[----:B------:R-:W-:-:S03]  /*5210*/  @!P4 IADD3 R54, P0, PT, R40, R55, RZ ;  /* 0x000000372836c210 */ /* 0x000fc60007f1e0ff */
[----:B------:R-:W-:Y:S01]  /*5220*/  IMAD.X R46, RZ, RZ, R51, P2 ;  /* 0x000000ffff2e7224 */ /* 0x000fe200010e0633 */
[----:B------:R-:W-:Y:S02]  /*5230*/  @!P4 IADD3.X R55, PT, PT, RZ, R41, RZ, P0, !PT ;  /* 0x00000029ff37c210 */ /* 0x000fe400007fe4ff */
[----:B------:R-:W-:Y:S02]  /*5240*/  ISETP.GT.U32.AND P0, PT, R5, R88, PT ;  /* 0x000000580500720c */ /* 0x000fe40003f04070 */
[----:B------:R-:W-:Y:S01]  /*5250*/  @!P4 LOP3.LUT R5, R158, 0xff, RZ, 0xc0, !PT ;  /* 0x000000ff9e05c812 */ /* 0x000fe200078ec0ff */
[----:B------:R-:W-:Y:S01]  /*5260*/  @!P4 IMAD.WIDE.U32 R54, R4, 0x14000000, R54 ;  /* 0x140000000436c825 */ /* 0x000fe200078e0036 */
[----:B------:R-:W-:Y:S02]  /*5270*/  ISETP.GT.AND.EX P6, PT, R46, R89, PT, P0 ;  /* 0x000000592e00720c */ /* 0x000fe40003fc4300 */
[----:B------:R-:W-:Y:S01]  /*5280*/  @!P4 IADD3 R4, P1, PT, R40, R5, RZ ;  /* 0x000000052804c210 */ /* 0x000fe20007f3e0ff */
[----:B------:R-:W-:-:S04]  /*5290*/  @!P4 IMAD R65, R43, 0x14000000, RZ ;  /* 0x140000002b41c824 */ /* 0x000fc800078e02ff */
[----:B------:R-:W-:Y:S02]  /*52a0*/  @!P4 IMAD.X R5, RZ, RZ, R41, P1 ;  /* 0x000000ffff05c224 */ /* 0x000fe400008e0629 */
[----:B------:R-:W-:Y:S02]  /*52b0*/  @!P4 IMAD.WIDE.U32 R4, R42, 0x14000000, R4 ;  /* 0x140000002a04c825 */ /* 0x000fe400078e0004 */
[----:B------:R-:W0:Y:S02]  /*52c0*/  @!P4 LDC.64 R42, c[0x0][0x3a0] ;  /* 0x0000e800ff2acb82 */ /* 0x000e240000000a00 */
[----:B------:R-:W4:Y:S01]  /*52d0*/  @!P6 LDG.E.64.CONSTANT R46, desc[UR8][R80.64] ;  /* 0x00000008502ee981 */ /* 0x000f22000c1e9b00 */
[----:B------:R-:W-:-:S03]  /*52e0*/  @!P4 IMAD.IADD R63, R63, 0x1, R55 ;  /* 0x000000013f3fc824 */ /* 0x000fc600078e0237 */
[----:B------:R-:W5:Y:S01]  /*52f0*/  @!P6 LDG.E.64.CONSTANT R100, desc[UR8][R80.64] ;  /* 0x000000085064e981 */ /* 0x000f62000c1e9b00 */
[----:B0-----:R-:W-:-:S04]  /*5300*/  @!P4 LEA R42, P0, R54, R42, 0x1 ;  /* 0x0000002a362ac211 */ /* 0x001fc800078008ff */
[----:B------:R-:W-:Y:S02]  /*5310*/  @!P4 LEA.HI.X R43, R54, R43, R63, 0x1, P0 ;  /* 0x0000002b362bc211 */ /* 0x000fe400000f0c3f */
[----:B------:R-:W5:Y:S01]  /*5320*/  @!P6 LDG.E.64.CONSTANT R62, desc[UR8][R80.64] ;  /* 0x00000008503ee981 */ /* 0x000f62000c1e9b00 */
[----:B------:R-:W-:Y:S02]  /*5330*/  @!P4 IADD3 R5, PT, PT, R65, R5, RZ ;  /* 0x000000054105c210 */ /* 0x000fe40007ffe0ff */
[----:B------:R-:W-:-:S04]  /*5340*/  @!P4 LEA R56, P0, R4, R56, 0x1 ;  /* 0x000000380438c211 */ /* 0x000fc800078008ff */
[----:B------:R-:W-:Y:S02]  /*5350*/  @!P4 LEA.HI.X R57, R4, R57, R5, 0x1, P0 ;  /* 0x000000390439c211 */ /* 0x000fe400000f0c05 */
[----:B------:R-:W0:Y:S01]  /*5360*/  @!P4 LDC.64 R4, c[0x0][0x3a0] ;  /* 0x0000e800ff04cb82 */ /* 0x000e220000000a00 */
[----:B------:R-:W-:-:S04]  /*5370*/  @!P4 LOP3.LUT R55, R157, 0xff, RZ, 0xc0, !PT ;  /* 0x000000ff9d37c812 */ /* 0x000fc800078ec0ff */
[----:B------:R-:W-:Y:S01]  /*5380*/  @!P4 IADD3 R54, P0, PT, R40, R55, RZ ;  /* 0x000000372836c210 */ /* 0x000fe20007f1e0ff */
[----:B------:R-:W-:-:S04]  /*5390*/  @!P4 IMAD R99, R99, 0x14000000, RZ ;  /* 0x140000006363c824 */ /* 0x000fc800078e02ff */
[----:B------:R-:W-:Y:S02]  /*53a0*/  @!P4 IMAD.X R55, RZ, RZ, R41, P0 ;  /* 0x000000ffff37c224 */ /* 0x000fe400000e0629 */
[----:B------:R-:W-:-:S04]  /*53b0*/  @!P4 IMAD.WIDE.U32 R54, R98, 0x14000000, R54 ;  /* 0x140000006236c825 */ /* 0x000fc800078e0036 */
[----:B------:R-:W-:Y:S01]  /*53c0*/  @!P4 IMAD.IADD R55, R99, 0x1, R55 ;  /* 0x000000016337c824 */ /* 0x000fe200078e0237 */
[----:B------:R-:W-:Y:S01]  /*53d0*/  LOP3.LUT R59, R59, 0xffffffbf, RZ, 0xc0, !PT ;  /* 0xffffffbf3b3b7812 */ /* 0x000fe200078ec0ff */
[----:B------:R-:W-:Y:S01]  /*53e0*/  @!P4 IMAD R97, R97, 0x14000000, RZ ;  /* 0x140000006161c824 */ /* 0x000fe200078e02ff */
[----:B------:R-:W1:Y:S01]  /*53f0*/  @!P6 LDC.64 R98, c[0x0][0x3a0] ;  /* 0x0000e800ff62eb82 */ /* 0x000e620000000a00 */
[----:B0-----:R-:W-:-:S04]  /*5400*/  @!P4 LEA R4, P0, R54, R4, 0x1 ;  /* 0x000000043604c211 */ /* 0x001fc800078008ff */
[----:B------:R-:W-:Y:S02]  /*5410*/  @!P4 LEA.HI.X R5, R54, R5, R55, 0x1, P0 ;  /* 0x000000053605c211 */ /* 0x000fe400000f0c37 */
[----:B------:R-:W-:-:S04]  /*5420*/  @!P4 LOP3.LUT R55, R156, 0xff, RZ, 0xc0, !PT ;  /* 0x000000ff9c37c812 */ /* 0x000fc800078ec0ff */
[----:B------:R-:W-:Y:S02]  /*5430*/  @!P4 IADD3 R40, P0, PT, R40, R55, RZ ;  /* 0x000000372828c210 */ /* 0x000fe40007f1e0ff */
[----:B------:R-:W0:Y:S01]  /*5440*/  @!P4 LDC.64 R54, c[0x0][0x3a0] ;  /* 0x0000e800ff36cb82 */ /* 0x000e220000000a00 */
[----:B------:R-:W-:-:S04]  /*5450*/  @P4 LOP3.LUT R59, R59, 0x40, RZ, 0xfc, !PT ;  /* 0x000000403b3b4812 */ /* 0x000fc800078efcff */
[----:B------:R-:W-:Y:S01]  /*5460*/  LOP3.LUT R59, R59, 0xfffffeff, RZ, 0xc0, !PT ;  /* 0xfffffeff3b3b7812 */ /* 0x000fe200078ec0ff */
[----:B------:R-:W-:-:S03]  /*5470*/  @!P4 IMAD.X R41, RZ, RZ, R41, P0 ;  /* 0x000000ffff29c224 */ /* 0x000fc600000e0629 */
[----:B------:R-:W-:Y:S01]  /*5480*/  @P3 LOP3.LUT R59, R59, 0x100, RZ, 0xfc, !PT ;  /* 0x000001003b3b3812 */ /* 0x000fe200078efcff */
[----:B------:R-:W-:-:S03]  /*5490*/  @!P4 IMAD.WIDE.U32 R40, R96, 0x14000000, R40 ;  /* 0x140000006028c825 */ /* 0x000fc600078e0028 */
[----:B------:R-:W-:Y:S02]  /*54a0*/  LOP3.LUT P2, RZ, R59, 0x100, RZ, 0xc0, !PT ;  /* 0x000001003bff7812 */ /* 0x000fe4000784c0ff */
[----:B------:R-:W-:Y:S01]  /*54b0*/  @!P4 IADD3 R41, PT, PT, R97, R41, RZ ;  /* 0x000000296129c210 */ /* 0x000fe20007ffe0ff */
[----:B------:R-:W-:Y:S01]  /*54c0*/  IMAD.WIDE.U32 R96, R58, 0xa00, R86 ;  /* 0x00000a003a607825 */ /* 0x000fe200078e0056 */
[----:B0-----:R-:W-:-:S04]  /*54d0*/  @!P4 LEA R54, P0, R40, R54, 0x1 ;  /* 0x000000362836c211 */ /* 0x001fc800078008ff */
[----:B------:R-:W-:-:S05]  /*54e0*/  @!P4 LEA.HI.X R55, R40, R55, R41, 0x1, P0 ;  /* 0x000000372837c211 */ /* 0x000fca00000f0c29 */
[----:B------:R-:W-:-:S04]  /*54f0*/  @!P2 LOP3.LUT R41, R155, 0xffff, RZ, 0xc0, !PT ;  /* 0x0000ffff9b29a812 */ /* 0x000fc800078ec0ff */
[----:B------:R-:W-:Y:S01]  /*5500*/  @!P2 IADD3 R40, P0, PT, R96, R41, RZ ;  /* 0x000000296028a210 */ /* 0x000fe20007f1e0ff */
[----:B------:R-:W-:-:S04]  /*5510*/  @!P2 IMAD R65, R85, 0x14000000, RZ ;  /* 0x140000005541a824 */ /* 0x000fc800078e02ff */
[----:B------:R-:W-:Y:S02]  /*5520*/  @!P2 IMAD.X R41, RZ, RZ, R97, P0 ;  /* 0x000000ffff29a224 */ /* 0x000fe400000e0661 */
[----:B------:R-:W-:Y:S02]  /*5530*/  @!P2 IMAD.WIDE.U32 R40, R84, 0x14000000, R40 ;  /* 0x140000005428a825 */ /* 0x000fe400078e0028 */
[----:B------:R-:W0:Y:S02]  /*5540*/  @!P2 LDC.64 R84, c[0x0][0x3a0] ;  /* 0x0000e800ff54ab82 */ /* 0x000e240000000a00 */
[----:B------:R-:W-:Y:S01]  /*5550*/  @!P2 IMAD.IADD R41, R65, 0x1, R41 ;  /* 0x000000014129a824 */ /* 0x000fe200078e0229 */
[----:B0-----:R-:W-:-:S04]  /*5560*/  @!P2 LEA R84, P0, R40, R84, 0x1 ;  /* 0x000000542854a211 */ /* 0x001fc800078008ff */
[----:B------:R-:W-:Y:S02]  /*5570*/  @!P2 LEA.HI.X R85, R40, R85, R41, 0x1, P0 ;  /* 0x000000552855a211 */ /* 0x000fe400000f0c29 */
[----:B------:R-:W-:-:S04]  /*5580*/  @!P2 LOP3.LUT R41, R154, 0xffff, RZ, 0xc0, !PT ;  /* 0x0000ffff9a29a812 */ /* 0x000fc800078ec0ff */
[----:B------:R-:W-:-:S05]  /*5590*/  @!P2 IADD3 R40, P0, PT, R96, R41, RZ ;  /* 0x000000296028a210 */ /* 0x000fca0007f1e0ff */
[----:B------:R-:W-:Y:S02]  /*55a0*/  @!P2 IMAD.X R41, RZ, RZ, R97, P0 ;  /* 0x000000ffff29a224 */ /* 0x000fe400000e0661 */
[----:B---3--:R-:W-:-:S04]  /*55b0*/  @!P2 IMAD.WIDE.U32 R40, R48, 0x14000000, R40 ;  /* 0x140000003028a825 */ /* 0x008fc800078e0028 */
[----:B------:R-:W-:Y:S02]  /*55c0*/  @!P2 IMAD R65, R49, 0x14000000, RZ ;  /* 0x140000003141a824 */ /* 0x000fe400078e02ff */
[----:B------:R-:W0:Y:S03]  /*55d0*/  @!P2 LDC.64 R48, c[0x0][0x3a0] ;  /* 0x0000e800ff30ab82 */ /* 0x000e260000000a00 */
[----:B------:R-:W-:Y:S01]  /*55e0*/  @!P2 IADD3 R41, PT, PT, R65, R41, RZ ;  /* 0x000000294129a210 */ /* 0x000fe20007ffe0ff */
[----:B------:R-:W-:Y:S01]  /*55f0*/  @!P2 IMAD R65, R61, 0x14000000, RZ ;  /* 0x140000003d41a824 */ /* 0x000fe200078e02ff */
[----:B0-----:R-:W-:-:S04]  /*5600*/  @!P2 LEA R48, P0, R40, R48, 0x1 ;  /* 0x000000302830a211 */ /* 0x001fc800078008ff */
[----:B------:R-:W-:Y:S02]  /*5610*/  @!P2 LEA.HI.X R49, R40, R49, R41, 0x1, P0 ;  /* 0x000000312831a211 */ /* 0x000fe400000f0c29 */
[----:B------:R-:W-:-:S05]  /*5620*/  @!P2 IADD3 R40, P0, PT, R96, R37, RZ ;  /* 0x000000256028a210 */ /* 0x000fca0007f1e0ff */
[----:B------:R-:W-:Y:S02]  /*5630*/  @!P2 IMAD.X R41, RZ, RZ, R97, P0 ;  /* 0x000000ffff29a224 */ /* 0x000fe400000e0661 */
[----:B------:R-:W-:Y:S02]  /*5640*/  @!P2 IMAD.WIDE.U32 R40, R60, 0x14000000, R40 ;  /* 0x140000003c28a825 */ /* 0x000fe400078e0028 */
[----:B------:R-:W0:Y:S02]  /*5650*/  @!P2 LDC.64 R60, c[0x0][0x3a0] ;  /* 0x0000e800ff3cab82 */ /* 0x000e240000000a00 */
[----:B------:R-:W-:Y:S01]  /*5660*/  @!P2 IMAD.IADD R41, R65, 0x1, R41 ;  /* 0x000000014129a824 */ /* 0x000fe200078e0229 */
[----:B0-----:R-:W-:-:S04]  /*5670*/  @!P2 LEA R60, P0, R40, R60, 0x1 ;  /* 0x0000003c283ca211 */ /* 0x001fc800078008ff */
[----:B------:R-:W-:Y:S02]  /*5680*/  @!P2 LEA.HI.X R61, R40, R61, R41, 0x1, P0 ;  /* 0x0000003d283da211 */ /* 0x000fe400000f0c29 */
[----:B------:R-:W0:Y:S01]  /*5690*/  @!P2 LDC.64 R40, c[0x0][0x3a0] ;  /* 0x0000e800ff28ab82 */ /* 0x000e220000000a00 */
[----:B------:R-:W-:Y:S01]  /*56a0*/  @!P2 IADD3 R96, P0, PT, R96, R38, RZ ;  /* 0x000000266060a210 */ /* 0x000fe20007f1e0ff */
[----:B--2---:R-:W-:-:S04]  /*56b0*/  @!P2 IMAD R45, R45, 0x14000000, RZ ;  /* 0x140000002d2da824 */ /* 0x004fc800078e02ff */
[----:B------:R-:W-:Y:S02]  /*56c0*/  @!P2 IMAD.X R97, RZ, RZ, R97, P0 ;  /* 0x000000ffff61a224 */ /* 0x000fe400000e0661 */
[----:B------:R-:W-:-:S05]  /*56d0*/  @!P2 IMAD.WIDE.U32 R96, R44, 0x14000000, R96 ;  /* 0x140000002c60a825 */ /* 0x000fca00078e0060 */
[----:B------:R-:W-:Y:S02]  /*56e0*/  @!P2 IADD3 R44, PT, PT, R45, R97, RZ ;  /* 0x000000612d2ca210 */ /* 0x000fe40007ffe0ff */
[----:B------:R-:W-:Y:S02]  /*56f0*/  @!P6 LOP3.LUT R45, R153, 0xffff, RZ, 0xc0, !PT ;  /* 0x0000ffff992de812 */ /* 0x000fe400078ec0ff */
[----:B0-----:R-:W-:-:S04]  /*5700*/  @!P2 LEA R40, P0, R96, R40, 0x1 ;  /* 0x000000286028a211 */ /* 0x001fc800078008ff */
[----:B------:R-:W-:Y:S01]  /*5710*/  @!P2 LEA.HI.X R41, R96, R41, R44, 0x1, P0 ;  /* 0x000000296029a211 */ /* 0x000fe200000f0c2c */
[----:B------:R-:W-:-:S04]  /*5720*/  IMAD.WIDE.U32 R96, R50, 0xa00, R86 ;  /* 0x00000a0032607825 */ /* 0x000fc800078e0056 */
[----:B----4-:R-:W-:Y:S01]  /*5730*/  @!P6 IMAD R47, R47, 0x14000000, RZ ;  /* 0x140000002f2fe824 */ /* 0x010fe200078e02ff */
[----:B------:R-:W-:Y:S01]  /*5740*/  @!P6 IADD3 R44, P0, PT, R96, R45, RZ ;  /* 0x0000002d602ce210 */ /* 0x000fe20007f1e0ff */
[----:B-----5:R-:W-:Y:S02]  /*5750*/  @!P6 IMAD R101, R101, 0x14000000, RZ ;  /* 0x140000006565e824 */ /* 0x020fe400078e02ff */
[----:B------:R-:W-:Y:S01]  /*5760*/  @!P6 IMAD R63, R63, 0x14000000, RZ ;  /* 0x140000003f3fe824 */ /* 0x000fe200078e02ff */
[----:B------:R-:W-:Y:S01]  /*5770*/  LOP3.LUT R58, R35, 0xffff, RZ, 0xc0, !PT ;  /* 0x0000ffff233a7812 */ /* 0x000fe200078ec0ff */
[----:B------:R-:W-:Y:S01]  /*5780*/  @!P6 IMAD.X R45, RZ, RZ, R97, P0 ;  /* 0x000000ffff2de224 */ /* 0x000fe200000e0661 */
[----:B------:R-:W2:Y:S01]  /*5790*/  @!P5 LDG.E.U16 R50, desc[UR8][R66.64] ;  /* 0x000000084232d981 */ /* 0x000ea2000c1e1500 */
[----:B------:R-:W-:-:S04]  /*57a0*/  @!P6 IMAD.WIDE.U32 R44, R46, 0x14000000, R44 ;  /* 0x140000002e2ce825 */ /* 0x000fc800078e002c */
[----:B------:R-:W-:Y:S01]  /*57b0*/  @!P6 IMAD.IADD R45, R47, 0x1, R45 ;  /* 0x000000012f2de824 */ /* 0x000fe200078e022d */
[----:B-1----:R-:W-:-:S04]  /*57c0*/  @!P6 LEA R98, P0, R44, R98, 0x1 ;  /* 0x000000622c62e211 */ /* 0x002fc800078008ff */
[----:B------:R-:W-:Y:S02]  /*57d0*/  @!P6 LEA.HI.X R99, R44, R99, R45, 0x1, P0 ;  /* 0x000000632c63e211 */ /* 0x000fe400000f0c2d */
[----:B------:R-:W0:Y:S01]  /*57e0*/  @!P6 LDC.64 R44, c[0x0][0x3a0] ;  /* 0x0000e800ff2ceb82 */ /* 0x000e220000000a00 */
[----:B------:R-:W-:-:S04]  /*57f0*/  @!P6 LOP3.LUT R47, R152, 0xffff, RZ, 0xc0, !PT ;  /* 0x0000ffff982fe812 */ /* 0x000fc800078ec0ff */
[----:B------:R-:W-:-:S05]  /*5800*/  @!P6 IADD3 R46, P0, PT, R96, R47, RZ ;  /* 0x0000002f602ee210 */ /* 0x000fca0007f1e0ff */
[----:B------:R-:W-:Y:S02]  /*5810*/  @!P6 IMAD.X R47, RZ, RZ, R97, P0 ;  /* 0x000000ffff2fe224 */ /* 0x000fe400000e0661 */
[----:B------:R-:W-:-:S05]  /*5820*/  @!P6 IMAD.WIDE.U32 R46, R62, 0x14000000, R46 ;  /* 0x140000003e2ee825 */ /* 0x000fca00078e002e */
[----:B------:R-:W-:Y:S02]  /*5830*/  @!P6 IADD3 R47, PT, PT, R63, R47, RZ ;  /* 0x0000002f3f2fe210 */ /* 0x000fe40007ffe0ff */
[----:B------:R-:W1:Y:S01]  /*5840*/  @!P6 LDC.64 R62, c[0x0][0x3a0] ;  /* 0x0000e800ff3eeb82 */ /* 0x000e620000000a00 */
[----:B0-----:R-:W-:-:S04]  /*5850*/  @!P6 LEA R44, P0, R46, R44, 0x1 ;  /* 0x0000002c2e2ce211 */ /* 0x001fc800078008ff */
[----:B------:R-:W-:Y:S02]  /*5860*/  @!P6 LEA.HI.X R45, R46, R45, R47, 0x1, P0 ;  /* 0x0000002d2e2de211 */ /* 0x000fe400000f0c2f */
[----:B------:R-:W-:-:S04]  /*5870*/  @!P6 LOP3.LUT R47, R151, 0xffff, RZ, 0xc0, !PT ;  /* 0x0000ffff972fe812 */ /* 0x000fc800078ec0ff */
[----:B------:R-:W-:-:S05]  /*5880*/  @!P6 IADD3 R46, P0, PT, R96, R47, RZ ;  /* 0x0000002f602ee210 */ /* 0x000fca0007f1e0ff */
[----:B------:R-:W-:Y:S02]  /*5890*/  @!P6 IMAD.X R47, RZ, RZ, R97, P0 ;  /* 0x000000ffff2fe224 */ /* 0x000fe400000e0661 */
[----:B------:R-:W-:-:S04]  /*58a0*/  @!P6 IMAD.WIDE.U32 R46, R100, 0x14000000, R46 ;  /* 0x14000000642ee825 */ /* 0x000fc800078e002e */
[----:B------:R-:W-:Y:S01]  /*58b0*/  @!P6 IMAD.IADD R47, R101, 0x1, R47 ;  /* 0x00000001652fe824 */ /* 0x000fe200078e022f */
[----:B-1----:R-:W-:-:S04]  /*58c0*/  @!P6 LEA R62, P0, R46, R62, 0x1 ;  /* 0x0000003e2e3ee211 */ /* 0x002fc800078008ff */
[----:B------:R-:W-:Y:S02]  /*58d0*/  @!P6 LEA.HI.X R63, R46, R63, R47, 0x1, P0 ;  /* 0x0000003f2e3fe211 */ /* 0x000fe400000f0c2f */
[----:B------:R-:W3:Y:S01]  /*58e0*/  @!P6 LDG.E.64.CONSTANT R46, desc[UR8][R80.64] ;  /* 0x00000008502ee981 */ /* 0x000ee2000c1e9b00 */
[----:B------:R-:W-:Y:S02]  /*58f0*/  @!P6 LOP3.LUT R101, R150, 0xffff, RZ, 0xc0, !PT ;  /* 0x0000ffff9665e812 */ /* 0x000fe400078ec0ff */
[----:B------:R-:W-:Y:S02]  /*5900*/  IADD3 R65, P1, PT, R58, R53, RZ ;  /* 0x000000353a417210 */ /* 0x000fe40007f3e0ff */
[----:B------:R-:W-:Y:S02]  /*5910*/  @!P6 IADD3 R100, P0, PT, R96, R101, RZ ;  /* 0x000000656064e210 */ /* 0x000fe40007f1e0ff */
[----:B------:R-:W-:-:S03]  /*5920*/  IADD3.X R96, PT, PT, RZ, R51, RZ, P1, !PT ;  /* 0x00000033ff607210 */ /* 0x000fc60000ffe4ff */
[----:B------:R-:W-:Y:S01]  /*5930*/  @!P6 IMAD.X R101, RZ, RZ, R97, P0 ;  /* 0x000000ffff65e224 */ /* 0x000fe200000e0661 */
[----:B------:R-:W-:-:S04]  /*5940*/  ISETP.GT.U32.AND P0, PT, R65, R88, PT ;  /* 0x000000584100720c */ /* 0x000fc80003f04070 */
[----:B------:R-:W-:-:S13]  /*5950*/  ISETP.GT.AND.EX P3, PT, R96, R89, PT, P0 ;  /* 0x000000596000720c */ /* 0x000fda0003f64300 */
[----:B------:R-:W4:Y:S04]  /*5960*/  @!P3 LDG.E.64.CONSTANT R66, desc[UR8][R80.64] ;  /* 0x000000085042b981 */ /* 0x000f28000c1e9b00 */
[----:B------:R-:W5:Y:S01]  /*5970*/  @!P3 LDG.E.64.CONSTANT R96, desc[UR8][R80.64] ;  /* 0x000000085060b981 */ /* 0x000f62000c1e9b00 */
[----:B------:R-:W-:-:S05]  /*5980*/  @P5 PRMT R50, RZ, 0x7610, R50 ;  /* 0x00007610ff325816 */ /* 0x000fca0000000032 */
[----:B--2---:R0:W-:Y:S04]  /*5990*/  STS.U16 [R26], R50 ;  /* 0x000000321a007388 */ /* 0x0041e80000000400 */
[----:B0-----:R0:W2:Y:S02]  /*59a0*/  @!P5 LDG.E.U16 R50, desc[UR8][R6.64] ;  /* 0x000000080632d981 */ /* 0x0010a4000c1e1500 */
[----:B0-----:R-:W-:-:S04]  /*59b0*/  IMAD.WIDE.U32 R6, R58, 0xa00, R86 ;  /* 0x00000a003a067825 */ /* 0x001fc800078e0056 */
[----:B---3--:R-:W-:-:S04]  /*59c0*/  @!P6 IMAD.WIDE.U32 R100, R46, 0x14000000, R100 ;  /* 0x140000002e64e825 */ /* 0x008fc800078e0064 */
[----:B------:R-:W-:Y:S02]  /*59d0*/  @!P6 IMAD R65, R47, 0x14000000, RZ ;  /* 0x140000002f41e824 */ /* 0x000fe400078e02ff */
[----:B------:R-:W0:Y:S02]  /*59e0*/  @!P6 LDC.64 R46, c[0x0][0x3a0] ;  /* 0x0000e800ff2eeb82 */ /* 0x000e240000000a00 */
[----:B------:R-:W-:Y:S01]  /*59f0*/  @!P6 IMAD.IADD R65, R65, 0x1, R101 ;  /* 0x000000014141e824 */ /* 0x000fe200078e0265 */
[----:B------:R-:W-:Y:S02]  /*5a00*/  @!P3 LOP3.LUT R101, R149, 0xffff, RZ, 0xc0, !PT ;  /* 0x0000ffff9565b812 */ /* 0x000fe400078ec0ff */
[----:B0-----:R-:W-:-:S04]  /*5a10*/  @!P6 LEA R46, P0, R100, R46, 0x1 ;  /* 0x0000002e642ee211 */ /* 0x001fc800078008ff */
[----:B------:R-:W-:Y:S02]  /*5a20*/  @!P6 LEA.HI.X R47, R100, R47, R65, 0x1, P0 ;  /* 0x0000002f642fe211 */ /* 0x000fe400000f0c41 */
[----:B------:R-:W-:Y:S01]  /*5a30*/  @!P3 IADD3 R100, P0, PT, R6, R101, RZ ;  /* 0x000000650664b210 */ /* 0x000fe20007f1e0ff */
[----:B----4-:R-:W-:-:S04]  /*5a40*/  @!P3 IMAD R65, R67, 0x14000000, RZ ;  /* 0x140000004341b824 */ /* 0x010fc800078e02ff */
[----:B------:R-:W-:Y:S02]  /*5a50*/  @!P3 IMAD.X R101, RZ, RZ, R7, P0 ;  /* 0x000000ffff65b224 */ /* 0x000fe400000e0607 */
[----:B------:R-:W-:Y:S02]  /*5a60*/  @!P3 IMAD.WIDE.U32 R100, R66, 0x14000000, R100 ;  /* 0x140000004264b825 */ /* 0x000fe400078e0064 */
[----:B------:R-:W0:Y:S02]  /*5a70*/  @!P3 LDC.64 R66, c[0x0][0x3a0] ;  /* 0x0000e800ff42bb82 */ /* 0x000e240000000a00 */
[----:B------:R-:W-:Y:S01]  /*5a80*/  @!P3 IMAD.IADD R58, R65, 0x1, R101 ;  /* 0x00000001413ab824 */ /* 0x000fe200078e0265 */
[----:B------:R-:W-:Y:S02]  /*5a90*/  @!P3 LOP3.LUT R65, R148, 0xffff, RZ, 0xc0, !PT ;  /* 0x0000ffff9441b812 */ /* 0x000fe400078ec0ff */
[----:B0-----:R-:W-:-:S04]  /*5aa0*/  @!P3 LEA R66, P0, R100, R66, 0x1 ;  /* 0x000000426442b211 */ /* 0x001fc800078008ff */
[----:B------:R-:W-:Y:S02]  /*5ab0*/  @!P3 LEA.HI.X R67, R100, R67, R58, 0x1, P0 ;  /* 0x000000436443b211 */ /* 0x000fe400000f0c3a */
[----:B------:R0:W3:Y:S01]  /*5ac0*/  @!P5 LDG.E.U16 R58, desc[UR8][R90.64] ;  /* 0x000000085a3ad981 */ /* 0x0000e2000c1e1500 */
[----:B-----5:R-:W-:-:S03]  /*5ad0*/  @!P3 IMAD R93, R97, 0x14000000, RZ ;  /* 0x14000000615db824 */ /* 0x020fc600078e02ff */
[----:B------:R-:W4:Y:S01]  /*5ae0*/  @!P4 LDG.E.U16 R100, desc[UR8][R42.64] ;  /* 0x000000082a64c981 */ /* 0x000f22000c1e1500 */
[----:B0-----:R-:W-:-:S03]  /*5af0*/  @!P3 IADD3 R90, P0, PT, R6, R65, RZ ;  /* 0x00000041065ab210 */ /* 0x001fc60007f1e0ff */
[----:B------:R0:W5:Y:S01]  /*5b00*/  @!P5 LDG.E.U16 R65, desc[UR8][R94.64] ;  /* 0x000000085e41d981 */ /* 0x000162000c1e1500 */
[----:B------:R-:W-:-:S03]  /*5b10*/  @!P3 IADD3.X R91, PT, PT, RZ, R7, RZ, P0, !PT ;  /* 0x00000007ff5bb210 */ /* 0x000fc600007fe4ff */
[----:B0-----:R-:W-:-:S03]  /*5b20*/  @!P3 IMAD.WIDE.U32 R94, R96, 0x14000000, R90 ;  /* 0x14000000605eb825 */ /* 0x001fc600078e005a */
[----:B------:R-:W0:Y:S01]  /*5b30*/  @!P3 LDC.64 R90, c[0x0][0x3a0] ;  /* 0x0000e800ff5abb82 */ /* 0x000e220000000a00 */
[----:B------:R-:W-:Y:S01]  /*5b40*/  @!P3 IMAD.IADD R93, R93, 0x1, R95 ;  /* 0x000000015d5db824 */ /* 0x000fe200078e025f */
[----:B0-----:R-:W-:-:S04]  /*5b50*/  @!P3 LEA R90, P0, R94, R90, 0x1 ;  /* 0x0000005a5e5ab211 */ /* 0x001fc800078008ff */
[----:B------:R-:W-:Y:S02]  /*5b60*/  @!P3 LEA.HI.X R91, R94, R91, R93, 0x1, P0 ;  /* 0x0000005b5e5bb211 */ /* 0x000fe400000f0c5d */
[----:B------:R-:W2:Y:S01]  /*5b70*/  @!P3 LDG.E.64.CONSTANT R94, desc[UR8][R80.64] ;  /* 0x00000008505eb981 */ /* 0x000ea2000c1e9b00 */
[----:B------:R-:W-:-:S04]  /*5b80*/  @!P3 LOP3.LUT R93, R147, 0xffff, RZ, 0xc0, !PT ;  /* 0x0000ffff935db812 */ /* 0x000fc800078ec0ff */
[----:B------:R-:W-:Y:S02]  /*5b90*/  @!P3 IADD3 R42, P0, PT, R6, R93, RZ ;  /* 0x0000005d062ab210 */ /* 0x000fe40007f1e0ff */
[----:B------:R0:W5:Y:S02]  /*5ba0*/  @!P4 LDG.E.U16 R93, desc[UR8][R56.64] ;  /* 0x00000008385dc981 */ /* 0x000164000c1e1500 */
[----:B0-----:R-:W0:Y:S01]  /*5bb0*/  @!P3 LDC.64 R56, c[0x0][0x3a0] ;  /* 0x0000e800ff38bb82 */ /* 0x001e220000000a00 */
[----:B------:R-:W-:Y:S02]  /*5bc0*/  @!P3 IMAD.X R43, RZ, RZ, R7, P0 ;  /* 0x000000ffff2bb224 */ /* 0x000fe400000e0607 */
[----:B--2---:R-:W-:-:S04]  /*5bd0*/  @!P3 IMAD.WIDE.U32 R42, R94, 0x14000000, R42 ;  /* 0x140000005e2ab825 */ /* 0x004fc800078e002a */
[----:B------:R-:W-:Y:S01]  /*5be0*/  @!P3 IMAD R95, R95, 0x14000000, RZ ;  /* 0x140000005f5fb824 */ /* 0x000fe200078e02ff */
[----:B0-----:R-:W-:-:S03]  /*5bf0*/  @!P3 LEA R56, P0, R42, R56, 0x1 ;  /* 0x000000382a38b211 */ /* 0x001fc600078008ff */
[----:B------:R-:W-:-:S05]  /*5c00*/  @!P3 IMAD.IADD R94, R95, 0x1, R43 ;  /* 0x000000015f5eb824 */ /* 0x000fca00078e022b */
[----:B------:R-:W-:Y:S02]  /*5c10*/  @!P3 LEA.HI.X R57, R42, R57, R94, 0x1, P0 ;  /* 0x000000392a39b211 */ /* 0x000fe400000f0c5e */
[----:B------:R-:W2:Y:S01]  /*5c20*/  @!P3 LDG.E.64.CONSTANT R94, desc[UR8][R80.64] ;  /* 0x00000008505eb981 */ /* 0x000ea2000c1e9b00 */
[----:B------:R-:W-:-:S04]  /*5c30*/  @!P3 LOP3.LUT R43, R146, 0xffff, RZ, 0xc0, !PT ;  /* 0x0000ffff922bb812 */ /* 0x000fc800078ec0ff */
[----:B------:R-:W-:-:S04]  /*5c40*/  @!P3 IADD3 R42, P0, PT, R6, R43, RZ ;  /* 0x0000002b062ab210 */ /* 0x000fc80007f1e0ff */
[----:B------:R-:W-:Y:S02]  /*5c50*/  @!P3 IADD3.X R43, PT, PT, RZ, R7, RZ, P0, !PT ;  /* 0x00000007ff2bb210 */ /* 0x000fe400007fe4ff */
[----:B------:R-:W0:Y:S01]  /*5c60*/  @!P3 LDC.64 R6, c[0x0][0x3a0] ;  /* 0x0000e800ff06bb82 */ /* 0x000e220000000a00 */
[----:B--2---:R-:W-:-:S04]  /*5c70*/  @!P3 IMAD.WIDE.U32 R42, R94, 0x14000000, R42 ;  /* 0x140000005e2ab825 */ /* 0x004fc800078e002a */
[----:B------:R-:W-:Y:S01]  /*5c80*/  @!P3 IMAD R95, R95, 0x14000000, RZ ;  /* 0x140000005f5fb824 */ /* 0x000fe200078e02ff */
[----:B0-----:R-:W-:-:S03]  /*5c90*/  @!P3 LEA R6, P0, R42, R6, 0x1 ;  /* 0x000000062a06b211 */ /* 0x001fc600078008ff */
[----:B------:R-:W-:Y:S01]  /*5ca0*/  @!P3 IMAD.IADD R43, R95, 0x1, R43 ;  /* 0x000000015f2bb824 */ /* 0x000fe200078e022b */
[----:B------:R-:W-:-:S04]  /*5cb0*/  LOP3.LUT R94, R36, 0xffff, RZ, 0xc0, !PT ;  /* 0x0000ffff245e7812 */ /* 0x000fc800078ec0ff */
[----:B------:R-:W-:Y:S02]  /*5cc0*/  @!P3 LEA.HI.X R7, R42, R7, R43, 0x1, P0 ;  /* 0x000000072a07b211 */ /* 0x000fe400000f0c2b */
[----:B------:R-:W-:-:S04]  /*5cd0*/  IADD3 R43, P1, PT, R94, R53, RZ ;  /* 0x000000355e2b7210 */ /* 0x000fc80007f3e0ff */
[----:B------:R-:W-:Y:S01]  /*5ce0*/  ISETP.GT.U32.AND P0, PT, R43, R88, PT ;  /* 0x000000582b00720c */ /* 0x000fe20003f04070 */
[----:B------:R-:W-:-:S05]  /*5cf0*/  IMAD.X R42, RZ, RZ, R51, P1 ;  /* 0x000000ffff2a7224 */ /* 0x000fca00008e0633 */
[----:B------:R-:W-:-:S13]  /*5d00*/  ISETP.GT.AND.EX P4, PT, R42, R89, PT, P0 ;  /* 0x000000592a00720c */ /* 0x000fda0003f84300 */
[----:B------:R-:W2:Y:S04]  /*5d10*/  @!P4 LDG.E.64.CONSTANT R42, desc[UR8][R80.64] ;  /* 0x00000008502ac981 */ /* 0x000ea8000c1e9b00 */
[----:B------:R-:W5:Y:S01]  /*5d20*/  @!P4 LDG.E.64.CONSTANT R96, desc[UR8][R80.64] ;  /* 0x000000085060c981 */ /* 0x000f62000c1e9b00 */
[----:B------:R-:W-:-:S04]  /*5d30*/  LOP3.LUT R59, R59, 0xffffffdf, RZ, 0xc0, !PT ;  /* 0xffffffdf3b3b7812 */ /* 0x000fc800078ec0ff */
[----:B------:R-:W-:-:S04]  /*5d40*/  @P6 LOP3.LUT R59, R59, 0x20, RZ, 0xfc, !PT ;  /* 0x000000203b3b6812 */ /* 0x000fc800078efcff */
[----:B------:R-:W-:-:S04]  /*5d50*/  LOP3.LUT R59, R59, 0xffffffef, RZ, 0xc0, !PT ;  /* 0xffffffef3b3b7812 */ /* 0x000fc800078ec0ff */
[----:B------:R-:W-:-:S04]  /*5d60*/  @P3 LOP3.LUT R59, R59, 0x10, RZ, 0xfc, !PT ;  /* 0x000000103b3b3812 */ /* 0x000fc800078efcff */
[----:B------:R-:W-:Y:S01]  /*5d70*/  LOP3.LUT P1, RZ, R59, 0x40, RZ, 0xc0, !PT ;  /* 0x000000403bff7812 */ /* 0x000fe2000782c0ff */
[----:B------:R-:W-:Y:S01]  /*5d80*/  IMAD.WIDE.U32 R94, R94, 0xa00, R86 ;  /* 0x00000a005e5e7825 */ /* 0x000fe200078e0056 */
[----:B------:R-:W-:-:S11]  /*5d90*/  @!P4 LOP3.LUT R101, R145, 0xffff, RZ, 0xc0, !PT ;  /* 0x0000ffff9165c812 */ /* 0x000fd600078ec0ff */
[----:B----4-:R-:W-:-:S05]  /*5da0*/  @P1 PRMT R100, RZ, 0x7610, R100 ;  /* 0x00007610ff641816 */ /* 0x010fca0000000064 */
[----:B------:R0:W-:Y:S02]  /*5db0*/  STS.U16 [R26+0x100], R100 ;  /* 0x000100641a007388 */ /* 0x0001e40000000400 */
[----:B0-----:R-:W-:-:S05]  /*5dc0*/  @!P4 IADD3 R100, P0, PT, R94, R101, RZ ;  /* 0x000000655e64c210 */ /* 0x001fca0007f1e0ff */
[----:B------:R-:W-:Y:S01]  /*5dd0*/  @!P4 IMAD.X R101, RZ, RZ, R95, P0 ;  /* 0x000000ffff65c224 */ /* 0x000fe200000e065f */
[----:B------:R-:W-:-:S05]  /*5de0*/  @P5 PRMT R50, RZ, 0x7610, R50 ;  /* 0x00007610ff325816 */ /* 0x000fca0000000032 */
[----:B------:R-:W-:Y:S01]  /*5df0*/  STS.U16 [R26+0x2], R50 ;  /* 0x000002321a007388 */ /* 0x000fe20000000400 */
[----:B------:R-:W-:-:S05]  /*5e00*/  @P5 PRMT R58, RZ, 0x7610, R58 ;  /* 0x00007610ff3a5816 */ /* 0x000fca000000003a */
[----:B---3--:R0:W-:Y:S04]  /*5e10*/  STS.U16 [R26+0x4], R58 ;  /* 0x0000043a1a007388 */ /* 0x0081e80000000400 */
[----:B0-----:R0:W3:Y:S02]  /*5e20*/  @!P1 LDG.E.U16 R58, desc[UR8][R4.64] ;  /* 0x00000008043a9981 */ /* 0x0010e4000c1e1500 */
[----:B0-----:R-:W0:Y:S01]  /*5e30*/  @!P4 LDC.64 R4, c[0x0][0x3a0] ;  /* 0x0000e800ff04cb82 */ /* 0x001e220000000a00 */
[----:B--2---:R-:W-:-:S04]  /*5e40*/  @!P4 IMAD.WIDE.U32 R100, R42, 0x14000000, R100 ;  /* 0x140000002a64c825 */ /* 0x004fc800078e0064 */
[----:B------:R-:W-:-:S03]  /*5e50*/  @!P4 IMAD R103, R43, 0x14000000, RZ ;  /* 0x140000002b67c824 */ /* 0x000fc600078e02ff */
[----:B------:R-:W1:Y:S02]  /*5e60*/  @!P4 LDC.64 R42, c[0x0][0x3a0] ;  /* 0x0000e800ff2acb82 */ /* 0x000e640000000a00 */
[----:B------:R-:W-:Y:S02]  /*5e70*/  @!P4 IADD3 R50, PT, PT, R103, R101, RZ ;  /* 0x000000656732c210 */ /* 0x000fe40007ffe0ff */
[----:B------:R-:W2:Y:S01]  /*5e80*/  @!P4 LDG.E.64.CONSTANT R102, desc[UR8][R80.64] ;  /* 0x000000085066c981 */ /* 0x000ea2000c1e9b00 */
[----:B------:R-:W-:Y:S01]  /*5e90*/  @!P4 LOP3.LUT R101, R144, 0xffff, RZ, 0xc0, !PT ;  /* 0x0000ffff9065c812 */ /* 0x000fe200078ec0ff */
[----:B-----5:R-:W-:Y:S01]  /*5ea0*/  @!P4 IMAD R97, R97, 0x14000000, RZ ;  /* 0x140000006161c824 */ /* 0x020fe200078e02ff */
[----:B-1----:R-:W-:-:S04]  /*5eb0*/  @!P4 LEA R42, P0, R100, R42, 0x1 ;  /* 0x0000002a642ac211 */ /* 0x002fc800078008ff */
[----:B------:R-:W-:Y:S02]  /*5ec0*/  @!P4 LEA.HI.X R43, R100, R43, R50, 0x1, P0 ;  /* 0x0000002b642bc211 */ /* 0x000fe400000f0c32 */
[----:B------:R-:W-:-:S05]  /*5ed0*/  @!P4 IADD3 R100, P0, PT, R94, R101, RZ ;  /* 0x000000655e64c210 */ /* 0x000fca0007f1e0ff */
[----:B------:R-:W-:Y:S02]  /*5ee0*/  @!P4 IMAD.X R101, RZ, RZ, R95, P0 ;  /* 0x000000ffff65c224 */ /* 0x000fe400000e065f */
[----:B------:R-:W-:-:S04]  /*5ef0*/  @!P4 IMAD.WIDE.U32 R100, R96, 0x14000000, R100 ;  /* 0x140000006064c825 */ /* 0x000fc800078e0064 */
[----:B------:R-:W-:Y:S02]  /*5f00*/  @!P4 IMAD.IADD R50, R97, 0x1, R101 ;  /* 0x000000016132c824 */ /* 0x000fe400078e0265 */
[----:B------:R-:W4:Y:S01]  /*5f10*/  @!P4 LDG.E.64.CONSTANT R96, desc[UR8][R80.64] ;  /* 0x000000085060c981 */ /* 0x000f22000c1e9b00 */
[----:B0-----:R-:W-:-:S04]  /*5f20*/  @!P4 LEA R4, P0, R100, R4, 0x1 ;  /* 0x000000046404c211 */ /* 0x001fc800078008ff */
[----:B------:R-:W-:Y:S02]  /*5f30*/  @!P4 LEA.HI.X R5, R100, R5, R50, 0x1, P0 ;  /* 0x000000056405c211 */ /* 0x000fe400000f0c32 */
[----:B------:R0:W5:Y:S01]  /*5f40*/  @!P1 LDG.E.U16 R50, desc[UR8][R54.64] ;  /* 0x0000000836329981 */ /* 0x000162000c1e1500 */
[----:B------:R-:W-:Y:S01]  /*5f50*/  @!P4 LOP3.LUT R101, R143, 0xffff, RZ, 0xc0, !PT ;  /* 0x0000ffff8f65c812 */ /* 0x000fe200078ec0ff */
[----:B0-----:R-:W0:Y:S03]  /*5f60*/  @!P4 LDC.64 R54, c[0x0][0x3a0] ;  /* 0x0000e800ff36cb82 */ /* 0x001e260000000a00 */
[----:B------:R-:W-:Y:S02]  /*5f70*/  @!P4 IADD3 R100, P0, PT, R94, R101, RZ ;  /* 0x000000655e64c210 */ /* 0x000fe40007f1e0ff */
[----:B------:R-:W-:-:S03]  /*5f80*/  @P5 PRMT R65, RZ, 0x7610, R65 ;  /* 0x00007610ff415816 */ /* 0x000fc60000000041 */
[----:B------:R-:W-:Y:S02]  /*5f90*/  @!P4 IMAD.X R101, RZ, RZ, R95, P0 ;  /* 0x000000ffff65c224 */ /* 0x000fe400000e065f */
[----:B------:R1:W-:Y:S01]  /*5fa0*/  STS.U16 [R26+0x6], R65 ;  /* 0x000006411a007388 */ /* 0x0003e20000000400 */
[----:B------:R-:W-:-:S05]  /*5fb0*/  @P1 PRMT R58, RZ, 0x7610, R58 ;  /* 0x00007610ff3a1816 */ /* 0x000fca000000003a */
[----:B---3--:R3:W-:Y:S01]  /*5fc0*/  STS.U16 [R26+0x104], R58 ;  /* 0x0001043a1a007388 */ /* 0x0087e20000000400 */
[----:B--2---:R-:W-:-:S04]  /*5fd0*/  @!P4 IMAD.WIDE.U32 R100, R102, 0x14000000, R100 ;  /* 0x140000006664c825 */ /* 0x004fc800078e0064 */
[----:B-1----:R-:W-:Y:S01]  /*5fe0*/  @!P4 IMAD R65, R103, 0x14000000, RZ ;  /* 0x140000006741c824 */ /* 0x002fe200078e02ff */
[----:B0-----:R-:W-:-:S04]  /*5ff0*/  @!P4 LEA R54, P0, R100, R54, 0x1 ;  /* 0x000000366436c211 */ /* 0x001fc800078008ff */
[----:B------:R-:W-:Y:S02]  /*6000*/  @!P4 IADD3 R65, PT, PT, R65, R101, RZ ;  /* 0x000000654141c210 */ /* 0x000fe40007ffe0ff */
[----:B------:R-:W-:Y:S02]  /*6010*/  @!P4 LOP3.LUT R101, R142, 0xffff, RZ, 0xc0, !PT ;  /* 0x0000ffff8e65c812 */ /* 0x000fe400078ec0ff */
[----:B------:R-:W-:Y:S02]  /*6020*/  @!P4 LEA.HI.X R55, R100, R55, R65, 0x1, P0 ;  /* 0x000000376437c211 */ /* 0x000fe400000f0c41 */
[----:B------:R-:W-:-:S05]  /*6030*/  @!P4 IADD3 R100, P0, PT, R94, R101, RZ ;  /* 0x000000655e64c210 */ /* 0x000fca0007f1e0ff */
[----:B------:R-:W-:Y:S02]  /*6040*/  @!P4 IMAD.X R101, RZ, RZ, R95, P0 ;  /* 0x000000ffff65c224 */ /* 0x000fe400000e065f */
[----:B------:R-:W0:Y:S01]  /*6050*/  @!P4 LDC.64 R94, c[0x0][0x3a0] ;  /* 0x0000e800ff5ecb82 */ /* 0x000e220000000a00 */
[----:B----4-:R-:W-:-:S04]  /*6060*/  @!P4 IMAD.WIDE.U32 R100, R96, 0x14000000, R100 ;  /* 0x140000006064c825 */ /* 0x010fc800078e0064 */
[----:B------:R-:W-:Y:S01]  /*6070*/  @!P4 IMAD R97, R97, 0x14000000, RZ ;  /* 0x140000006161c824 */ /* 0x000fe200078e02ff */
[----:B0-----:R-:W-:-:S03]  /*6080*/  @!P4 LEA R94, P0, R100, R94, 0x1 ;  /* 0x0000005e645ec211 */ /* 0x001fc600078008ff */
[----:B---3--:R-:W-:-:S05]  /*6090*/  @!P4 IMAD.IADD R58, R97, 0x1, R101 ;  /* 0x00000001613ac824 */ /* 0x008fca00078e0265 */
[----:B------:R-:W-:Y:S02]  /*60a0*/  @!P4 LEA.HI.X R95, R100, R95, R58, 0x1, P0 ;  /* 0x0000005f645fc211 */ /* 0x000fe400000f0c3a */
[----:B------:R-:W-:Y:S02]  /*60b0*/  LOP3.LUT R100, R104, 0xffff, RZ, 0xc0, !PT ;  /* 0x0000ffff68647812 */ /* 0x000fe400078ec0ff */
[----:B------:R-:W-:Y:S01]  /*60c0*/  @P1 PRMT R50, RZ, 0x7610, R50 ;  /* 0x00007610ff321816 */ /* 0x000fe20000000032 */
[----:B------:R-:W2:Y:S01]  /*60d0*/  LDL R104, [R1+0x10] ;  /* 0x0000100001687983 */ /* 0x000ea20000100800 */
[----:B------:R-:W-:-:S05]  /*60e0*/  IADD3 R65, P0, PT, R100, R53, RZ ;  /* 0x0000003564417210 */ /* 0x000fca0007f1e0ff */
[----:B------:R-:W-:Y:S01]  /*60f0*/  IMAD.X R58, RZ, RZ, R51, P0 ;  /* 0x000000ffff3a7224 */ /* 0x000fe200000e0633 */
[----:B------:R-:W-:-:S04]  /*6100*/  ISETP.GT.U32.AND P0, PT, R65, R88, PT ;  /* 0x000000584100720c */ /* 0x000fc80003f04070 */
[----:B------:R-:W-:-:S13]  /*6110*/  ISETP.GT.AND.EX P5, PT, R58, R89, PT, P0 ;  /* 0x000000593a00720c */ /* 0x000fda0003fa4300 */
[----:B------:R-:W3:Y:S01]  /*6120*/  @!P5 LDG.E.64.CONSTANT R96, desc[UR8][R80.64] ;  /* 0x000000085060d981 */ /* 0x000ee2000c1e9b00 */
[----:B------:R-:W-:Y:S01]  /*6130*/  IMAD.WIDE.U32 R100, R100, 0xa00, R86 ;  /* 0x00000a0064647825 */ /* 0x000fe200078e0056 */
[----:B------:R-:W-:-:S04]  /*6140*/  @!P5 LOP3.LUT R103, R141, 0xffff, RZ, 0xc0, !PT ;  /* 0x0000ffff8d67d812 */ /* 0x000fc800078ec0ff */
[----:B------:R-:W-:-:S04]  /*6150*/  @!P5 IADD3 R102, P0, PT, R100, R103, RZ ;  /* 0x000000676466d210 */ /* 0x000fc80007f1e0ff */
[----:B------:R-:W-:Y:S01]  /*6160*/  @!P5 IADD3.X R103, PT, PT, RZ, R101, RZ, P0, !PT ;  /* 0x00000065ff67d210 */ /* 0x000fe200007fe4ff */
[----:B-----5:R0:W-:Y:S01]  /*6170*/  STS.U16 [R26+0x106], R50 ;  /* 0x000106321a007388 */ /* 0x0201e20000000400 */
[----:B---3--:R-:W-:Y:S02]  /*6180*/  @!P5 IMAD R65, R97, 0x14000000, RZ ;  /* 0x140000006141d824 */ /* 0x008fe400078e02ff */
[----:B------:R-:W-:Y:S02]  /*6190*/  @!P5 IMAD.WIDE.U32 R102, R96, 0x14000000, R102 ;  /* 0x140000006066d825 */ /* 0x000fe400078e0066 */
[----:B------:R-:W1:Y:S02]  /*61a0*/  @!P5 LDC.64 R96, c[0x0][0x3a0] ;  /* 0x0000e800ff60db82 */ /* 0x000e640000000a00 */
[----:B0-----:R-:W-:Y:S02]  /*61b0*/  @!P5 IMAD.IADD R50, R65, 0x1, R103 ;  /* 0x000000014132d824 */ /* 0x001fe400078e0267 */
[----:B------:R-:W3:Y:S04]  /*61c0*/  @!P2 LDG.E.U16 R65, desc[UR8][R84.64] ;  /* 0x000000085441a981 */ /* 0x000ee8000c1e1500 */
[----:B------:R-:W4:Y:S01]  /*61d0*/  @!P5 LDG.E.64.CONSTANT R84, desc[UR8][R80.64] ;  /* 0x000000085054d981 */ /* 0x000f22000c1e9b00 */
[----:B------:R-:W-:-:S05]  /*61e0*/  @P2 PRMT R65, RZ, 0x7610, R65 ;  /* 0x00007610ff412816 */ /* 0x000fca0000000041 */
[----:B---3--:R0:W-:Y:S04]  /*61f0*/  STS.U16 [R26+0x200], R65 ;  /* 0x000200411a007388 */ /* 0x0081e80000000400 */
[----:B0-----:R-:W3:Y:S04]  /*6200*/  @!P2 LDG.E.U16 R65, desc[UR8][R48.64] ;  /* 0x000000083041a981 */ /* 0x001ee8000c1e1500 */
[----:B------:R-:W5:Y:S01]  /*6210*/  @!P5 LDG.E.64.CONSTANT R48, desc[UR8][R80.64] ;  /* 0x000000085030d981 */ /* 0x000f62000c1e9b00 */
[----:B-1----:R-:W-:Y:S02]  /*6220*/  @!P5 LEA R96, P0, R102, R96, 0x1 ;  /* 0x000000606660d211 */ /* 0x002fe400078008ff */
[----:B------:R-:W-:-:S02]  /*6230*/  @!P5 LOP3.LUT R103, R140, 0xffff, RZ, 0xc0, !PT ;  /* 0x0000ffff8c67d812 */ /* 0x000fc400078ec0ff */
[----:B------:R-:W-:Y:S02]  /*6240*/  @!P5 LEA.HI.X R97, R102, R97, R50, 0x1, P0 ;  /* 0x000000616661d211 */ /* 0x000fe400000f0c32 */
[----:B------:R-:W-:Y:S02]  /*6250*/  @!P5 IADD3 R102, P0, PT, R100, R103, RZ ;  /* 0x000000676466d210 */ /* 0x000fe40007f1e0ff */
[----:B------:R-:W-:-:S03]  /*6260*/  @P1 PRMT R93, RZ, 0x7610, R93 ;  /* 0x00007610ff5d1816 */ /* 0x000fc6000000005d */
[----:B------:R-:W-:Y:S02]  /*6270*/  @!P5 IMAD.X R103, RZ, RZ, R101, P0 ;  /* 0x000000ffff67d224 */ /* 0x000fe400000e0665 */
[----:B------:R0:W-:Y:S01]  /*6280*/  STS.U16 [R26+0x102], R93 ;  /* 0x0001025d1a007388 */ /* 0x0001e20000000400 */
[----:B----4-:R-:W-:-:S04]  /*6290*/  @!P5 IMAD.WIDE.U32 R102, R84, 0x14000000, R102 ;  /* 0x140000005466d825 */ /* 0x010fc800078e0066 */
[----:B0-----:R-:W-:Y:S02]  /*62a0*/  @!P5 IMAD R93, R85, 0x14000000, RZ ;  /* 0x14000000555dd824 */ /* 0x001fe400078e02ff */
[----:B------:R-:W0:Y:S02]  /*62b0*/  @!P5 LDC.64 R84, c[0x0][0x3a0] ;  /* 0x0000e800ff54db82 */ /* 0x000e240000000a00 */
[----:B------:R-:W-:Y:S01]  /*62c0*/  @!P5 IMAD.IADD R50, R93, 0x1, R103 ;  /* 0x000000015d32d824 */ /* 0x000fe200078e0267 */
[----:B------:R-:W-:Y:S02]  /*62d0*/  @!P5 LOP3.LUT R103, R139, 0xffff, RZ, 0xc0, !PT ;  /* 0x0000ffff8b67d812 */ /* 0x000fe400078ec0ff */
[----:B------:R-:W-:-:S05]  /*62e0*/  @P2 PRMT R65, RZ, 0x7610, R65 ;  /* 0x00007610ff412816 */ /* 0x000fca0000000041 */
[----:B---3--:R1:W-:Y:S04]  /*62f0*/  STS.U16 [R26+0x202], R65 ;  /* 0x000202411a007388 */ /* 0x0083e80000000400 */
[----:B-1----:R1:W3:Y:S04]  /*6300*/  @!P2 LDG.E.U16 R65, desc[UR8][R60.64] ;  /* 0x000000083c41a981 */ /* 0x0022e8000c1e1500 */
[----:B------:R-:W4:Y:S01]  /*6310*/  @!P5 LDG.E.64.CONSTANT R60, desc[UR8][R80.64] ;  /* 0x00000008503cd981 */ /* 0x000f22000c1e9b00 */
[----:B0-----:R-:W-:-:S04]  /*6320*/  @!P5 LEA R84, P0, R102, R84, 0x1 ;  /* 0x000000546654d211 */ /* 0x001fc800078008ff */
[----:B------:R-:W-:Y:S02]  /*6330*/  @!P5 LEA.HI.X R85, R102, R85, R50, 0x1, P0 ;  /* 0x000000556655d211 */ /* 0x000fe400000f0c32 */
[----:B------:R-:W-:-:S04]  /*6340*/  @!P5 IADD3 R102, P0, PT, R100, R103, RZ ;  /* 0x000000676466d210 */ /* 0x000fc80007f1e0ff */
[----:B------:R-:W-:Y:S01]  /*6350*/  @!P5 IADD3.X R103, PT, PT, RZ, R101, RZ, P0, !PT ;  /* 0x00000065ff67d210 */ /* 0x000fe200007fe4ff */
[----:B-----5:R-:W-:Y:S02]  /*6360*/  @!P5 IMAD R93, R49, 0x14000000, RZ ;  /* 0x14000000315dd824 */ /* 0x020fe400078e02ff */
[----:B------:R-:W-:Y:S02]  /*6370*/  @!P5 IMAD.WIDE.U32 R102, R48, 0x14000000, R102 ;  /* 0x140000003066d825 */ /* 0x000fe400078e0066 */
[----:B------:R-:W0:Y:S02]  /*6380*/  @!P5 LDC.64 R48, c[0x0][0x3a0] ;  /* 0x0000e800ff30db82 */ /* 0x000e240000000a00 */
[----:B------:R-:W-:Y:S01]  /*6390*/  @!P5 IMAD.IADD R50, R93, 0x1, R103 ;  /* 0x000000015d32d824 */ /* 0x000fe200078e0267 */
[----:B------:R-:W-:Y:S02]  /*63a0*/  @!P5 LOP3.LUT R103, R138, 0xffff, RZ, 0xc0, !PT ;  /* 0x0000ffff8a67d812 */ /* 0x000fe400078ec0ff */
[----:B0-----:R-:W-:-:S04]  /*63b0*/  @!P5 LEA R48, P0, R102, R48, 0x1 ;  /* 0x000000306630d211 */ /* 0x001fc800078008ff */
[----:B------:R-:W-:Y:S02]  /*63c0*/  @!P5 LEA.HI.X R49, R102, R49, R50, 0x1, P0 ;  /* 0x000000316631d211 */ /* 0x000fe400000f0c32 */
[----:B------:R-:W-:-:S05]  /*63d0*/  @!P5 IADD3 R102, P0, PT, R100, R103, RZ ;  /* 0x000000676466d210 */ /* 0x000fca0007f1e0ff */
[----:B------:R-:W-:Y:S02]  /*63e0*/  @!P5 IMAD.X R103, RZ, RZ, R101, P0 ;  /* 0x000000ffff67d224 */ /* 0x000fe400000e0665 */
[----:B----4-:R-:W-:-:S04]  /*63f0*/  @!P5 IMAD.WIDE.U32 R102, R60, 0x14000000, R102 ;  /* 0x140000003c66d825 */ /* 0x010fc800078e0066 */
[----:B------:R-:W-:Y:S02]  /*6400*/  @!P5 IMAD R93, R61, 0x14000000, RZ ;  /* 0x140000003d5dd824 */ /* 0x000fe400078e02ff */
[----:B-1----:R-:W0:Y:S02]  /*6410*/  @!P5 LDC.64 R60, c[0x0][0x3a0] ;  /* 0x0000e800ff3cdb82 */ /* 0x002e240000000a00 */
[----:B------:R-:W-:Y:S01]  /*6420*/  @!P5 IMAD.IADD R50, R93, 0x1, R103 ;  /* 0x000000015d32d824 */ /* 0x000fe200078e0267 */
[----:B------:R-:W-:Y:S01]  /*6430*/  @P2 PRMT R65, RZ, 0x7610, R65 ;  /* 0x00007610ff412816 */ /* 0x000fe20000000041 */
[----:B------:R1:W4:Y:S01]  /*6440*/  @!P6 LDG.E.U16 R93, desc[UR8][R98.64] ;  /* 0x00000008625de981 */ /* 0x000322000c1e1500 */
[----:B0-----:R-:W-:-:S04]  /*6450*/  @!P5 LEA R60, P0, R102, R60, 0x1 ;  /* 0x0000003c663cd211 */ /* 0x001fc800078008ff */
[----:B------:R-:W-:Y:S02]  /*6460*/  @!P5 LEA.HI.X R61, R102, R61, R50, 0x1, P0 ;  /* 0x0000003d663dd211 */ /* 0x000fe400000f0c32 */
[----:B--2---:R-:W-:Y:S01]  /*6470*/  LOP3.LUT R50, R104, 0xffff, RZ, 0xc0, !PT ;  /* 0x0000ffff68327812 */ /* 0x004fe200078ec0ff */
[----:B---3--:R0:W-:Y:S03]  /*6480*/  STS.U16 [R26+0x204], R65 ;  /* 0x000204411a007388 */ /* 0x0081e60000000400 */
[----:B------:R-:W-:Y:S01]  /*6490*/  IADD3 R103, P0, PT, R50, R53, RZ ;  /* 0x0000003532677210 */ /* 0x000fe20007f1e0ff */
[----:B------:R-:W2:Y:S03]  /*64a0*/  LDL R104, [R1+0xc] ;  /* 0x00000c0001687983 */ /* 0x000ea60000100800 */
[----:B------:R-:W-:-:S02]  /*64b0*/  IADD3.X R58, PT, PT, RZ, R51, RZ, P0, !PT ;  /* 0x00000033ff3a7210 */ /* 0x000fc400007fe4ff */
[----:B------:R-:W-:Y:S01]  /*64c0*/  ISETP.GT.U32.AND P0, PT, R103, R88, PT ;  /* 0x000000586700720c */ /* 0x000fe20003f04070 */
[----:B0-----:R-:W3:Y:S03]  /*64d0*/  @!P2 LDG.E.U16 R65, desc[UR8][R40.64] ;  /* 0x000000082841a981 */ /* 0x001ee6000c1e1500 */
[----:B------:R-:W-:-:S13]  /*64e0*/  ISETP.GT.AND.EX P1, PT, R58, R89, PT, P0 ;  /* 0x000000593a00720c */ /* 0x000fda0003f24300 */
[----:B------:R-:W5:Y:S01]  /*64f0*/  @!P1 LDG.E.64.CONSTANT R40, desc[UR8][R80.64] ;  /* 0x0000000850289981 */ /* 0x000f62000c1e9b00 */
[----:B-1----:R-:W-:Y:S01]  /*6500*/  IMAD.WIDE.U32 R98, R50, 0xa00, R86 ;  /* 0x00000a0032627825 */ /* 0x002fe200078e0056 */
[----:B------:R-:W-:-:S04]  /*6510*/  @!P1 LOP3.LUT R103, R137, 0xffff, RZ, 0xc0, !PT ;  /* 0x0000ffff89679812 */ /* 0x000fc800078ec0ff */
[----:B------:R-:W-:-:S05]  /*6520*/  @!P1 IADD3 R102, P0, PT, R98, R103, RZ ;  /* 0x0000006762669210 */ /* 0x000fca0007f1e0ff */
[----:B------:R-:W-:Y:S01]  /*6530*/  @!P1 IMAD.X R103, RZ, RZ, R99, P0 ;  /* 0x000000ffff679224 */ /* 0x000fe200000e0663 */
[----:B------:R-:W-:-:S05]  /*6540*/  @P2 PRMT R65, RZ, 0x7610, R65 ;  /* 0x00007610ff412816 */ /* 0x000fca0000000041 */
[----:B---3--:R5:W-:Y:S02]  /*6550*/  STS.U16 [R26+0x206], R65 ;  /* 0x000206411a007388 */ /* 0x008be40000000400 */
[----:B-----5:R-:W-:Y:S02]  /*6560*/  @!P1 IMAD R65, R41, 0x14000000, RZ ;  /* 0x1400000029419824 */ /* 0x020fe400078e02ff */
[----:B------:R-:W-:Y:S02]  /*6570*/  @!P1 IMAD.WIDE.U32 R102, R40, 0x14000000, R102 ;  /* 0x1400000028669825 */ /* 0x000fe400078e0066 */
[----:B------:R-:W0:Y:S02]  /*6580*/  @!P1 LDC.64 R40, c[0x0][0x3a0] ;  /* 0x0000e800ff289b82 */ /* 0x000e240000000a00 */
[----:B------:R-:W-:Y:S02]  /*6590*/  @!P1 IMAD.IADD R50, R65, 0x1, R103 ;  /* 0x0000000141329824 */ /* 0x000fe400078e0267 */
[----:B------:R-:W3:Y:S04]  /*65a0*/  @!P6 LDG.E.U16 R65, desc[UR8][R44.64] ;  /* 0x000000082c41e981 */ /* 0x000ee8000c1e1500 */
[----:B------:R-:W5:Y:S01]  /*65b0*/  @!P1 LDG.E.64.CONSTANT R44, desc[UR8][R80.64] ;  /* 0x00000008502c9981 */ /* 0x000f62000c1e9b00 */
[----:B------:R-:W-:-:S05]  /*65c0*/  @P6 PRMT R65, RZ, 0x7610, R65 ;  /* 0x00007610ff416816 */ /* 0x000fca0000000041 */
[----:B---3--:R1:W-:Y:S04]  /*65d0*/  STS.U16 [R26+0x302], R65 ;  /* 0x000302411a007388 */ /* 0x0083e80000000400 */
[----:B-1----:R-:W3:Y:S04]  /*65e0*/  @!P6 LDG.E.U16 R65, desc[UR8][R62.64] ;  /* 0x000000083e41e981 */ /* 0x002ee8000c1e1500 */
[----:B------:R-:W2:Y:S01]  /*65f0*/  @!P1 LDG.E.64.CONSTANT R62, desc[UR8][R80.64] ;  /* 0x00000008503e9981 */ /* 0x000ea2000c1e9b00 */
[----:B0-----:R-:W-:Y:S02]  /*6600*/  @!P1 LEA R40, P0, R102, R40, 0x1 ;  /* 0x0000002866289211 */ /* 0x001fe400078008ff */
[----:B------:R-:W-:-:S02]  /*6610*/  @!P1 LOP3.LUT R103, R136, 0xffff, RZ, 0xc0, !PT ;  /* 0x0000ffff88679812 */ /* 0x000fc400078ec0ff */
[----:B------:R-:W-:Y:S02]  /*6620*/  @!P1 LEA.HI.X R41, R102, R41, R50, 0x1, P0 ;  /* 0x0000002966299211 */ /* 0x000fe400000f0c32 */
[----:B------:R-:W-:Y:S02]  /*6630*/  @!P1 IADD3 R102, P0, PT, R98, R103, RZ ;  /* 0x0000006762669210 */ /* 0x000fe40007f1e0ff */
[----:B------:R-:W-:-:S03]  /*6640*/  @P6 PRMT R93, RZ, 0x7610, R93 ;  /* 0x00007610ff5d6816 */ /* 0x000fc6000000005d */
[----:B------:R-:W-:Y:S02]  /*6650*/  @!P1 IMAD.X R103, RZ, RZ, R99, P0 ;  /* 0x000000ffff679224 */ /* 0x000fe400000e0663 */
[----:B----4-:R0:W-:Y:S01]  /*6660*/  STS.U16 [R26+0x300], R93 ;  /* 0x0003005d1a007388 */ /* 0x0101e20000000400 */
[----:B-----5:R-:W-:-:S04]  /*6670*/  @!P1 IMAD.WIDE.U32 R102, R44, 0x14000000, R102 ;  /* 0x140000002c669825 */ /* 0x020fc800078e0066 */
[----:B0-----:R-:W-:Y:S02]  /*6680*/  @!P1 IMAD R93, R45, 0x14000000, RZ ;  /* 0x140000002d5d9824 */ /* 0x001fe400078e02ff */
[----:B------:R-:W0:Y:S03]  /*6690*/  @!P1 LDC.64 R44, c[0x0][0x3a0] ;  /* 0x0000e800ff2c9b82 */ /* 0x000e260000000a00 */
[----:B------:R-:W-:Y:S02]  /*66a0*/  @!P1 IADD3 R50, PT, PT, R93, R103, RZ ;  /* 0x000000675d329210 */ /* 0x000fe40007ffe0ff */
[----:B------:R-:W-:Y:S02]  /*66b0*/  @!P1 LOP3.LUT R103, R135, 0xffff, RZ, 0xc0, !PT ;  /* 0x0000ffff87679812 */ /* 0x000fe400078ec0ff */
[----:B------:R-:W-:-:S05]  /*66c0*/  @P6 PRMT R65, RZ, 0x7610, R65 ;  /* 0x00007610ff416816 */ /* 0x000fca0000000041 */
[----:B---3--:R1:W-:Y:S04]  /*66d0*/  STS.U16 [R26+0x304], R65 ;  /* 0x000304411a007388 */ /* 0x0083e80000000400 */
[----:B-1----:R1:W3:Y:S04]  /*66e0*/  @!P6 LDG.E.U16 R65, desc[UR8][R46.64] ;  /* 0x000000082e41e981 */ /* 0x0022e8000c1e1500 */
[----:B------:R-:W4:Y:S01]  /*66f0*/  @!P1 LDG.E.64.CONSTANT R46, desc[UR8][R80.64] ;  /* 0x00000008502e9981 */ /* 0x000f22000c1e9b00 */
[----:B0-----:R-:W-:-:S04]  /*6700*/  @!P1 LEA R44, P0, R102, R44, 0x1 ;  /* 0x0000002c662c9211 */ /* 0x001fc800078008ff */
[----:B------:R-:W-:Y:S02]  /*6710*/  @!P1 LEA.HI.X R45, R102, R45, R50, 0x1, P0 ;  /* 0x0000002d662d9211 */ /* 0x000fe400000f0c32 */
[----:B------:R-:W-:Y:S01]  /*6720*/  @!P1 IADD3 R102, P0, PT, R98, R103, RZ ;  /* 0x0000006762669210 */ /* 0x000fe20007f1e0ff */
[----:B--2---:R-:W-:-:S04]  /*6730*/  @!P1 IMAD R93, R63, 0x14000000, RZ ;  /* 0x140000003f5d9824 */ /* 0x004fc800078e02ff */
[----:B------:R-:W-:Y:S02]  /*6740*/  @!P1 IMAD.X R103, RZ, RZ, R99, P0 ;  /* 0x000000ffff679224 */ /* 0x000fe400000e0663 */
        /* <DEDUP_REMOVED lines=10> */
[----:B-1----:R-:W0:Y:S03]  /*67f0*/  @!P1 LDC.64 R46, c[0x0][0x3a0] ;  /* 0x0000e800ff2e9b82 */ /* 0x002e260000000a00 */
[----:B------:R-:W-:Y:S02]  /*6800*/  @!P1 IADD3 R50, PT, PT, R93, R103, RZ ;  /* 0x000000675d329210 */ /* 0x000fe40007ffe0ff */
[----:B------:R-:W-:Y:S01]  /*6810*/  @P6 PRMT R65, RZ, 0x7610, R65 ;  /* 0x00007610ff416816 */ /* 0x000fe20000000041 */
[----:B------:R1:W2:Y:S01]  /*6820*/  @!P3 LDG.E.U16 R93, desc[UR8][R90.64] ;  /* 0x000000085a5db981 */ /* 0x0002a2000c1e1500 */
[----:B0-----:R-:W-:-:S04]  /*6830*/  @!P1 LEA R46, P0, R102, R46, 0x1 ;  /* 0x0000002e662e9211 */ /* 0x001fc800078008ff */
[----:B------:R-:W-:Y:S02]  /*6840*/  @!P1 LEA.HI.X R47, R102, R47, R50, 0x1, P0 ;  /* 0x0000002f662f9211 */ /* 0x000fe400000f0c32 */
[----:B------:R-:W-:Y:S01]  /*6850*/  LOP3.LUT R50, R104, 0xffff, RZ, 0xc0, !PT ;  /* 0x0000ffff68327812 */ /* 0x000fe200078ec0ff */
[----:B---3--:R0:W-:Y:S03]  /*6860*/  STS.U16 [R26+0x306], R65 ;  /* 0x000306411a007388 */ /* 0x0081e60000000400 */
[----:B------:R-:W-:Y:S01]  /*6870*/  IADD3 R103, P0, PT, R50, R53, RZ ;  /* 0x0000003532677210 */ /* 0x000fe20007f1e0ff */
[----:B------:R-:W3:Y:S04]  /*6880*/  LDL R104, [R1+0x8] ;  /* 0x0000080001687983 */ /* 0x000ee80000100800 */
[----:B------:R-:W-:Y:S01]  /*6890*/  IMAD.X R58, RZ, RZ, R51, P0 ;  /* 0x000000ffff3a7224 */ /* 0x000fe200000e0633 */
[----:B------:R-:W-:Y:S01]  /*68a0*/  ISETP.GT.U32.AND P0, PT, R103, R88, PT ;  /* 0x000000586700720c */ /* 0x000fe20003f04070 */
[----:B0-----:R-:W4:Y:S03]  /*68b0*/  @!P3 LDG.E.U16 R65, desc[UR8][R66.64] ;  /* 0x000000084241b981 */ /* 0x001f26000c1e1500 */
[----:B------:R-:W-:-:S13]  /*68c0*/  ISETP.GT.AND.EX P2, PT, R58, R89, PT, P0 ;  /* 0x000000593a00720c */ /* 0x000fda0003f44300 */
[----:B------:R-:W5:Y:S01]  /*68d0*/  @!P2 LDG.E.64.CONSTANT R66, desc[UR8][R80.64] ;  /* 0x000000085042a981 */ /* 0x000f62000c1e9b00 */
[----:B-1----:R-:W-:-:S03]  /*68e0*/  IMAD.WIDE.U32 R90, R50, 0xa00, R86 ;  /* 0x00000a00325a7825 */ /* 0x002fc600078e0056 */
[----:B------:R-:W-:-:S05]  /*68f0*/  @!P2 IADD3 R102, P0, PT, R90, R39, RZ ;  /* 0x000000275a66a210 */ /* 0x000fca0007f1e0ff */
[----:B------:R-:W-:Y:S01]  /*6900*/  @!P2 IMAD.X R103, RZ, RZ, R91, P0 ;  /* 0x000000ffff67a224 */ /* 0x000fe200000e065b */
[----:B------:R-:W-:-:S05]  /*6910*/  @P3 PRMT R65, RZ, 0x7610, R65 ;  /* 0x00007610ff413816 */ /* 0x000fca0000000041 */
[----:B----4-:R5:W-:Y:S02]  /*6920*/  STS.U16 [R26+0x400], R65 ;  /* 0x000400411a007388 */ /* 0x010be40000000400 */
[----:B-----5:R-:W-:Y:S02]  /*6930*/  @!P2 IMAD R65, R67, 0x14000000, RZ ;  /* 0x140000004341a824 */ /* 0x020fe400078e02ff */
[----:B------:R-:W-:Y:S02]  /*6940*/  @!P2 IMAD.WIDE.U32 R102, R66, 0x14000000, R102 ;  /* 0x140000004266a825 */ /* 0x000fe400078e0066 */
[----:B------:R-:W0:Y:S02]  /*6950*/  @!P2 LDC.64 R66, c[0x0][0x3a0] ;  /* 0x0000e800ff42ab82 */ /* 0x000e240000000a00 */
[----:B------:R-:W-:Y:S02]  /*6960*/  @!P2 IMAD.IADD R50, R65, 0x1, R103 ;  /* 0x000000014132a824 */ /* 0x000fe400078e0267 */
[----:B------:R1:W4:Y:S04]  /*6970*/  @!P3 LDG.E.U16 R65, desc[UR8][R56.64] ;  /* 0x000000083841b981 */ /* 0x000328000c1e1500 */
[----:B------:R-:W5:Y:S01]  /*6980*/  @!P2 LDG.E.64.CONSTANT R56, desc[UR8][R80.64] ;  /* 0x000000085038a981 */ /* 0x000f62000c1e9b00 */
[----:B------:R-:W-:-:S02]  /*6990*/  @P3 PRMT R93, RZ, 0x7610, R93 ;  /* 0x00007610ff5d3816 */ /* 0x000fc4000000005d */
[----:B0-----:R-:W-:-:S04]  /*69a0*/  @!P2 LEA R66, P0, R102, R66, 0x1 ;  /* 0x000000426642a211 */ /* 0x001fc800078008ff */
[----:B------:R-:W-:Y:S02]  /*69b0*/  @!P2 LEA.HI.X R67, R102, R67, R50, 0x1, P0 ;  /* 0x000000436643a211 */ /* 0x000fe400000f0c32 */
[----:B------:R-:W-:Y:S01]  /*69c0*/  @!P2 IADD3 R102, P0, PT, R90, R68, RZ ;  /* 0x000000445a66a210 */ /* 0x000fe20007f1e0ff */
[----:B--2---:R5:W-:Y:S03]  /*69d0*/  STS.U16 [R26+0x402], R93 ;  /* 0x0004025d1a007388 */ /* 0x004be60000000400 */
[----:B------:R-:W-:Y:S01]  /*69e0*/  @!P2 IADD3.X R103, PT, PT, RZ, R91, RZ, P0, !PT ;  /* 0x0000005bff67a210 */ /* 0x000fe200007fe4ff */
[----:B-----5:R-:W-:Y:S02]  /*69f0*/  @!P2 IMAD R93, R57, 0x14000000, RZ ;  /* 0x14000000395da824 */ /* 0x020fe400078e02ff */
[----:B------:R-:W-:Y:S02]  /*6a00*/  @!P2 IMAD.WIDE.U32 R102, R56, 0x14000000, R102 ;  /* 0x140000003866a825 */ /* 0x000fe400078e0066 */
[----:B-1----:R-:W0:Y:S02]  /*6a10*/  @!P2 LDC.64 R56, c[0x0][0x3a0] ;  /* 0x0000e800ff38ab82 */ /* 0x002e240000000a00 */
[----:B------:R-:W-:-:S02]  /*6a20*/  @!P2 IMAD.IADD R50, R93, 0x1, R103 ;  /* 0x000000015d32a824 */ /* 0x000fc400078e0267 */
[----:B------:R1:W2:Y:S04]  /*6a30*/  @!P3 LDG.E.U16 R93, desc[UR8][R6.64] ;  /* 0x00000008065db981 */ /* 0x0002a8000c1e1500 */
[----:B------:R-:W5:Y:S01]  /*6a40*/  @!P2 LDG.E.64.CONSTANT R6, desc[UR8][R80.64] ;  /* 0x000000085006a981 */ /* 0x000f62000c1e9b00 */
[----:B------:R-:W-:Y:S02]  /*6a50*/  @P3 PRMT R65, RZ, 0x7610, R65 ;  /* 0x00007610ff413816 */ /* 0x000fe40000000041 */
[----:B0-----:R-:W-:-:S04]  /*6a60*/  @!P2 LEA R56, P0, R102, R56, 0x1 ;  /* 0x000000386638a211 */ /* 0x001fc800078008ff */
[----:B------:R-:W-:Y:S02]  /*6a70*/  @!P2 LEA.HI.X R57, R102, R57, R50, 0x1, P0 ;  /* 0x000000396639a211 */ /* 0x000fe400000f0c32 */
[----:B------:R-:W-:Y:S01]  /*6a80*/  @!P2 IADD3 R102, P0, PT, R90, R69, RZ ;  /* 0x000000455a66a210 */ /* 0x000fe20007f1e0ff */
[----:B----4-:R5:W-:Y:S04]  /*6a90*/  STS.U16 [R26+0x404], R65 ;  /* 0x000404411a007388 */ /* 0x010be80000000400 */
[----:B------:R-:W-:Y:S02]  /*6aa0*/  @!P2 IMAD.X R103, RZ, RZ, R91, P0 ;  /* 0x000000ffff67a224 */ /* 0x000fe400000e065b */
[----:B-----5:R-:W-:Y:S02]  /*6ab0*/  @!P2 IMAD R65, R7, 0x14000000, RZ ;  /* 0x140000000741a824 */ /* 0x020fe400078e02ff */
[----:B------:R-:W-:-:S02]  /*6ac0*/  @!P2 IMAD.WIDE.U32 R102, R6, 0x14000000, R102 ;  /* 0x140000000666a825 */ /* 0x000fc400078e0066 */
[----:B-1----:R-:W0:Y:S02]  /*6ad0*/  @!P2 LDC.64 R6, c[0x0][0x3a0] ;  /* 0x0000e800ff06ab82 */ /* 0x002e240000000a00 */
[----:B------:R-:W-:Y:S02]  /*6ae0*/  @!P2 IMAD.IADD R50, R65, 0x1, R103 ;  /* 0x000000014132a824 */ /* 0x000fe400078e0267 */
[----:B------:R-:W4:Y:S04]  /*6af0*/  @!P4 LDG.E.U16 R65, desc[UR8][R42.64] ;  /* 0x000000082a41c981 */ /* 0x000f28000c1e1500 */
[----:B------:R-:W5:Y:S01]  /*6b00*/  @!P2 LDG.E.64.CONSTANT R42, desc[UR8][R80.64] ;  /* 0x00000008502aa981 */ /* 0x000f62000c1e9b00 */
[----:B------:R-:W-:Y:S02]  /*6b10*/  @P3 PRMT R93, RZ, 0x7610, R93 ;  /* 0x00007610ff5d3816 */ /* 0x000fe4000000005d */
[----:B0-----:R-:W-:-:S04]  /*6b20*/  @!P2 LEA R6, P0, R102, R6, 0x1 ;  /* 0x000000066606a211 */ /* 0x001fc800078008ff */
[----:B------:R-:W-:Y:S02]  /*6b30*/  @!P2 LEA.HI.X R7, R102, R7, R50, 0x1, P0 ;  /* 0x000000076607a211 */ /* 0x000fe400000f0c32 */
[----:B------:R-:W-:-:S04]  /*6b40*/  @!P2 IADD3 R102, P0, PT, R90, R70, RZ ;  /* 0x000000465a66a210 */ /* 0x000fc80007f1e0ff */
[----:B------:R-:W-:Y:S01]  /*6b50*/  @!P2 IADD3.X R103, PT, PT, RZ, R91, RZ, P0, !PT ;  /* 0x0000005bff67a210 */ /* 0x000fe200007fe4ff */
[----:B--2---:R-:W-:Y:S01]  /*6b60*/  STS.U16 [R26+0x406], R93 ;  /* 0x0004065d1a007388 */ /* 0x004fe20000000400 */
[----:B------:R-:W-:-:S05]  /*6b70*/  @P4 PRMT R65, RZ, 0x7610, R65 ;  /* 0x00007610ff414816 */ /* 0x000fca0000000041 */
[----:B----4-:R0:W-:Y:S04]  /*6b80*/  STS.U16 [R26+0x500], R65 ;  /* 0x000500411a007388 */ /* 0x0101e80000000400 */
[----:B0-----:R-:W2:Y:S01]  /*6b90*/  @!P4 LDG.E.U16 R65, desc[UR8][R54.64] ;  /* 0x000000083641c981 */ /* 0x001ea2000c1e1500 */
[----:B-----5:R-:W-:-:S04]  /*6ba0*/  @!P2 IMAD.WIDE.U32 R102, R42, 0x14000000, R102 ;  /* 0x140000002a66a825 */ /* 0x020fc800078e0066 */
[----:B------:R-:W-:Y:S02]  /*6bb0*/  @!P2 IMAD R93, R43, 0x14000000, RZ ;  /* 0x140000002b5da824 */ /* 0x000fe400078e02ff */
[----:B------:R-:W0:Y:S02]  /*6bc0*/  @!P2 LDC.64 R42, c[0x0][0x3a0] ;  /* 0x0000e800ff2aab82 */ /* 0x000e240000000a00 */
[----:B------:R-:W-:Y:S02]  /*6bd0*/  @!P2 IMAD.IADD R50, R93, 0x1, R103 ;  /* 0x000000015d32a824 */ /* 0x000fe400078e0267 */
[----:B------:R-:W4:Y:S01]  /*6be0*/  @!P4 LDG.E.U16 R93, desc[UR8][R4.64] ;  /* 0x00000008045dc981 */ /* 0x000f22000c1e1500 */
[----:B0-----:R-:W-:-:S04]  /*6bf0*/  @!P2 LEA R42, P0, R102, R42, 0x1 ;  /* 0x0000002a662aa211 */ /* 0x001fc800078008ff */
[----:B------:R-:W-:Y:S02]  /*6c00*/  @!P2 LEA.HI.X R43, R102, R43, R50, 0x1, P0 ;  /* 0x0000002b662ba211 */ /* 0x000fe400000f0c32 */
[----:B---3--:R-:W-:Y:S02]  /*6c10*/  LOP3.LUT R50, R104, 0xffff, RZ, 0xc0, !PT ;  /* 0x0000ffff68327812 */ /* 0x008fe400078ec0ff */
[----:B------:R-:W3:Y:S02]  /*6c20*/  LDL R104, [R1+0x4] ;  /* 0x0000040001687983 */ /* 0x000ee40000100800 */
[----:B------:R-:W-:-:S05]  /*6c30*/  IADD3 R103, P0, PT, R50, R53, RZ ;  /* 0x0000003532677210 */ /* 0x000fca0007f1e0ff */
[----:B------:R-:W-:Y:S01]  /*6c40*/  IMAD.X R58, RZ, RZ, R51, P0 ;  /* 0x000000ffff3a7224 */ /* 0x000fe200000e0633 */
[----:B------:R-:W-:-:S04]  /*6c50*/  ISETP.GT.U32.AND P0, PT, R103, R88, PT ;  /* 0x000000586700720c */ /* 0x000fc80003f04070 */
[----:B------:R-:W-:-:S13]  /*6c60*/  ISETP.GT.AND.EX P3, PT, R58, R89, PT, P0 ;  /* 0x000000593a00720c */ /* 0x000fda0003f64300 */
[----:B------:R-:W5:Y:S01]  /*6c70*/  @!P3 LDG.E.64.CONSTANT R4, desc[UR8][R80.64] ;  /* 0x000000085004b981 */ /* 0x000f62000c1e9b00 */
[----:B------:R-:W-:-:S05]  /*6c80*/  @P4 PRMT R65, RZ, 0x7610, R65 ;  /* 0x00007610ff414816 */ /* 0x000fca0000000041 */
[----:B--2---:R0:W-:Y:S04]  /*6c90*/  STS.U16 [R26+0x504], R65 ;  /* 0x000504411a007388 */ /* 0x0041e80000000400 */
[----:B0-----:R0:W2:Y:S04]  /*6ca0*/  @!P4 LDG.E.U16 R65, desc[UR8][R94.64] ;  /* 0x000000085e41c981 */ /* 0x0010a8000c1e1500 */
[----:B------:R-:W3:Y:S01]  /*6cb0*/  @!P3 LDG.E.64.CONSTANT R94, desc[UR8][R80.64] ;  /* 0x00000008505eb981 */ /* 0x000ee2000c1e9b00 */
[----:B------:R-:W-:Y:S01]  /*6cc0*/  IMAD.WIDE.U32 R54, R50, 0xa00, R86 ;  /* 0x00000a0032367825 */ /* 0x000fe200078e0056 */
[----:B------:R-:W-:-:S02]  /*6cd0*/  @P4 PRMT R93, RZ, 0x7610, R93 ;  /* 0x00007610ff5d4816 */ /* 0x000fc4000000005d */
[----:B------:R-:W-:-:S03]  /*6ce0*/  @!P3 IADD3 R102, P0, PT, R54, R71, RZ ;  /* 0x000000473666b210 */ /* 0x000fc60007f1e0ff */
[----:B----4-:R1:W-:Y:S02]  /*6cf0*/  STS.U16 [R26+0x502], R93 ;  /* 0x0005025d1a007388 */ /* 0x0103e40000000400 */
[----:B------:R-:W-:Y:S02]  /*6d00*/  @!P3 IMAD.X R103, RZ, RZ, R55, P0 ;  /* 0x000000ffff67b224 */ /* 0x000fe400000e0637 */
[----:B-----5:R-:W-:-:S04]  /*6d10*/  @!P3 IMAD.WIDE.U32 R102, R4, 0x14000000, R102 ;  /* 0x140000000466b825 */ /* 0x020fc800078e0066 */
[----:B-1----:R-:W-:Y:S02]  /*6d20*/  @!P3 IMAD R93, R5, 0x14000000, RZ ;  /* 0x14000000055db824 */ /* 0x002fe400078e02ff */
[----:B------:R-:W1:Y:S03]  /*6d30*/  @!P3 LDC.64 R4, c[0x0][0x3a0] ;  /* 0x0000e800ff04bb82 */ /* 0x000e660000000a00 */
[----:B------:R-:W-:Y:S02]  /*6d40*/  @!P3 IADD3 R50, PT, PT, R93, R103, RZ ;  /* 0x000000675d32b210 */ /* 0x000fe40007ffe0ff */
[----:B-1----:R-:W-:-:S04]  /*6d50*/  @!P3 LEA R4, P0, R102, R4, 0x1 ;  /* 0x000000046604b211 */ /* 0x002fc800078008ff */
[----:B------:R-:W-:Y:S02]  /*6d60*/  @!P3 LEA.HI.X R5, R102, R5, R50, 0x1, P0 ;  /* 0x000000056605b211 */ /* 0x000fe400000f0c32 */
[----:B------:R-:W-:-:S05]  /*6d70*/  @!P3 IADD3 R102, P0, PT, R54, R72, RZ ;  /* 0x000000483666b210 */ /* 0x000fca0007f1e0ff */
[----:B------:R-:W-:Y:S02]  /*6d80*/  @!P3 IMAD.X R103, RZ, RZ, R55, P0 ;  /* 0x000000ffff67b224 */ /* 0x000fe400000e0637 */
[----:B---3--:R-:W-:Y:S02]  /*6d90*/  @!P3 IMAD R93, R95, 0x14000000, RZ ;  /* 0x140000005f5db824 */ /* 0x008fe400078e02ff */
[----:B------:R-:W-:Y:S02]  /*6da0*/  @!P3 IMAD.WIDE.U32 R102, R94, 0x14000000, R102 ;  /* 0x140000005e66b825 */ /* 0x000fe400078e0066 */
[----:B0-----:R-:W0:Y:S02]  /*6db0*/  @!P3 LDC.64 R94, c[0x0][0x3a0] ;  /* 0x0000e800ff5ebb82 */ /* 0x001e240000000a00 */
[----:B------:R-:W-:Y:S02]  /*6dc0*/  @!P3 IMAD.IADD R50, R93, 0x1, R103 ;  /* 0x000000015d32b824 */ /* 0x000fe400078e0267 */
[----:B------:R1:W3:Y:S04]  /*6dd0*/  @!P5 LDG.E.U16 R93, desc[UR8][R96.64] ;  /* 0x00000008605dd981 */ /* 0x0002e8000c1e1500 */
[----:B------:R-:W4:Y:S01]  /*6de0*/  @!P3 LDG.E.64.CONSTANT R96, desc[UR8][R80.64] ;  /* 0x000000085060b981 */ /* 0x000f22000c1e9b00 */
[----:B------:R-:W-:-:S02]  /*6df0*/  @!P3 LOP3.LUT R103, R133, 0xffff, RZ, 0xc0, !PT ;  /* 0x0000ffff8567b812 */ /* 0x000fc400078ec0ff */
[----:B0-----:R-:W-:-:S04]  /*6e00*/  @!P3 LEA R94, P0, R102, R94, 0x1 ;  /* 0x0000005e665eb211 */ /* 0x001fc800078008ff */
[----:B------:R-:W-:Y:S02]  /*6e10*/  @!P3 LEA.HI.X R95, R102, R95, R50, 0x1, P0 ;  /* 0x0000005f665fb211 */ /* 0x000fe400000f0c32 */
[----:B------:R-:W-:Y:S02]  /*6e20*/  @!P3 IADD3 R102, P0, PT, R54, R103, RZ ;  /* 0x000000673666b210 */ /* 0x000fe40007f1e0ff */
[----:B------:R-:W-:-:S03]  /*6e30*/  @P4 PRMT R65, RZ, 0x7610, R65 ;  /* 0x00007610ff414816 */ /* 0x000fc60000000041 */
[----:B------:R-:W-:Y:S02]  /*6e40*/  @!P3 IMAD.X R103, RZ, RZ, R55, P0 ;  /* 0x000000ffff67b224 */ /* 0x000fe400000e0637 */
[----:B--2---:R0:W-:Y:S01]  /*6e50*/  STS.U16 [R26+0x506], R65 ;  /* 0x000506411a007388 */ /* 0x0041e20000000400 */
[----:B----4-:R-:W-:-:S04]  /*6e60*/  @!P3 IMAD.WIDE.U32 R102, R96, 0x14000000, R102 ;  /* 0x140000006066b825 */ /* 0x010fc800078e0066 */
[----:B0-----:R-:W-:Y:S02]  /*6e70*/  @!P3 IMAD R65, R97, 0x14000000, RZ ;  /* 0x140000006141b824 */ /* 0x001fe400078e02ff */
[----:B-1----:R-:W0:Y:S03]  /*6e80*/  @!P3 LDC.64 R96, c[0x0][0x3a0] ;  /* 0x0000e800ff60bb82 */ /* 0x002e260000000a00 */
[----:B------:R-:W-:Y:S02]  /*6e90*/  @!P3 IADD3 R50, PT, PT, R65, R103, RZ ;  /* 0x000000674132b210 */ /* 0x000fe40007ffe0ff */
[----:B------:R-:W2:Y:S04]  /*6ea0*/  @!P5 LDG.E.U16 R65, desc[UR8][R84.64] ;  /* 0x000000085441d981 */ /* 0x000ea8000c1e1500 */
[----:B------:R-:W4:Y:S01]  /*6eb0*/  @!P3 LDG.E.64.CONSTANT R84, desc[UR8][R80.64] ;  /* 0x000000085054b981 */ /* 0x000f22000c1e9b00 */
[----:B------:R-:W-:-:S05]  /*6ec0*/  @P5 PRMT R65, RZ, 0x7610, R65 ;  /* 0x00007610ff415816 */ /* 0x000fca0000000041 */
[----:B--2---:R1:W-:Y:S04]  /*6ed0*/  STS.U16 [R26+0x602], R65 ;  /* 0x000602411a007388 */ /* 0x0043e80000000400 */
[----:B-1----:R-:W2:Y:S01]  /*6ee0*/  @!P5 LDG.E.U16 R65, desc[UR8][R60.64] ;  /* 0x000000083c41d981 */ /* 0x002ea2000c1e1500 */
[----:B------:R-:W-:-:S05]  /*6ef0*/  @P5 PRMT R65, RZ, 0x7610, R65 ;  /* 0x00007610ff415816 */ /* 0x000fca0000000041 */
[----:B--2---:R1:W-:Y:S04]  /*6f00*/  STS.U16 [R26+0x606], R65 ;  /* 0x000606411a007388 */ /* 0x0043e80000000400 */
[----:B-1----:R-:W2:Y:S01]  /*6f10*/  @!P1 LDG.E.U16 R65, desc[UR8][R40.64] ;  /* 0x0000000828419981 */ /* 0x002ea2000c1e1500 */
[----:B0-----:R-:W-:-:S04]  /*6f20*/  @!P3 LEA R96, P0, R102, R96, 0x1 ;  /* 0x000000606660b211 */ /* 0x001fc800078008ff */
[----:B------:R-:W-:Y:S02]  /*6f30*/  @!P3 LEA.HI.X R97, R102, R97, R50, 0x1, P0 ;  /* 0x000000616661b211 */ /* 0x000fe400000f0c32 */
[----:B------:R-:W-:Y:S02]  /*6f40*/  @!P3 IADD3 R102, P0, PT, R54, R73, RZ ;  /* 0x000000493666b210 */ /* 0x000fe40007f1e0ff */
[----:B------:R-:W-:-:S03]  /*6f50*/  @P5 PRMT R93, RZ, 0x7610, R93 ;  /* 0x00007610ff5d5816 */ /* 0x000fc6000000005d */
[----:B------:R-:W-:Y:S02]  /*6f60*/  @!P3 IMAD.X R103, RZ, RZ, R55, P0 ;  /* 0x000000ffff67b224 */ /* 0x000fe400000e0637 */
[----:B---3--:R0:W-:Y:S01]  /*6f70*/  STS.U16 [R26+0x600], R93 ;  /* 0x0006005d1a007388 */ /* 0x0081e20000000400 */
[----:B----4-:R-:W-:-:S04]  /*6f80*/  @!P3 IMAD.WIDE.U32 R102, R84, 0x14000000, R102 ;  /* 0x140000005466b825 */ /* 0x010fc800078e0066 */
[----:B0-----:R-:W-:Y:S02]  /*6f90*/  @!P3 IMAD R93, R85, 0x14000000, RZ ;  /* 0x14000000555db824 */ /* 0x001fe400078e02ff */
[----:B------:R-:W0:Y:S02]  /*6fa0*/  @!P3 LDC.64 R84, c[0x0][0x3a0] ;  /* 0x0000e800ff54bb82 */ /* 0x000e240000000a00 */
[----:B------:R-:W-:Y:S01]  /*6fb0*/  @!P3 IMAD.IADD R50, R93, 0x1, R103 ;  /* 0x000000015d32b824 */ /* 0x000fe200078e0267 */
[----:B------:R-:W-:Y:S01]  /*6fc0*/  LOP3.LUT R59, R59, 0xfffffff7, RZ, 0xc0, !PT ;  /* 0xfffffff73b3b7812 */ /* 0x000fe200078ec0ff */
[----:B------:R1:W3:Y:S01]  /*6fd0*/  @!P5 LDG.E.U16 R93, desc[UR8][R48.64] ;  /* 0x00000008305dd981 */ /* 0x0002e2000c1e1500 */
[----:B0-----:R-:W-:-:S04]  /*6fe0*/  @!P3 LEA R84, P0, R102, R84, 0x1 ;  /* 0x000000546654b211 */ /* 0x001fc800078008ff */
[----:B------:R-:W-:Y:S02]  /*6ff0*/  @!P3 LEA.HI.X R85, R102, R85, R50, 0x1, P0 ;  /* 0x000000556655b211 */ /* 0x000fe400000f0c32 */
[----:B------:R-:W-:Y:S02]  /*7000*/  LOP3.LUT R50, R104, 0xffff, RZ, 0xc0, !PT ;  /* 0x0000ffff68327812 */ /* 0x000fe400078ec0ff */
[----:B------:R-:W-:Y:S01]  /*7010*/  @P4 LOP3.LUT R59, R59, 0x8, RZ, 0xfc, !PT ;  /* 0x000000083b3b4812 */ /* 0x000fe200078efcff */
[----:B------:R-:W4:Y:S01]  /*7020*/  LDL R104, [R1] ;  /* 0x0000000001687983 */ /* 0x000f220000100800 */
[----:B------:R-:W-:-:S05]  /*7030*/  IADD3 R103, P0, PT, R50, R53, RZ ;  /* 0x0000003532677210 */ /* 0x000fca0007f1e0ff */
[----:B------:R-:W-:Y:S01]  /*7040*/  IMAD.X R58, RZ, RZ, R51, P0 ;  /* 0x000000ffff3a7224 */ /* 0x000fe200000e0633 */
[----:B------:R-:W-:-:S04]  /*7050*/  ISETP.GT.U32.AND P0, PT, R103, R88, PT ;  /* 0x000000586700720c */ /* 0x000fc80003f04070 */
[----:B------:R-:W-:-:S13]  /*7060*/  ISETP.GT.AND.EX P4, PT, R58, R89, PT, P0 ;  /* 0x000000593a00720c */ /* 0x000fda0003f84300 */
[----:B------:R-:W5:Y:S04]  /*7070*/  @!P4 LDG.E.64.CONSTANT R60, desc[UR8][R80.64] ;  /* 0x00000008503cc981 */ /* 0x000f68000c1e9b00 */
[----:B------:R-:W4:Y:S01]  /*7080*/  @!P4 LDG.E.64.CONSTANT R40, desc[UR8][R80.64] ;  /* 0x000000085028c981 */ /* 0x000f22000c1e9b00 */
[----:B------:R-:W-:-:S05]  /*7090*/  @P1 PRMT R65, RZ, 0x7610, R65 ;  /* 0x00007610ff411816 */ /* 0x000fca0000000041 */
[----:B--2---:R0:W-:Y:S04]  /*70a0*/  STS.U16 [R26+0x700], R65 ;  /* 0x000700411a007388 */ /* 0x0041e80000000400 */
[----:B0-----:R-:W2:Y:S04]  /*70b0*/  @!P1 LDG.E.U16 R65, desc[UR8][R44.64] ;  /* 0x000000082c419981 */ /* 0x001ea8000c1e1500 */
[----:B------:R-:W4:Y:S01]  /*70c0*/  @!P4 LDG.E.64.CONSTANT R44, desc[UR8][R80.64] ;  /* 0x00000008502cc981 */ /* 0x000f22000c1e9b00 */
[----:B-1----:R-:W-:Y:S01]  /*70d0*/  IMAD.WIDE.U32 R48, R50, 0xa00, R86 ;  /* 0x00000a0032307825 */ /* 0x002fe200078e0056 */
[----:B------:R-:W-:-:S04]  /*70e0*/  @!P4 LOP3.LUT R103, R132, 0xffff, RZ, 0xc0, !PT ;  /* 0x0000ffff8467c812 */ /* 0x000fc800078ec0ff */
[----:B------:R-:W-:Y:S02]  /*70f0*/  @!P4 IADD3 R102, P0, PT, R48, R103, RZ ;  /* 0x000000673066c210 */ /* 0x000fe40007f1e0ff */
[----:B------:R-:W-:Y:S02]  /*7100*/  @P5 PRMT R93, RZ, 0x7610, R93 ;  /* 0x00007610ff5d5816 */ /* 0x000fe4000000005d */
[----:B------:R-:W-:-:S03]  /*7110*/  @!P4 IADD3.X R103, PT, PT, RZ, R49, RZ, P0, !PT ;  /* 0x00000031ff67c210 */ /* 0x000fc600007fe4ff */
[----:B---3--:R0:W-:Y:S01]  /*7120*/  STS.U16 [R26+0x604], R93 ;  /* 0x0006045d1a007388 */ /* 0x0081e20000000400 */
[----:B-----5:R-:W-:-:S04]  /*7130*/  @!P4 IMAD.WIDE.U32 R102, R60, 0x14000000, R102 ;  /* 0x140000003c66c825 */ /* 0x020fc800078e0066 */
[----:B0-----:R-:W-:Y:S02]  /*7140*/  @!P4 IMAD R93, R61, 0x14000000, RZ ;  /* 0x140000003d5dc824 */ /* 0x001fe400078e02ff */
[----:B------:R-:W0:Y:S02]  /*7150*/  @!P4 LDC.64 R60, c[0x0][0x3a0] ;  /* 0x0000e800ff3ccb82 */ /* 0x000e240000000a00 */
[----:B------:R-:W-:Y:S01]  /*7160*/  @!P4 IMAD.IADD R50, R93, 0x1, R103 ;  /* 0x000000015d32c824 */ /* 0x000fe200078e0267 */
[----:B------:R-:W-:Y:S02]  /*7170*/  @!P4 LOP3.LUT R103, R131, 0xffff, RZ, 0xc0, !PT ;  /* 0x0000ffff8367c812 */ /* 0x000fe400078ec0ff */
[----:B------:R-:W-:-:S05]  /*7180*/  @P1 PRMT R65, RZ, 0x7610, R65 ;  /* 0x00007610ff411816 */ /* 0x000fca0000000041 */
[----:B--2---:R1:W-:Y:S04]  /*7190*/  STS.U16 [R26+0x702], R65 ;  /* 0x000702411a007388 */ /* 0x0043e80000000400 */
[----:B-1----:R1:W2:Y:S04]  /*71a0*/  @!P1 LDG.E.U16 R65, desc[UR8][R62.64] ;  /* 0x000000083e419981 */ /* 0x0022a8000c1e1500 */
[----:B------:R-:W3:Y:S01]  /*71b0*/  @!P4 LDG.E.64.CONSTANT R62, desc[UR8][R80.64] ;  /* 0x00000008503ec981 */ /* 0x000ee2000c1e9b00 */
        /* <DEDUP_REMOVED lines=8> */
[----:B------:R-:W-:Y:S01]  /*7240*/  @!P4 LOP3.LUT R103, R130, 0xffff, RZ, 0xc0, !PT ;  /* 0x0000ffff8267c812 */ /* 0x000fe200078ec0ff */
[----:B------:R-:W-:Y:S01]  /*7250*/  @!P4 IMAD R93, R45, 0x14000000, RZ ;  /* 0x140000002d5dc824 */ /* 0x000fe200078e02ff */
[----:B0-----:R-:W-:-:S04]  /*7260*/  @!P4 LEA R40, P0, R102, R40, 0x1 ;  /* 0x000000286628c211 */ /* 0x001fc800078008ff */
[----:B------:R-:W-:Y:S02]  /*7270*/  @!P4 LEA.HI.X R41, R102, R41, R50, 0x1, P0 ;  /* 0x000000296629c211 */ /* 0x000fe400000f0c32 */
[----:B------:R-:W-:-:S04]  /*7280*/  @!P4 IADD3 R102, P0, PT, R48, R103, RZ ;  /* 0x000000673066c210 */ /* 0x000fc80007f1e0ff */
[----:B------:R-:W-:-:S03]  /*7290*/  @!P4 IADD3.X R103, PT, PT, RZ, R49, RZ, P0, !PT ;  /* 0x00000031ff67c210 */ /* 0x000fc600007fe4ff */
        /* <DEDUP_REMOVED lines=8> */
[----:B---3--:R-:W-:-:S04]  /*7320*/  @!P4 IMAD.WIDE.U32 R102, R62, 0x14000000, R102 ;  /* 0x140000003e66c825 */ /* 0x008fc800078e0066 */
[----:B------:R-:W-:Y:S02]  /*7330*/  @!P4 IMAD R93, R63, 0x14000000, RZ ;  /* 0x140000003f5dc824 */ /* 0x000fe400078e02ff */
[----:B-1----:R-:W0:Y:S02]  /*7340*/  @!P4 LDC.64 R62, c[0x0][0x3a0] ;  /* 0x0000e800ff3ecb82 */ /* 0x002e240000000a00 */
[----:B------:R-:W-:Y:S01]  /*7350*/  @!P4 IMAD.IADD R50, R93, 0x1, R103 ;  /* 0x000000015d32c824 */ /* 0x000fe200078e0267 */
[----:B------:R-:W-:Y:S01]  /*7360*/  @P1 PRMT R65, RZ, 0x7610, R65 ;  /* 0x00007610ff411816 */ /* 0x000fe20000000041 */
[----:B------:R-:W3:Y:S01]  /*7370*/  @!P2 LDG.E.U16 R93, desc[UR8][R66.64] ;  /* 0x00000008425da981 */ /* 0x000ee2000c1e1500 */
[----:B0-----:R-:W-:-:S04]  /*7380*/  @!P4 LEA R62, P0, R102, R62, 0x1 ;  /* 0x0000003e663ec211 */ /* 0x001fc800078008ff */
[----:B------:R-:W-:Y:S02]  /*7390*/  @!P4 LEA.HI.X R63, R102, R63, R50, 0x1, P0 ;  /* 0x0000003f663fc211 */ /* 0x000fe400000f0c32 */
[----:B------:R-:W-:-:S04]  /*73a0*/  LOP3.LUT R50, R104, 0xffff, RZ, 0xc0, !PT ;  /* 0x0000ffff68327812 */ /* 0x000fc800078ec0ff */
[----:B------:R-:W-:-:S04]  /*73b0*/  IADD3 R103, P0, PT, R50, R53, RZ ;  /* 0x0000003532677210 */ /* 0x000fc80007f1e0ff */
[----:B------:R-:W-:Y:S02]  /*73c0*/  IADD3.X R58, PT, PT, RZ, R51, RZ, P0, !PT ;  /* 0x00000033ff3a7210 */ /* 0x000fe400007fe4ff */
[----:B------:R-:W-:Y:S01]  /*73d0*/  ISETP.GT.U32.AND P0, PT, R103, R88, PT ;  /* 0x000000586700720c */ /* 0x000fe20003f04070 */
[----:B--2---:R0:W-:Y:S03]  /*73e0*/  STS.U16 [R26+0x704], R65 ;  /* 0x000704411a007388 */ /* 0x0041e60000000400 */
[----:B------:R-:W-:Y:S01]  /*73f0*/  ISETP.GT.AND.EX P0, PT, R58, R89, PT, P0 ;  /* 0x000000593a00720c */ /* 0x000fe20003f04300 */
[----:B0-----:R0:W2:-:S12]  /*7400*/  @!P1 LDG.E.U16 R65, desc[UR8][R46.64] ;  /* 0x000000082e419981 */ /* 0x001098000c1e1500 */
[----:B------:R-:W4:Y:S01]  /*7410*/  @!P0 LDG.E.64.CONSTANT R66, desc[UR8][R80.64] ;  /* 0x0000000850428981 */ /* 0x000f22000c1e9b00 */
[----:B------:R-:W-:-:S04]  /*7420*/  LOP3.LUT R59, R59, 0xfffffffb, RZ, 0xc0, !PT ;  /* 0xfffffffb3b3b7812 */ /* 0x000fc800078ec0ff */
[----:B------:R-:W-:Y:S01]  /*7430*/  @P5 LOP3.LUT R59, R59, 0x4, RZ, 0xfc, !PT ;  /* 0x000000043b3b5812 */ /* 0x000fe200078efcff */
[----:B0-----:R-:W-:Y:S01]  /*7440*/  IMAD.WIDE.U32 R46, R50, 0xa00, R86 ;  /* 0x00000a00322e7825 */ /* 0x001fe200078e0056 */
[----:B------:R-:W-:Y:S02]  /*7450*/  @!P0 LOP3.LUT R103, R128, 0xffff, RZ, 0xc0, !PT ;  /* 0x0000ffff80678812 */ /* 0x000fe400078ec0ff */
[----:B------:R-:W-:-:S04]  /*7460*/  LOP3.LUT R59, R59, 0xfffffffd, RZ, 0xc0, !PT ;  /* 0xfffffffd3b3b7812 */ /* 0x000fc800078ec0ff */
[----:B------:R-:W-:Y:S02]  /*7470*/  @P1 LOP3.LUT R59, R59, 0x2, RZ, 0xfc, !PT ;  /* 0x000000023b3b1812 */ /* 0x000fe400078efcff */
[----:B------:R-:W-:Y:S02]  /*7480*/  @P1 PRMT R65, RZ, 0x7610, R65 ;  /* 0x00007610ff411816 */ /* 0x000fe40000000041 */
[----:B------:R-:W-:-:S03]  /*7490*/  @!P0 IADD3 R102, P1, PT, R46, R103, RZ ;  /* 0x000000672e668210 */ /* 0x000fc60007f3e0ff */
[----:B--2---:R0:W-:Y:S02]  /*74a0*/  STS.U16 [R26+0x706], R65 ;  /* 0x000706411a007388 */ /* 0x0041e40000000400 */
[----:B------:R-:W-:Y:S02]  /*74b0*/  @!P0 IMAD.X R103, RZ, RZ, R47, P1 ;  /* 0x000000ffff678224 */ /* 0x000fe400008e062f */
[----:B----4-:R-:W-:-:S04]  /*74c0*/  @!P0 IMAD.WIDE.U32 R102, R66, 0x14000000, R102 ;  /* 0x1400000042668825 */ /* 0x010fc800078e0066 */
[----:B0-----:R-:W-:Y:S02]  /*74d0*/  @!P0 IMAD R65, R67, 0x14000000, RZ ;  /* 0x1400000043418824 */ /* 0x001fe400078e02ff */
[----:B------:R-:W0:Y:S02]  /*74e0*/  @!P0 LDC.64 R66, c[0x0][0x3a0] ;  /* 0x0000e800ff428b82 */ /* 0x000e240000000a00 */
[----:B------:R-:W-:Y:S02]  /*74f0*/  @!P0 IMAD.IADD R50, R65, 0x1, R103 ;  /* 0x0000000141328824 */ /* 0x000fe400078e0267 */
[----:B------:R-:W2:Y:S04]  /*7500*/  @!P2 LDG.E.U16 R65, desc[UR8][R56.64] ;  /* 0x000000083841a981 */ /* 0x000ea8000c1e1500 */
[----:B------:R-:W4:Y:S01]  /*7510*/  @!P0 LDG.E.64.CONSTANT R56, desc[UR8][R80.64] ;  /* 0x0000000850388981 */ /* 0x000f22000c1e9b00 */
[----:B------:R-:W-:-:S05]  /*7520*/  @P2 PRMT R65, RZ, 0x7610, R65 ;  /* 0x00007610ff412816 */ /* 0x000fca0000000041 */
[----:B--2---:R1:W-:Y:S04]  /*7530*/  STS.U16 [R26+0x802], R65 ;  /* 0x000802411a007388 */ /* 0x0043e80000000400 */
[----:B-1----:R-:W2:Y:S04]  /*7540*/  @!P2 LDG.E.U16 R65, desc[UR8][R6.64] ;  /* 0x000000080641a981 */ /* 0x002ea8000c1e1500 */
[----:B------:R-:W5:Y:S01]  /*7550*/  @!P0 LDG.E.64.CONSTANT R6, desc[UR8][R80.64] ;  /* 0x0000000850068981 */ /* 0x000f62000c1e9b00 */
[----:B0-----:R-:W-:Y:S02]  /*7560*/  @!P0 LEA R66, P1, R102, R66, 0x1 ;  /* 0x0000004266428211 */ /* 0x001fe400078208ff */
[----:B------:R-:W-:-:S02]  /*7570*/  @!P0 LOP3.LUT R103, R127, 0xffff, RZ, 0xc0, !PT ;  /* 0x0000ffff7f678812 */ /* 0x000fc400078ec0ff */
[----:B------:R-:W-:Y:S02]  /*7580*/  @!P0 LEA.HI.X R67, R102, R67, R50, 0x1, P1 ;  /* 0x0000004366438211 */ /* 0x000fe400008f0c32 */
[----:B------:R-:W-:Y:S02]  /*7590*/  @!P0 IADD3 R102, P1, PT, R46, R103, RZ ;  /* 0x000000672e668210 */ /* 0x000fe40007f3e0ff */
[----:B------:R-:W-:-:S03]  /*75a0*/  @P2 PRMT R93, RZ, 0x7610, R93 ;  /* 0x00007610ff5d2816 */ /* 0x000fc6000000005d */
[----:B------:R-:W-:Y:S02]  /*75b0*/  @!P0 IMAD.X R103, RZ, RZ, R47, P1 ;  /* 0x000000ffff678224 */ /* 0x000fe400008e062f */
[----:B---3--:R0:W-:Y:S01]  /*75c0*/  STS.U16 [R26+0x800], R93 ;  /* 0x0008005d1a007388 */ /* 0x0081e20000000400 */
[----:B----4-:R-:W-:-:S04]  /*75d0*/  @!P0 IMAD.WIDE.U32 R102, R56, 0x14000000, R102 ;  /* 0x1400000038668825 */ /* 0x010fc800078e0066 */
[----:B0-----:R-:W-:Y:S02]  /*75e0*/  @!P0 IMAD R93, R57, 0x14000000, RZ ;  /* 0x14000000395d8824 */ /* 0x001fe400078e02ff */
[----:B------:R-:W0:Y:S03]  /*75f0*/  @!P0 LDC.64 R56, c[0x0][0x3a0] ;  /* 0x0000e800ff388b82 */ /* 0x000e260000000a00 */
[----:B------:R-:W-:Y:S02]  /*7600*/  @!P0 IADD3 R50, PT, PT, R93, R103, RZ ;  /* 0x000000675d328210 */ /* 0x000fe40007ffe0ff */
        /* <DEDUP_REMOVED lines=8> */
[----:B-----5:R-:W-:-:S04]  /*7690*/  @!P0 IMAD R93, R7, 0x14000000, RZ ;  /* 0x14000000075d8824 */ /* 0x020fc800078e02ff */
        /* <DEDUP_REMOVED lines=11> */
[----:B-1----:R-:W0:Y:S03]  /*7750*/  @!P0 LDC.64 R42, c[0x0][0x3a0] ;  /* 0x0000e800ff2a8b82 */ /* 0x002e260000000a00 */
[----:B------:R-:W-:Y:S02]  /*7760*/  @!P0 IADD3 R50, PT, PT, R93, R103, RZ ;  /* 0x000000675d328210 */ /* 0x000fe40007ffe0ff */
[----:B------:R-:W-:Y:S01]  /*7770*/  @P2 PRMT R65, RZ, 0x7610, R65 ;  /* 0x00007610ff412816 */ /* 0x000fe20000000041 */
[----:B------:R-:W3:Y:S01]  /*7780*/  @!P3 LDG.E.U16 R93, desc[UR8][R94.64] ;  /* 0x000000085e5db981 */ /* 0x000ee2000c1e1500 */
[----:B0-----:R-:W-:-:S04]  /*7790*/  @!P0 LEA R42, P1, R102, R42, 0x1 ;  /* 0x0000002a662a8211 */ /* 0x001fc800078208ff */
[----:B------:R-:W-:Y:S02]  /*77a0*/  @!P0 LEA.HI.X R43, R102, R43, R50, 0x1, P1 ;  /* 0x0000002b662b8211 */ /* 0x000fe400008f0c32 */
[----:B------:R-:W-:-:S04]  /*77b0*/  LOP3.LUT R50, R165, 0xffff, RZ, 0xc0, !PT ;  /* 0x0000ffffa5327812 */ /* 0x000fc800078ec0ff */
[----:B------:R-:W-:-:S05]  /*77c0*/  IADD3 R103, P1, PT, R50, R53, RZ ;  /* 0x0000003532677210 */ /* 0x000fca0007f3e0ff */
[----:B------:R-:W-:Y:S01]  /*77d0*/  IMAD.X R58, RZ, RZ, R51, P1 ;  /* 0x000000ffff3a7224 */ /* 0x000fe200008e0633 */
[----:B------:R-:W-:-:S04]  /*77e0*/  ISETP.GT.U32.AND P1, PT, R103, R88, PT ;  /* 0x000000586700720c */ /* 0x000fc80003f24070 */
[----:B------:R-:W-:Y:S01]  /*77f0*/  ISETP.GT.AND.EX P1, PT, R58, R89, PT, P1 ;  /* 0x000000593a00720c */ /* 0x000fe20003f24310 */
[----:B--2---:R0:W-:Y:S04]  /*7800*/  STS.U16 [R26+0x806], R65 ;  /* 0x000806411a007388 */ /* 0x0041e80000000400 */
[----:B0-----:R0:W2:Y:S08]  /*7810*/  @!P3 LDG.E.U16 R65, desc[UR8][R4.64] ;  /* 0x000000080441b981 */ /* 0x0010b0000c1e1500 */
[----:B------:R-:W4:Y:S01]  /*7820*/  @!P1 LDG.E.64.CONSTANT R94, desc[UR8][R80.64] ;  /* 0x00000008505e9981 */ /* 0x000f22000c1e9b00 */
[----:B------:R-:W-:-:S02]  /*7830*/  LOP3.LUT R59, R59, 0xfffff7ff, RZ, 0xc0, !PT ;  /* 0xfffff7ff3b3b7812 */ /* 0x000fc400078ec0ff */
[----:B------:R-:W-:Y:S01]  /*7840*/  @!P1 LOP3.LUT R103, R124, 0xffff, RZ, 0xc0, !PT ;  /* 0x0000ffff7c679812 */ /* 0x000fe200078ec0ff */
[----:B0-----:R-:W-:Y:S01]  /*7850*/  IMAD.WIDE.U32 R4, R50, 0xa00, R86 ;  /* 0x00000a0032047825 */ /* 0x001fe200078e0056 */
[----:B------:R-:W-:Y:S02]  /*7860*/  @P2 LOP3.LUT R59, R59, 0x800, RZ, 0xfc, !PT ;  /* 0x000008003b3b2812 */ /* 0x000fe400078efcff */
[----:B------:R-:W-:-:S05]  /*7870*/  @!P1 IADD3 R102, P2, PT, R4, R103, RZ ;  /* 0x0000006704669210 */ /* 0x000fca0007f5e0ff */
[----:B------:R-:W-:Y:S01]  /*7880*/  @!P1 IMAD.X R103, RZ, RZ, R5, P2 ;  /* 0x000000ffff679224 */ /* 0x000fe200010e0605 */
[----:B------:R-:W-:-:S05]  /*7890*/  @P3 PRMT R65, RZ, 0x7610, R65 ;  /* 0x00007610ff413816 */ /* 0x000fca0000000041 */
[----:B--2---:R0:W-:Y:S01]  /*78a0*/  STS.U16 [R26+0x900], R65 ;  /* 0x000900411a007388 */ /* 0x0041e20000000400 */
        /* <DEDUP_REMOVED lines=14> */
[----:B------:R-:W-:Y:S02]  /*7990*/  @P3 PRMT R93, RZ, 0x7610, R93 ;  /* 0x00007610ff5d3816 */ /* 0x000fe4000000005d */
[----:B------:R-:W-:-:S03]  /*79a0*/  @!P1 IADD3.X R103, PT, PT, RZ, R5, RZ, P2, !PT ;  /* 0x00000005ff679210 */ /* 0x000fc600017fe4ff */
[----:B---3--:R0:W-:Y:S01]  /*79b0*/  STS.U16 [R26+0x902], R93 ;  /* 0x0009025d1a007388 */ /* 0x0081e20000000400 */
[----:B----4-:R-:W-:-:S04]  /*79c0*/  @!P1 IMAD.WIDE.U32 R102, R96, 0x14000000, R102 ;  /* 0x1400000060669825 */ /* 0x010fc800078e0066 */
        /* <DEDUP_REMOVED lines=19> */
[----:B------:R-:W-:-:S04]  /*7b00*/  @!P1 IADD3 R102, P2, PT, R4, R103, RZ ;  /* 0x0000006704669210 */ /* 0x000fc80007f5e0ff */
[----:B------:R-:W-:-:S03]  /*7b10*/  @!P1 IADD3.X R103, PT, PT, RZ, R5, RZ, P2, !PT ;  /* 0x00000005ff679210 */ /* 0x000fc600017fe4ff */
[----:B---3--:R-:W-:-:S04]  /*7b20*/  @!P1 IMAD.WIDE.U32 R102, R60, 0x14000000, R102 ;  /* 0x140000003c669825 */ /* 0x008fc800078e0066 */
[----:B------:R-:W-:Y:S02]  /*7b30*/  @!P1 IMAD R93, R61, 0x14000000, RZ ;  /* 0x140000003d5d9824 */ /* 0x000fe400078e02ff */
[----:B-1----:R-:W0:Y:S02]  /*7b40*/  @!P1 LDC.64 R60, c[0x0][0x3a0] ;  /* 0x0000e800ff3c9b82 */ /* 0x002e240000000a00 */
[----:B------:R-:W-:Y:S01]  /*7b50*/  @!P1 IMAD.IADD R50, R93, 0x1, R103 ;  /* 0x000000015d329824 */ /* 0x000fe200078e0267 */
[----:B------:R-:W-:Y:S01]  /*7b60*/  @P4 PRMT R65, RZ, 0x7610, R65 ;  /* 0x00007610ff414816 */ /* 0x000fe20000000041 */
[----:B------:R1:W3:Y:S01]  /*7b70*/  @!P4 LDG.E.U16 R93, desc[UR8][R44.64] ;  /* 0x000000082c5dc981 */ /* 0x0002e2000c1e1500 */
        /* <DEDUP_REMOVED lines=8> */
[----:B0-----:R-:W2:Y:S08]  /*7c00*/  @!P4 LDG.E.U16 R65, desc[UR8][R40.64] ;  /* 0x000000082841c981 */ /* 0x001eb0000c1e1500 */
[----:B------:R-:W4:Y:S01]  /*7c10*/  @!P2 LDG.E.64.CONSTANT R40, desc[UR8][R80.64] ;  /* 0x000000085028a981 */ /* 0x000f22000c1e9b00 */
[----:B------:R-:W-:Y:S01]  /*7c20*/  LOP3.LUT R59, R59, 0xfffffdff, RZ, 0xc0, !PT ;  /* 0xfffffdff3b3b7812 */ /* 0x000fe200078ec0ff */
[----:B-1----:R-:W-:Y:S01]  /*7c30*/  IMAD.WIDE.U32 R44, R50, 0xa00, R86 ;  /* 0x00000a00322c7825 */ /* 0x002fe200078e0056 */
[----:B------:R-:W-:-:S02]  /*7c40*/  @!P2 LOP3.LUT R103, R120, 0xffff, RZ, 0xc0, !PT ;  /* 0x0000ffff7867a812 */ /* 0x000fc400078ec0ff */
[----:B------:R-:W-:Y:S02]  /*7c50*/  @P3 LOP3.LUT R59, R59, 0x200, RZ, 0xfc, !PT ;  /* 0x000002003b3b3812 */ /* 0x000fe400078efcff */
[----:B------:R-:W-:-:S05]  /*7c60*/  @!P2 IADD3 R102, P3, PT, R44, R103, RZ ;  /* 0x000000672c66a210 */ /* 0x000fca0007f7e0ff */
[----:B------:R-:W-:Y:S01]  /*7c70*/  @!P2 IMAD.X R103, RZ, RZ, R45, P3 ;  /* 0x000000ffff67a224 */ /* 0x000fe200018e062d */
[----:B------:R-:W-:-:S05]  /*7c80*/  @P4 PRMT R65, RZ, 0x7610, R65 ;  /* 0x00007610ff414816 */ /* 0x000fca0000000041 */
[----:B--2---:R0:W-:Y:S01]  /*7c90*/  STS.U16 [R26+0xa02], R65 ;  /* 0x000a02411a007388 */ /* 0x0041e20000000400 */
[----:B----4-:R-:W-:-:S04]  /*7ca0*/  @!P2 IMAD.WIDE.U32 R102, R40, 0x14000000, R102 ;  /* 0x140000002866a825 */ /* 0x010fc800078e0066 */
[----:B0-----:R-:W-:Y:S02]  /*7cb0*/  @!P2 IMAD R65, R41, 0x14000000, RZ ;  /* 0x140000002941a824 */ /* 0x001fe400078e02ff */
[----:B------:R-:W0:Y:S03]  /*7cc0*/  @!P2 LDC.64 R40, c[0x0][0x3a0] ;  /* 0x0000e800ff28ab82 */ /* 0x000e260000000a00 */
[----:B------:R-:W-:Y:S02]  /*7cd0*/  @!P2 IADD3 R50, PT, PT, R65, R103, RZ ;  /* 0x000000674132a210 */ /* 0x000fe40007ffe0ff */
[----:B------:R-:W2:Y:S04]  /*7ce0*/  @!P4 LDG.E.U16 R65, desc[UR8][R62.64] ;  /* 0x000000083e41c981 */ /* 0x000ea8000c1e1500 */
[----:B------:R-:W4:Y:S01]  /*7cf0*/  @!P2 LDG.E.64.CONSTANT R62, desc[UR8][R80.64] ;  /* 0x00000008503ea981 */ /* 0x000f22000c1e9b00 */
[----:B------:R-:W-:-:S02]  /*7d00*/  @!P2 LOP3.LUT R103, R119, 0xffff, RZ, 0xc0, !PT ;  /* 0x0000ffff7767a812 */ /* 0x000fc400078ec0ff */
[----:B0-----:R-:W-:-:S04]  /*7d10*/  @!P2 LEA R40, P3, R102, R40, 0x1 ;  /* 0x000000286628a211 */ /* 0x001fc800078608ff */
[----:B------:R-:W-:Y:S02]  /*7d20*/  @!P2 LEA.HI.X R41, R102, R41, R50, 0x1, P3 ;  /* 0x000000296629a211 */ /* 0x000fe400018f0c32 */
[----:B------:R-:W-:Y:S02]  /*7d30*/  @!P2 IADD3 R102, P3, PT, R44, R103, RZ ;  /* 0x000000672c66a210 */ /* 0x000fe40007f7e0ff */
[----:B------:R-:W-:-:S03]  /*7d40*/  @P4 PRMT R93, RZ, 0x7610, R93 ;  /* 0x00007610ff5d4816 */ /* 0x000fc6000000005d */
[----:B------:R-:W-:Y:S02]  /*7d50*/  @!P2 IMAD.X R103, RZ, RZ, R45, P3 ;  /* 0x000000ffff67a224 */ /* 0x000fe400018e062d */
[----:B---3--:R-:W-:Y:S01]  /*7d60*/  STS.U16 [R26+0xa04], R93 ;  /* 0x000a045d1a007388 */ /* 0x008fe20000000400 */
[----:B------:R-:W-:-:S05]  /*7d70*/  @P4 PRMT R65, RZ, 0x7610, R65 ;  /* 0x00007610ff414816 */ /* 0x000fca0000000041 */
[----:B--2---:R0:W-:Y:S04]  /*7d80*/  STS.U16 [R26+0xa06], R65 ;  /* 0x000a06411a007388 */ /* 0x0041e80000000400 */
[----:B0-----:R0:W2:Y:S04]  /*7d90*/  @!P0 LDG.E.U16 R65, desc[UR8][R66.64] ;  /* 0x0000000842418981 */ /* 0x0010a8000c1e1500 */
[----:B------:R-:W3:Y:S01]  /*7da0*/  @!P2 LDG.E.64.CONSTANT R66, desc[UR8][R80.64] ;  /* 0x000000085042a981 */ /* 0x000ee2000c1e9b00 */
[----:B----4-:R-:W-:-:S04]  /*7db0*/  @!P2 IMAD.WIDE.U32 R102, R62, 0x14000000, R102 ;  /* 0x140000003e66a825 */ /* 0x010fc800078e0066 */
[----:B------:R-:W-:Y:S02]  /*7dc0*/  @!P2 IMAD R93, R63, 0x14000000, RZ ;  /* 0x140000003f5da824 */ /* 0x000fe400078e02ff */
[----:B------:R-:W1:Y:S02]  /*7dd0*/  @!P2 LDC.64 R62, c[0x0][0x3a0] ;  /* 0x0000e800ff3eab82 */ /* 0x000e640000000a00 */
[----:B------:R-:W-:Y:S01]  /*7de0*/  @!P2 IMAD.IADD R50, R93, 0x1, R103 ;  /* 0x000000015d32a824 */ /* 0x000fe200078e0267 */
[----:B------:R-:W-:Y:S02]  /*7df0*/  @!P2 LOP3.LUT R103, R118, 0xffff, RZ, 0xc0, !PT ;  /* 0x0000ffff7667a812 */ /* 0x000fe400078ec0ff */
[----:B-1----:R-:W-:-:S04]  /*7e00*/  @!P2 LEA R62, P3, R102, R62, 0x1 ;  /* 0x0000003e663ea211 */ /* 0x002fc800078608ff */
[----:B------:R-:W-:Y:S02]  /*7e10*/  @!P2 LEA.HI.X R63, R102, R63, R50, 0x1, P3 ;  /* 0x0000003f663fa211 */ /* 0x000fe400018f0c32 */
[----:B------:R-:W-:-:S05]  /*7e20*/  @!P2 IADD3 R102, P3, PT, R44, R103, RZ ;  /* 0x000000672c66a210 */ /* 0x000fca0007f7e0ff */
[----:B------:R-:W-:Y:S02]  /*7e30*/  @!P2 IMAD.X R103, RZ, RZ, R45, P3 ;  /* 0x000000ffff67a224 */ /* 0x000fe400018e062d */
[----:B---3--:R-:W-:-:S04]  /*7e40*/  @!P2 IMAD.WIDE.U32 R102, R66, 0x14000000, R102 ;  /* 0x140000004266a825 */ /* 0x008fc800078e0066 */
[----:B------:R-:W-:Y:S02]  /*7e50*/  @!P2 IMAD R93, R67, 0x14000000, RZ ;  /* 0x14000000435da824 */ /* 0x000fe400078e02ff */
[----:B0-----:R-:W0:Y:S03]  /*7e60*/  @!P2 LDC.64 R66, c[0x0][0x3a0] ;  /* 0x0000e800ff42ab82 */ /* 0x001e260000000a00 */
[----:B------:R-:W-:Y:S02]  /*7e70*/  @!P2 IADD3 R50, PT, PT, R93, R103, RZ ;  /* 0x000000675d32a210 */ /* 0x000fe40007ffe0ff */
[----:B0-----:R-:W-:-:S04]  /*7e80*/  @!P2 LEA R66, P3, R102, R66, 0x1 ;  /* 0x000000426642a211 */ /* 0x001fc800078608ff */
[----:B------:R-:W-:Y:S02]  /*7e90*/  @!P2 LEA.HI.X R67, R102, R67, R50, 0x1, P3 ;  /* 0x000000436643a211 */ /* 0x000fe400018f0c32 */
[----:B------:R-:W3:Y:S01]  /*7ea0*/  @!P2 LDG.E.64.CONSTANT R102, desc[UR8][R80.64] ;  /* 0x000000085066a981 */ /* 0x000ee2000c1e9b00 */
[----:B------:R-:W-:Y:S02]  /*7eb0*/  @P0 PRMT R65, RZ, 0x7610, R65 ;  /* 0x00007610ff410816 */ /* 0x000fe40000000041 */
[----:B------:R-:W-:-:S03]  /*7ec0*/  @!P2 LOP3.LUT R93, R117, 0xffff, RZ, 0xc0, !PT ;  /* 0x0000ffff755da812 */ /* 0x000fc600078ec0ff */
[----:B--2---:R0:W-:Y:S04]  /*7ed0*/  STS.U16 [R26+0xb00], R65 ;  /* 0x000b00411a007388 */ /* 0x0041e80000000400 */
[----:B0-----:R0:W2:Y:S02]  /*7ee0*/  @!P0 LDG.E.U16 R65, desc[UR8][R56.64] ;  /* 0x0000000838418981 */ /* 0x0010a4000c1e1500 */
[----:B0-----:R-:W-:-:S05]  /*7ef0*/  @!P2 IADD3 R56, P3, PT, R44, R93, RZ ;  /* 0x0000005d2c38a210 */ /* 0x001fca0007f7e0ff */
[----:B------:R-:W-:Y:S02]  /*7f00*/  @!P2 IMAD.X R57, RZ, RZ, R45, P3 ;  /* 0x000000ffff39a224 */ /* 0x000fe400018e062d */
[----:B---3--:R-:W-:-:S04]  /*7f10*/  @!P2 IMAD.WIDE.U32 R56, R102, 0x14000000, R56 ;  /* 0x140000006638a825 */ /* 0x008fc800078e0038 */
[----:B------:R-:W-:Y:S02]  /*7f20*/  @!P2 IMAD R93, R103, 0x14000000, RZ ;  /* 0x14000000675da824 */ /* 0x000fe400078e02ff */
[----:B------:R-:W0:Y:S02]  /*7f30*/  @!P2 LDC.64 R102, c[0x0][0x3a0] ;  /* 0x0000e800ff66ab82 */ /* 0x000e240000000a00 */
[----:B------:R-:W-:Y:S02]  /*7f40*/  @!P2 IMAD.IADD R50, R93, 0x1, R57 ;  /* 0x000000015d32a824 */ /* 0x000fe400078e0239 */
[----:B------:R-:W3:Y:S01]  /*7f50*/  @!P0 LDG.E.U16 R57, desc[UR8][R6.64] ;  /* 0x0000000806398981 */ /* 0x000ee2000c1e1500 */
[----:B0-----:R-:W-:-:S04]  /*7f60*/  @!P2 LEA R102, P3, R56, R102, 0x1 ;  /* 0x000000663866a211 */ /* 0x001fc800078608ff */
[----:B------:R-:W-:Y:S02]  /*7f70*/  @!P2 LEA.HI.X R103, R56, R103, R50, 0x1, P3 ;  /* 0x000000673867a211 */ /* 0x000fe400018f0c32 */
[----:B------:R-:W-:-:S04]  /*7f80*/  LOP3.LUT R50, R163, 0xffff, RZ, 0xc0, !PT ;  /* 0x0000ffffa3327812 */ /* 0x000fc800078ec0ff */
[----:B------:R-:W-:-:S05]  /*7f90*/  IADD3 R93, P3, PT, R50, R53, RZ ;  /* 0x00000035325d7210 */ /* 0x000fca0007f7e0ff */
[----:B------:R-:W-:Y:S01]  /*7fa0*/  IMAD.X R56, RZ, RZ, R51, P3 ;  /* 0x000000ffff387224 */ /* 0x000fe200018e0633 */
[----:B------:R-:W-:-:S04]  /*7fb0*/  ISETP.GT.U32.AND P3, PT, R93, R88, PT ;  /* 0x000000585d00720c */ /* 0x000fc80003f64070 */
[----:B------:R-:W-:-:S13]  /*7fc0*/  ISETP.GT.AND.EX P3, PT, R56, R89, PT, P3 ;  /* 0x000000593800720c */ /* 0x000fda0003f64330 */
[----:B------:R-:W4:Y:S01]  /*7fd0*/  @!P3 LDG.E.64.CONSTANT R6, desc[UR8][R80.64] ;  /* 0x000000085006b981 */ /* 0x000f22000c1e9b00 */
[----:B------:R-:W-:Y:S02]  /*7fe0*/  @P0 PRMT R65, RZ, 0x7610, R65 ;  /* 0x00007610ff410816 */ /* 0x000fe40000000041 */
[----:B------:R-:W-:-:S03]  /*7ff0*/  LOP3.LUT R59, R59, 0xfffffffe, RZ, 0xc0, !PT ;  /* 0xfffffffe3b3b7812 */ /* 0x000fc600078ec0ff */
[----:B--2---:R0:W-:Y:S01]  /*8000*/  STS.U16 [R26+0xb02], R65 ;  /* 0x000b02411a007388 */ /* 0x0041e20000000400 */
[----:B------:R-:W-:Y:S02]  /*8010*/  @!P3 LOP3.LUT R105, R116, 0xffff, RZ, 0xc0, !PT ;  /* 0x0000ffff7469b812 */ /* 0x000fe400078ec0ff */
[----:B------:R-:W-:Y:S01]  /*8020*/  @P4 LOP3.LUT R59, R59, 0x1, RZ, 0xfc, !PT ;  /* 0x000000013b3b4812 */ /* 0x000fe200078efcff */
[----:B0-----:R0:W2:Y:S02]  /*8030*/  @!P0 LDG.E.U16 R65, desc[UR8][R42.64] ;  /* 0x000000082a418981 */ /* 0x0010a4000c1e1500 */
[----:B0-----:R-:W-:-:S03]  /*8040*/  IMAD.WIDE.U32 R42, R50, 0xa00, R86 ;  /* 0x00000a00322a7825 */ /* 0x001fc600078e0056 */
[----:B------:R-:W-:-:S04]  /*8050*/  @!P3 IADD3 R104, P4, PT, R42, R105, RZ ;  /* 0x000000692a68b210 */ /* 0x000fc80007f9e0ff */
[----:B------:R-:W-:Y:S02]  /*8060*/  @!P3 IADD3.X R105, PT, PT, RZ, R43, RZ, P4, !PT ;  /* 0x0000002bff69b210 */ /* 0x000fe400027fe4ff */
[----:B------:R-:W-:-:S05]  /*8070*/  @P0 PRMT R57, RZ, 0x7610, R57 ;  /* 0x00007610ff390816 */ /* 0x000fca0000000039 */
[----:B---3--:R4:W-:Y:S02]  /*8080*/  STS.U16 [R26+0xb04], R57 ;  /* 0x000b04391a007388 */ /* 0x0089e40000000400 */
[----:B----4-:R-:W-:Y:S02]  /*8090*/  @!P3 IMAD R57, R7, 0x14000000, RZ ;  /* 0x140000000739b824 */ /* 0x010fe400078e02ff */
[----:B------:R-:W-:Y:S02]  /*80a0*/  @!P3 IMAD.WIDE.U32 R104, R6, 0x14000000, R104 ;  /* 0x140000000668b825 */ /* 0x000fe400078e0068 */
[----:B------:R-:W0:Y:S02]  /*80b0*/  @!P3 LDC.64 R6, c[0x0][0x3a0] ;  /* 0x0000e800ff06bb82 */ /* 0x000e240000000a00 */
[----:B------:R-:W-:Y:S02]  /*80c0*/  @!P3 IMAD.IADD R50, R57, 0x1, R105 ;  /* 0x000000013932b824 */ /* 0x000fe400078e0269 */
[----:B------:R-:W3:Y:S04]  /*80d0*/  @!P1 LDG.E.U16 R57, desc[UR8][R94.64] ;  /* 0x000000085e399981 */ /* 0x000ee8000c1e1500 */
[----:B------:R-:W4:Y:S01]  /*80e0*/  @!P3 LDG.E.64.CONSTANT R94, desc[UR8][R80.64] ;  /* 0x00000008505eb981 */ /* 0x000f22000c1e9b00 */
[----:B------:R-:W-:-:S05]  /*80f0*/  @P1 PRMT R57, RZ, 0x7610, R57 ;  /* 0x00007610ff391816 */ /* 0x000fca0000000039 */
[----:B---3--:R1:W-:Y:S04]  /*8100*/  STS.U16 [R26+0xc00], R57 ;  /* 0x000c00391a007388 */ /* 0x0083e80000000400 */
[----:B-1----:R-:W3:Y:S04]  /*8110*/  @!P1 LDG.E.U16 R57, desc[UR8][R96.64] ;  /* 0x0000000860399981 */ /* 0x002ee8000c1e1500 */
[----:B------:R-:W5:Y:S01]  /*8120*/  @!P3 LDG.E.64.CONSTANT R96, desc[UR8][R80.64] ;  /* 0x000000085060b981 */ /* 0x000f62000c1e9b00 */
[----:B0-----:R-:W-:Y:S02]  /*8130*/  @!P3 LEA R6, P4, R104, R6, 0x1 ;  /* 0x000000066806b211 */ /* 0x001fe400078808ff */
[----:B------:R-:W-:-:S02]  /*8140*/  @!P3 LOP3.LUT R105, R115, 0xffff, RZ, 0xc0, !PT ;  /* 0x0000ffff7369b812 */ /* 0x000fc400078ec0ff */
[----:B------:R-:W-:Y:S02]  /*8150*/  @!P3 LEA.HI.X R7, R104, R7, R50, 0x1, P4 ;  /* 0x000000076807b211 */ /* 0x000fe400020f0c32 */
[----:B------:R-:W-:Y:S02]  /*8160*/  @!P3 IADD3 R104, P4, PT, R42, R105, RZ ;  /* 0x000000692a68b210 */ /* 0x000fe40007f9e0ff */
[----:B------:R-:W-:-:S03]  /*8170*/  @P0 PRMT R65, RZ, 0x7610, R65 ;  /* 0x00007610ff410816 */ /* 0x000fc60000000041 */
[----:B------:R-:W-:Y:S02]  /*8180*/  @!P3 IMAD.X R105, RZ, RZ, R43, P4 ;  /* 0x000000ffff69b224 */ /* 0x000fe400020e062b */
[----:B--2---:R0:W-:Y:S01]  /*8190*/  STS.U16 [R26+0xb06], R65 ;  /* 0x000b06411a007388 */ /* 0x0041e20000000400 */
[----:B----4-:R-:W-:-:S04]  /*81a0*/  @!P3 IMAD.WIDE.U32 R104, R94, 0x14000000, R104 ;  /* 0x140000005e68b825 */ /* 0x010fc800078e0068 */
[----:B0-----:R-:W-:Y:S02]  /*81b0*/  @!P3 IMAD R65, R95, 0x14000000, RZ ;  /* 0x140000005f41b824 */ /* 0x001fe400078e02ff */
[----:B------:R-:W0:Y:S02]  /*81c0*/  @!P3 LDC.64 R94, c[0x0][0x3a0] ;  /* 0x0000e800ff5ebb82 */ /* 0x000e240000000a00 */
[----:B------:R-:W-:Y:S01]  /*81d0*/  @!P3 IMAD.IADD R50, R65, 0x1, R105 ;  /* 0x000000014132b824 */ /* 0x000fe200078e0269 */
[----:B------:R-:W-:Y:S02]  /*81e0*/  @!P3 LOP3.LUT R105, R114, 0xffff, RZ, 0xc0, !PT ;  /* 0x0000ffff7269b812 */ /* 0x000fe400078ec0ff */
[----:B------:R-:W-:-:S05]  /*81f0*/  @P1 PRMT R57, RZ, 0x7610, R57 ;  /* 0x00007610ff391816 */ /* 0x000fca0000000039 */
[----:B---3--:R1:W-:Y:S04]  /*8200*/  STS.U16 [R26+0xc02], R57 ;  /* 0x000c02391a007388 */ /* 0x0083e80000000400 */
[----:B-1----:R1:W2:Y:S04]  /*8210*/  @!P1 LDG.E.U16 R57, desc[UR8][R84.64] ;  /* 0x0000000854399981 */ /* 0x0022a8000c1e1500 */
[----:B------:R-:W3:Y:S01]  /*8220*/  @!P3 LDG.E.64.CONSTANT R84, desc[UR8][R80.64] ;  /* 0x000000085054b981 */ /* 0x000ee2000c1e9b00 */
        /* <DEDUP_REMOVED lines=13> */
[----:B---3--:R-:W-:Y:S02]  /*8300*/  @!P3 IMAD R65, R85, 0x14000000, RZ ;  /* 0x140000005541b824 */ /* 0x008fe400078e02ff */
[----:B------:R-:W-:Y:S02]  /*8310*/  @!P3 IMAD.WIDE.U32 R104, R84, 0x14000000, R104 ;  /* 0x140000005468b825 */ /* 0x000fe400078e0068 */
[----:B-1----:R-:W0:Y:S02]  /*8320*/  @!P3 LDC.64 R84, c[0x0][0x3a0] ;  /* 0x0000e800ff54bb82 */ /* 0x002e240000000a00 */
[----:B------:R-:W-:Y:S02]  /*8330*/  @!P3 IMAD.IADD R50, R65, 0x1, R105 ;  /* 0x000000014132b824 */ /* 0x000fe400078e0269 */
[----:B------:R-:W3:Y:S01]  /*8340*/  @!P2 LDG.E.U16 R65, desc[UR8][R40.64] ;  /* 0x000000082841a981 */ /* 0x000ee2000c1e1500 */
[----:B------:R-:W-:-:S05]  /*8350*/  @P2 PRMT R65, RZ, 0x7610, R65 ;  /* 0x00007610ff412816 */ /* 0x000fca0000000041 */
[----:B---3--:R1:W-:Y:S04]  /*8360*/  STS.U16 [R26+0xd00], R65 ;  /* 0x000d00411a007388 */ /* 0x0083e80000000400 */
[----:B-1----:R-:W3:Y:S01]  /*8370*/  @!P2 LDG.E.U16 R65, desc[UR8][R62.64] ;  /* 0x000000083e41a981 */ /* 0x002ee2000c1e1500 */
[----:B------:R-:W-:-:S05]  /*8380*/  @P2 PRMT R65, RZ, 0x7610, R65 ;  /* 0x00007610ff412816 */ /* 0x000fca0000000041 */
[----:B---3--:R1:W-:Y:S04]  /*8390*/  STS.U16 [R26+0xd02], R65 ;  /* 0x000d02411a007388 */ /* 0x0083e80000000400 */
[----:B-1----:R-:W3:Y:S01]  /*83a0*/  @!P2 LDG.E.U16 R65, desc[UR8][R66.64] ;  /* 0x000000084241a981 */ /* 0x002ee2000c1e1500 */
[----:B------:R-:W-:-:S05]  /*83b0*/  @P2 PRMT R65, RZ, 0x7610, R65 ;  /* 0x00007610ff412816 */ /* 0x000fca0000000041 */
[----:B---3--:R1:W-:Y:S04]  /*83c0*/  STS.U16 [R26+0xd04], R65 ;  /* 0x000d04411a007388 */ /* 0x0083e80000000400 */
[----:B-1----:R-:W3:Y:S01]  /*83d0*/  @!P2 LDG.E.U16 R65, desc[UR8][R102.64] ;  /* 0x000000086641a981 */ /* 0x002ee2000c1e1500 */
[----:B0-----:R-:W-:Y:S02]  /*83e0*/  @!P3 LEA R84, P4, R104, R84, 0x1 ;  /* 0x000000546854b211 */ /* 0x001fe400078808ff */
[----:B------:R-:W-:Y:S02]  /*83f0*/  LOP3.LUT R58, R162, 0xffff, RZ, 0xc0, !PT ;  /* 0x0000ffffa23a7812 */ /* 0x000fe400078ec0ff */
[----:B------:R-:W-:Y:S02]  /*8400*/  @!P3 LEA.HI.X R85, R104, R85, R50, 0x1, P4 ;  /* 0x000000556855b211 */ /* 0x000fe400020f0c32 */
[----:B------:R-:W-:-:S04]  /*8410*/  IADD3 R93, P4, PT, R58, R53, RZ ;  /* 0x000000353a5d7210 */ /* 0x000fc80007f9e0ff */
[----:B------:R-:W-:Y:S02]  /*8420*/  IADD3.X R104, PT, PT, RZ, R51, RZ, P4, !PT ;  /* 0x00000033ff687210 */ /* 0x000fe400027fe4ff */
[----:B------:R-:W-:Y:S02]  /*8430*/  ISETP.GT.U32.AND P4, PT, R93, R88, PT ;  /* 0x000000585d00720c */ /* 0x000fe40003f84070 */
[----:B------:R-:W-:Y:S02]  /*8440*/  @P1 PRMT R57, RZ, 0x7610, R57 ;  /* 0x00007610ff391816 */ /* 0x000fe40000000039 */
[----:B------:R-:W-:-:S03]  /*8450*/  ISETP.GT.AND.EX P4, PT, R104, R89, PT, P4 ;  /* 0x000000596800720c */ /* 0x000fc60003f84340 */
[----:B--2---:R0:W-:Y:S04]  /*8460*/  STS.U16 [R26+0xc04], R57 ;  /* 0x000c04391a007388 */ /* 0x0041e80000000400 */
[----:B0-----:R-:W2:Y:S06]  /*8470*/  @!P1 LDG.E.U16 R57, desc[UR8][R60.64] ;  /* 0x000000083c399981 */ /* 0x001eac000c1e1500 */
[----:B------:R-:W4:Y:S04]  /*8480*/  @!P4 LDG.E.64.CONSTANT R62, desc[UR8][R80.64] ;  /* 0x00000008503ec981 */ /* 0x000f28000c1e9b00 */
[----:B------:R-:W5:Y:S04]  /*8490*/  @!P4 LDG.E.64.CONSTANT R66, desc[UR8][R80.64] ;  /* 0x000000085042c981 */ /* 0x000f68000c1e9b00 */
[----:B------:R-:W4:Y:S01]  /*84a0*/  @!P4 LDG.E.64.CONSTANT R60, desc[UR8][R80.64] ;  /* 0x00000008503cc981 */ /* 0x000f22000c1e9b00 */
[----:B------:R-:W-:-:S05]  /*84b0*/  @P2 PRMT R65, RZ, 0x7610, R65 ;  /* 0x00007610ff412816 */ /* 0x000fca0000000041 */
[----:B---3--:R0:W-:Y:S04]  /*84c0*/  STS.U16 [R26+0xd06], R65 ;  /* 0x000d06411a007388 */ /* 0x0081e80000000400 */
[----:B0-----:R-:W3:Y:S01]  /*84d0*/  @!P3 LDG.E.U16 R65, desc[UR8][R94.64] ;  /* 0x000000085e41b981 */ /* 0x001ee2000c1e1500 */
[----:B------:R-:W-:Y:S01]  /*84e0*/  IMAD.WIDE.U32 R40, R58, 0xa00, R86 ;  /* 0x00000a003a287825 */ /* 0x000fe200078e0056 */
[----:B------:R-:W-:-:S04]  /*84f0*/  @!P4 LOP3.LUT R105, R112, 0xffff, RZ, 0xc0, !PT ;  /* 0x0000ffff7069c812 */ /* 0x000fc800078ec0ff */
[----:B------:R-:W-:-:S05]  /*8500*/  @!P4 IADD3 R104, P5, PT, R40, R105, RZ ;  /* 0x000000692868c210 */ /* 0x000fca0007fbe0ff */
[----:B------:R-:W-:Y:S01]  /*8510*/  @!P4 IMAD.X R105, RZ, RZ, R41, P5 ;  /* 0x000000ffff69c224 */ /* 0x000fe200028e0629 */
[----:B------:R-:W-:-:S05]  /*8520*/  @P1 PRMT R57, RZ, 0x7610, R57 ;  /* 0x00007610ff391816 */ /* 0x000fca0000000039 */
        /* <DEDUP_REMOVED lines=8> */
[----:B-1----:R-:W2:Y:S01]  /*85b0*/  @!P3 LDG.E.U16 R65, desc[UR8][R96.64] ;  /* 0x000000086041b981 */ /* 0x002ea2000c1e1500 */
[----:B0-----:R-:W-:-:S04]  /*85c0*/  @!P4 LEA R60, P5, R104, R60, 0x1 ;  /* 0x0000003c683cc211 */ /* 0x001fc800078a08ff */
[----:B------:R-:W-:Y:S02]  /*85d0*/  @!P4 LEA.HI.X R61, R104, R61, R57, 0x1, P5 ;  /* 0x0000003d683dc211 */ /* 0x000fe400028f0c39 */
[----:B------:R-:W-:Y:S01]  /*85e0*/  @!P4 IADD3 R104, P5, PT, R40, R105, RZ ;  /* 0x000000692868c210 */ /* 0x000fe20007fbe0ff */
[----:B------:R-:W-:-:S04]  /*85f0*/  @!P4 IMAD R57, R63, 0x14000000, RZ ;  /* 0x140000003f39c824 */ /* 0x000fc800078e02ff */
[----:B------:R-:W-:Y:S02]  /*8600*/  @!P4 IMAD.X R105, RZ, RZ, R41, P5 ;  /* 0x000000ffff69c224 */ /* 0x000fe400028e0629 */
[----:B------:R-:W-:Y:S02]  /*8610*/  @!P4 IMAD.WIDE.U32 R104, R62, 0x14000000, R104 ;  /* 0x140000003e68c825 */ /* 0x000fe400078e0068 */
[----:B------:R-:W0:Y:S03]  /*8620*/  @!P4 LDC.64 R62, c[0x0][0x3a0] ;  /* 0x0000e800ff3ecb82 */ /* 0x000e260000000a00 */
[----:B------:R-:W-:Y:S02]  /*8630*/  @!P4 IADD3 R57, PT, PT, R57, R105, RZ ;  /* 0x000000693939c210 */ /* 0x000fe40007ffe0ff */
[----:B------:R-:W-:Y:S02]  /*8640*/  @!P4 LOP3.LUT R105, R92, 0xffff, RZ, 0xc0, !PT ;  /* 0x0000ffff5c69c812 */ /* 0x000fe400078ec0ff */
        /* <DEDUP_REMOVED lines=8> */
[----:B0-----:R-:W-:-:S04]  /*86d0*/  @!P4 LEA R66, P5, R104, R66, 0x1 ;  /* 0x000000426842c211 */ /* 0x001fc800078a08ff */
[----:B------:R-:W-:Y:S02]  /*86e0*/  @!P4 LEA.HI.X R67, R104, R67, R57, 0x1, P5 ;  /* 0x000000436843c211 */ /* 0x000fe400028f0c39 */
[----:B------:R-:W3:Y:S01]  /*86f0*/  @!P4 LDG.E.64.CONSTANT R104, desc[UR8][R80.64] ;  /* 0x000000085068c981 */ /* 0x000ee2000c1e9b00 */
[----:B------:R-:W-:-:S05]  /*8700*/  @P3 PRMT R65, RZ, 0x7610, R65 ;  /* 0x00007610ff413816 */ /* 0x000fca0000000041 */
[----:B--2---:R0:W-:Y:S04]  /*8710*/  STS.U16 [R26+0xe04], R65 ;  /* 0x000e04411a007388 */ /* 0x0041e80000000400 */
[----:B0-----:R-:W2:Y:S01]  /*8720*/  @!P3 LDG.E.U16 R65, desc[UR8][R84.64] ;  /* 0x000000085441b981 */ /* 0x001ea2000c1e1500 */
[----:B------:R-:W-:-:S04]  /*8730*/  @!P4 LOP3.LUT R107, R3, 0xffff, RZ, 0xc0, !PT ;  /* 0x0000ffff036bc812 */ /* 0x000fc800078ec0ff */
[----:B------:R-:W-:-:S05]  /*8740*/  @!P4 IADD3 R106, P5, PT, R40, R107, RZ ;  /* 0x0000006b286ac210 */ /* 0x000fca0007fbe0ff */
[----:B------:R-:W-:Y:S01]  /*8750*/  @!P4 IMAD.X R107, RZ, RZ, R41, P5 ;  /* 0x000000ffff6bc224 */ /* 0x000fe200028e0629 */
[----:B------:R-:W-:Y:S01]  /*8760*/  LOP3.LUT R58, R161, 0xffff, RZ, 0xc0, !PT ;  /* 0x0000ffffa13a7812 */ /* 0x000fe200078ec0ff */
[----:B---3--:R-:W-:-:S04]  /*8770*/  @!P4 IMAD.WIDE.U32 R106, R104, 0x14000000, R106 ;  /* 0x14000000686ac825 */ /* 0x008fc800078e006a */
[----:B------:R-:W-:Y:S02]  /*8780*/  @!P4 IMAD R57, R105, 0x14000000, RZ ;  /* 0x140000006939c824 */ /* 0x000fe400078e02ff */
[----:B------:R-:W0:Y:S03]  /*8790*/  @!P4 LDC.64 R104, c[0x0][0x3a0] ;  /* 0x0000e800ff68cb82 */ /* 0x000e260000000a00 */
[----:B------:R-:W-:Y:S02]  /*87a0*/  @!P4 IADD3 R57, PT, PT, R57, R107, RZ ;  /* 0x0000006b3939c210 */ /* 0x000fe40007ffe0ff */
[----:B0-----:R-:W-:-:S04]  /*87b0*/  @!P4 LEA R104, P5, R106, R104, 0x1 ;  /* 0x000000686a68c211 */ /* 0x001fc800078a08ff */
[----:B------:R-:W-:Y:S02]  /*87c0*/  @!P4 LEA.HI.X R105, R106, R105, R57, 0x1, P5 ;  /* 0x000000696a69c211 */ /* 0x000fe400028f0c39 */
[----:B------:R-:W-:Y:S01]  /*87d0*/  IADD3 R93, P5, PT, R58, R53, RZ ;  /* 0x000000353a5d7210 */ /* 0x000fe20007fbe0ff */
[----:B------:R0:W3:Y:S04]  /*87e0*/  @!P3 LDG.E.U16 R57, desc[UR8][R6.64] ;  /* 0x000000080639b981 */ /* 0x0000e8000c1e1500 */
[----:B------:R-:W-:Y:S01]  /*87f0*/  IMAD.X R102, RZ, RZ, R51, P5 ;  /* 0x000000ffff667224 */ /* 0x000fe200028e0633 */
[----:B------:R-:W-:-:S04]  /*8800*/  ISETP.GT.U32.AND P5, PT, R93, R88, PT ;  /* 0x000000585d00720c */ /* 0x000fc80003fa4070 */
[----:B------:R-:W-:-:S13]  /*8810*/  ISETP.GT.AND.EX P5, PT, R102, R89, PT, P5 ;  /* 0x000000596600720c */ /* 0x000fda0003fa4350 */
[----:B------:R-:W4:Y:S01]  /*8820*/  @!P5 LDG.E.64.CONSTANT R94, desc[UR8][R80.64] ;  /* 0x00000008505ed981 */ /* 0x000f22000c1e9b00 */
[----:B------:R-:W-:Y:S01]  /*8830*/  @P3 PRMT R65, RZ, 0x7610, R65 ;  /* 0x00007610ff413816 */ /* 0x000fe20000000041 */
[----:B0-----:R-:W-:Y:S02]  /*8840*/  IMAD.WIDE.U32 R6, R58, 0xa00, R86 ;  /* 0x00000a003a067825 */ /* 0x001fe400078e0056 */
[----:B------:R-:W5:Y:S04]  /*8850*/  @!P5 LDG.E.64.CONSTANT R84, desc[UR8][R80.64] ;  /* 0x000000085054d981 */ /* 0x000f68000c1e9b00 */
[----:B--2---:R0:W-:Y:S04]  /*8860*/  STS.U16 [R26+0xe06], R65 ;  /* 0x000e06411a007388 */ /* 0x0041e80000000400 */
[----:B0-----:R-:W2:Y:S01]  /*8870*/  @!P4 LDG.E.U16 R65, desc[UR8][R60.64] ;  /* 0x000000083c41c981 */ /* 0x001ea2000c1e1500 */
[----:B------:R-:W-:-:S04]  /*8880*/  @!P5 LOP3.LUT R107, R8, 0xffff, RZ, 0xc0, !PT ;  /* 0x0000ffff086bd812 */ /* 0x000fc800078ec0ff */
[----:B------:R-:W-:-:S05]  /*8890*/  @!P5 IADD3 R106, P6, PT, R6, R107, RZ ;  /* 0x0000006b066ad210 */ /* 0x000fca0007fde0ff */
[----:B------:R-:W-:Y:S01]  /*88a0*/  @!P5 IMAD.X R107, RZ, RZ, R7, P6 ;  /* 0x000000ffff6bd224 */ /* 0x000fe200030e0607 */
[----:B------:R-:W5:Y:S01]  /*88b0*/  @!P5 LDG.E.64.CONSTANT R60, desc[UR8][R80.64] ;  /* 0x00000008503cd981 */ /* 0x000f62000c1e9b00 */
[----:B------:R-:W-:-:S05]  /*88c0*/  @P3 PRMT R57, RZ, 0x7610, R57 ;  /* 0x00007610ff393816 */ /* 0x000fca0000000039 */
[----:B---3--:R0:W-:Y:S01]  /*88d0*/  STS.U16 [R26+0xe00], R57 ;  /* 0x000e00391a007388 */ /* 0x0081e20000000400 */
[----:B----4-:R-:W-:-:S04]  /*88e0*/  @!P5 IMAD.WIDE.U32 R106, R94, 0x14000000, R106 ;  /* 0x140000005e6ad825 */ /* 0x010fc800078e006a */
[----:B0-----:R-:W-:Y:S02]  /*88f0*/  @!P5 IMAD R57, R95, 0x14000000, RZ ;  /* 0x140000005f39d824 */ /* 0x001fe400078e02ff */
        /* <DEDUP_REMOVED lines=9> */
[----:B------:R-:W-:-:S04]  /*8990*/  @!P5 IADD3 R96, P6, PT, R6, R57, RZ ;  /* 0x000000390660d210 */ /* 0x000fc80007fde0ff */
[----:B------:R-:W-:Y:S02]  /*89a0*/  @!P5 IADD3.X R97, PT, PT, RZ, R7, RZ, P6, !PT ;  /* 0x00000007ff61d210 */ /* 0x000fe400037fe4ff */
[----:B------:R-:W-:Y:S01]  /*89b0*/  @!P5 LOP3.LUT R109, R10, 0xffff, RZ, 0xc0, !PT ;  /* 0x0000ffff0a6dd812 */ /* 0x000fe200078ec0ff */
[----:B---3--:R-:W-:-:S04]  /*89c0*/  @!P5 IMAD.WIDE.U32 R96, R106, 0x14000000, R96 ;  /* 0x140000006a60d825 */ /* 0x008fc800078e0060 */
[----:B------:R-:W-:Y:S02]  /*89d0*/  @!P5 IMAD R57, R107, 0x14000000, RZ ;  /* 0x140000006b39d824 */ /* 0x000fe400078e02ff */
[----:B------:R-:W0:Y:S02]  /*89e0*/  @!P5 LDC.64 R106, c[0x0][0x3a0] ;  /* 0x0000e800ff6adb82 */ /* 0x000e240000000a00 */
[----:B------:R-:W-:Y:S01]  /*89f0*/  @!P5 IMAD.IADD R57, R57, 0x1, R97 ;  /* 0x000000013939d824 */ /* 0x000fe200078e0261 */
[----:B0-----:R-:W-:Y:S02]  /*8a00*/  @!P5 LEA R106, P6, R96, R106, 0x1 ;  /* 0x0000006a606ad211 */ /* 0x001fe400078c08ff */
[----:B------:R-:W-:-:S05]  /*8a10*/  @P4 PRMT R65, RZ, 0x7610, R65 ;  /* 0x00007610ff414816 */ /* 0x000fca0000000041 */
[----:B--2---:R0:W-:Y:S04]  /*8a20*/  STS.U16 [R26+0xf02], R65 ;  /* 0x000f02411a007388 */ /* 0x0041e80000000400 */
[----:B0-----:R-:W2:Y:S01]  /*8a30*/  @!P4 LDG.E.U16 R65, desc[UR8][R66.64] ;  /* 0x000000084241c981 */ /* 0x001ea2000c1e1500 */
        /* <DEDUP_REMOVED lines=10> */
[----:B------:R-:W-:Y:S01]  /*8ae0*/  @!P5 IADD3 R108, P6, PT, R6, R109, RZ ;  /* 0x0000006d066cd210 */ /* 0x000fe20007fde0ff */
[----:B------:R-:W-:Y:S01]  /*8af0*/  @!P5 IMAD R57, R61, 0x14000000, RZ ;  /* 0x140000003d39d824 */ /* 0x000fe200078e02ff */
[----:B------:R-:W-:Y:S01]  /*8b00*/  P2R R56, PR, RZ, 0x1 ;  /* 0x00000001ff387803 */ /* 0x000fe20000000000 */
[----:B------:R-:W3:Y:S01]  /*8b10*/  @!P5 LDG.E.U16 R84, desc[UR8][R84.64] ;  /* 0x000000085454d981 */ /* 0x000ee2000c1e1500 */
[----:B------:R-:W-:-:S03]  /*8b20*/  @!P5 IADD3.X R109, PT, PT, RZ, R7, RZ, P6, !PT ;  /* 0x00000007ff6dd210 */ /* 0x000fc600037fe4ff */
[----:B------:R-:W-:Y:S02]  /*8b30*/  @!P5 IMAD.WIDE.U32 R108, R60, 0x14000000, R108 ;  /* 0x140000003c6cd825 */ /* 0x000fe400078e006c */
[----:B------:R-:W0:Y:S02]  /*8b40*/  @!P5 LDC.64 R60, c[0x0][0x3a0] ;  /* 0x0000e800ff3cdb82 */ /* 0x000e240000000a00 */
[----:B------:R-:W-:Y:S01]  /*8b50*/  @!P5 IMAD.IADD R57, R57, 0x1, R109 ;  /* 0x000000013939d824 */ /* 0x000fe200078e026d */
[----:B0-----:R-:W-:-:S04]  /*8b60*/  @!P5 LEA R60, P6, R108, R60, 0x1 ;  /* 0x0000003c6c3cd211 */ /* 0x001fc800078c08ff */
[----:B------:R-:W-:Y:S02]  /*8b70*/  @!P5 LEA.HI.X R61, R108, R61, R57, 0x1, P6 ;  /* 0x0000003d6c3dd211 */ /* 0x000fe400030f0c39 */
[----:B------:R-:W-:-:S03]  /*8b80*/  LOP3.LUT R57, R160, 0xffff, RZ, 0xc0, !PT ;  /* 0x0000ffffa0397812 */ /* 0x000fc600078ec0ff */
[----:B------:R-:W4:Y:S01]  /*8b90*/  @!P5 LDG.E.U16 R85, desc[UR8][R60.64] ;  /* 0x000000083c55d981 */ /* 0x000f22000c1e1500 */
[----:B------:R-:W-:-:S05]  /*8ba0*/  IADD3 R58, P6, PT, R57, R53, RZ ;  /* 0x00000035393a7210 */ /* 0x000fca0007fde0ff */
[----:B------:R-:W-:Y:S01]  /*8bb0*/  IMAD.X R62, RZ, RZ, R51, P6 ;  /* 0x000000ffff3e7224 */ /* 0x000fe200030e0633 */
[----:B------:R-:W-:-:S04]  /*8bc0*/  ISETP.GT.U32.AND P6, PT, R58, R88, PT ;  /* 0x000000583a00720c */ /* 0x000fc80003fc4070 */
[----:B------:R-:W-:-:S13]  /*8bd0*/  ISETP.GT.AND.EX P6, PT, R62, R89, PT, P6 ;  /* 0x000000593e00720c */ /* 0x000fda0003fc4360 */
[----:B------:R-:W5:Y:S04]  /*8be0*/  @!P6 LDG.E.64.CONSTANT R62, desc[UR8][R80.64] ;  /* 0x00000008503ee981 */ /* 0x000f68000c1e9b00 */
[----:B------:R-:W3:Y:S01]  /*8bf0*/  @!P6 LDG.E.64.CONSTANT R66, desc[UR8][R80.64] ;  /* 0x000000085042e981 */ /* 0x000ee2000c1e9b00 */
[----:B------:R-:W-:-:S05]  /*8c00*/  @P4 PRMT R65, RZ, 0x7610, R65 ;  /* 0x00007610ff414816 */ /* 0x000fca0000000041 */
[----:B--2---:R0:W-:Y:S04]  /*8c10*/  STS.U16 [R26+0xf04], R65 ;  /* 0x000f04411a007388 */ /* 0x0041e80000000400 */
[----:B0-----:R0:W2:Y:S04]  /*8c20*/  @!P4 LDG.E.U16 R65, desc[UR8][R104.64] ;  /* 0x000000086841c981 */ /* 0x0010a8000c1e1500 */
[----:B------:R-:W4:Y:S01]  /*8c30*/  @!P6 LDG.E.64.CONSTANT R104, desc[UR8][R80.64] ;  /* 0x000000085068e981 */ /* 0x000f22000c1e9b00 */
[----:B------:R-:W-:Y:S01]  /*8c40*/  IMAD.WIDE.U32 R86, R57, 0xa00, R86 ;  /* 0x00000a0039567825 */ /* 0x000fe200078e0056 */
[----:B------:R-:W-:-:S04]  /*8c50*/  @!P6 LOP3.LUT R109, R12, 0xffff, RZ, 0xc0, !PT ;  /* 0x0000ffff0c6de812 */ /* 0x000fc800078ec0ff */
[----:B------:R-:W-:-:S05]  /*8c60*/  @!P6 IADD3 R108, P0, PT, R86, R109, RZ ;  /* 0x0000006d566ce210 */ /* 0x000fca0007f1e0ff */
[----:B------:R-:W-:Y:S02]  /*8c70*/  @!P6 IMAD.X R109, RZ, RZ, R87, P0 ;  /* 0x000000ffff6de224 */ /* 0x000fe400000e0657 */
[----:B-----5:R-:W-:-:S04]  /*8c80*/  @!P6 IMAD.WIDE.U32 R108, R62, 0x14000000, R108 ;  /* 0x140000003e6ce825 */ /* 0x020fc800078e006c */
[----:B------:R-:W-:Y:S02]  /*8c90*/  @!P6 IMAD R57, R63, 0x14000000, RZ ;  /* 0x140000003f39e824 */ /* 0x000fe400078e02ff */
[----:B------:R-:W1:Y:S03]  /*8ca0*/  @!P6 LDC.64 R62, c[0x0][0x3a0] ;  /* 0x0000e800ff3eeb82 */ /* 0x000e660000000a00 */
[----:B------:R-:W-:Y:S02]  /*8cb0*/  @!P6 IADD3 R57, PT, PT, R57, R109, RZ ;  /* 0x0000006d3939e210 */ /* 0x000fe40007ffe0ff */
[----:B------:R-:W-:Y:S02]  /*8cc0*/  @!P6 LOP3.LUT R109, R13, 0xffff, RZ, 0xc0, !PT ;  /* 0x0000ffff0d6de812 */ /* 0x000fe400078ec0ff */
[----:B-1----:R-:W-:-:S04]  /*8cd0*/  @!P6 LEA R62, P0, R108, R62, 0x1 ;  /* 0x0000003e6c3ee211 */ /* 0x002fc800078008ff */
[----:B------:R-:W-:Y:S02]  /*8ce0*/  @!P6 LEA.HI.X R63, R108, R63, R57, 0x1, P0 ;  /* 0x0000003f6c3fe211 */ /* 0x000fe400000f0c39 */
[----:B------:R-:W-:Y:S01]  /*8cf0*/  @!P6 IADD3 R108, P0, PT, R86, R109, RZ ;  /* 0x0000006d566ce210 */ /* 0x000fe20007f1e0ff */
[----:B---3--:R-:W-:Y:S01]  /*8d00*/  @!P6 IMAD R57, R67, 0x14000000, RZ ;  /* 0x140000004339e824 */ /* 0x008fe200078e02ff */
[----:B------:R-:W-:Y:S01]  /*8d10*/  @!P6 LOP3.LUT R93, R15, 0xffff, RZ, 0xc0, !PT ;  /* 0x0000ffff0f5de812 */ /* 0x000fe200078ec0ff */
[----:B------:R-:W3:Y:S02]  /*8d20*/  @!P6 LDG.E.U16 R62, desc[UR8][R62.64] ;  /* 0x000000083e3ee981 */ /* 0x000ee4000c1e1500 */
[----:B------:R-:W-:Y:S02]  /*8d30*/  @!P6 IMAD.X R109, RZ, RZ, R87, P0 ;  /* 0x000000ffff6de224 */ /* 0x000fe400000e0657 */
[----:B------:R-:W-:Y:S02]  /*8d40*/  @!P6 IMAD.WIDE.U32 R108, R66, 0x14000000, R108 ;  /* 0x14000000426ce825 */ /* 0x000fe400078e006c */
[----:B------:R-:W1:Y:S02]  /*8d50*/  @!P6 LDC.64 R66, c[0x0][0x3a0] ;  /* 0x0000e800ff42eb82 */ /* 0x000e640000000a00 */
[----:B------:R-:W-:Y:S01]  /*8d60*/  @!P6 IMAD.IADD R57, R57, 0x1, R109 ;  /* 0x000000013939e824 */ /* 0x000fe200078e026d */
[----:B------:R-:W-:-:S02]  /*8d70*/  @!P6 LOP3.LUT R109, R14, 0xffff, RZ, 0xc0, !PT ;  /* 0x0000ffff0e6de812 */ /* 0x000fc400078ec0ff */
[----:B-1----:R-:W-:-:S04]  /*8d80*/  @!P6 LEA R66, P0, R108, R66, 0x1 ;  /* 0x000000426c42e211 */ /* 0x002fc800078008ff */
[----:B------:R-:W-:Y:S02]  /*8d90*/  @!P6 LEA.HI.X R67, R108, R67, R57, 0x1, P0 ;  /* 0x000000436c43e211 */ /* 0x000fe400000f0c39 */
[----:B------:R-:W-:-:S05]  /*8da0*/  @!P6 IADD3 R108, P0, PT, R86, R109, RZ ;  /* 0x0000006d566ce210 */ /* 0x000fca0007f1e0ff */
[----:B------:R-:W-:Y:S02]  /*8db0*/  @!P6 IMAD.X R109, RZ, RZ, R87, P0 ;  /* 0x000000ffff6de224 */ /* 0x000fe400000e0657 */
[----:B----4-:R-:W-:-:S04]  /*8dc0*/  @!P6 IMAD.WIDE.U32 R108, R104, 0x14000000, R108 ;  /* 0x14000000686ce825 */ /* 0x010fc800078e006c */
[----:B------:R-:W-:Y:S02]  /*8dd0*/  @!P6 IMAD R58, R105, 0x14000000, RZ ;  /* 0x14000000693ae824 */ /* 0x000fe400078e02ff */
[----:B0-----:R-:W0:Y:S03]  /*8de0*/  @!P6 LDC.64 R104, c[0x0][0x3a0] ;  /* 0x0000e800ff68eb82 */ /* 0x001e260000000a00 */
[----:B------:R-:W-:Y:S02]  /*8df0*/  @!P6 IADD3 R58, PT, PT, R58, R109, RZ ;  /* 0x0000006d3a3ae210 */ /* 0x000fe40007ffe0ff */
[----:B0-----:R-:W-:-:S04]  /*8e00*/  @!P6 LEA R104, P0, R108, R104, 0x1 ;  /* 0x000000686c68e211 */ /* 0x001fc800078008ff */
[----:B------:R-:W-:Y:S02]  /*8e10*/  @!P6 LEA.HI.X R105, R108, R105, R58, 0x1, P0 ;  /* 0x000000696c69e211 */ /* 0x000fe400000f0c3a */
[----:B------:R-:W4:Y:S04]  /*8e20*/  @!P5 LDG.E.U16 R58, desc[UR8][R94.64] ;  /* 0x000000085e3ad981 */ /* 0x000f28000c1e1500 */
[----:B------:R-:W5:Y:S01]  /*8e30*/  @!P6 LDG.E.64.CONSTANT R94, desc[UR8][R80.64] ;  /* 0x00000008505ee981 */ /* 0x000f62000c1e9b00 */
[----:B------:R-:W-:-:S05]  /*8e40*/  @P4 PRMT R65, RZ, 0x7610, R65 ;  /* 0x00007610ff414816 */ /* 0x000fca0000000041 */
[----:B--2---:R0:W-:Y:S04]  /*8e50*/  STS.U16 [R26+0xf06], R65 ;  /* 0x000f06411a007388 */ /* 0x0041e80000000400 */
[----:B0-----:R0:W2:Y:S02]  /*8e60*/  @!P5 LDG.E.U16 R65, desc[UR8][R106.64] ;  /* 0x000000086a41d981 */ /* 0x0010a4000c1e1500 */
[----:B0-----:R-:W-:-:S05]  /*8e70*/  @!P6 IADD3 R106, P0, PT, R86, R93, RZ ;  /* 0x0000005d566ae210 */ /* 0x001fca0007f1e0ff */
[----:B------:R-:W-:Y:S02]  /*8e80*/  @!P6 IMAD.X R107, RZ, RZ, R87, P0 ;  /* 0x000000ffff6be224 */ /* 0x000fe400000e0657 */
[----:B-----5:R-:W-:-:S04]  /*8e90*/  @!P6 IMAD.WIDE.U32 R106, R94, 0x14000000, R106 ;  /* 0x140000005e6ae825 */ /* 0x020fc800078e006a */
[----:B------:R-:W-:Y:S02]  /*8ea0*/  @!P6 IMAD R93, R95, 0x14000000, RZ ;  /* 0x140000005f5de824 */ /* 0x000fe400078e02ff */
[----:B------:R-:W0:Y:S02]  /*8eb0*/  @!P6 LDC.64 R94, c[0x0][0x3a0] ;  /* 0x0000e800ff5eeb82 */ /* 0x000e240000000a00 */
[----:B------:R-:W-:Y:S01]  /*8ec0*/  @!P6 IMAD.IADD R93, R93, 0x1, R107 ;  /* 0x000000015d5de824 */ /* 0x000fe200078e026b */
[----:B0-----:R-:W-:-:S04]  /*8ed0*/  @!P6 LEA R94, P0, R106, R94, 0x1 ;  /* 0x0000005e6a5ee211 */ /* 0x001fc800078008ff */
[----:B------:R-:W-:Y:S02]  /*8ee0*/  @!P6 LEA.HI.X R95, R106, R95, R93, 0x1, P0 ;  /* 0x0000005f6a5fe211 */ /* 0x000fe400000f0c5d */
[----:B------:R-:W-:-:S04]  /*8ef0*/  SHF.R.U32.HI R93, RZ, 0x2, R0 ;  /* 0x00000002ff5d7819 */ /* 0x000fc80000011600 */
[----:B------:R-:W-:-:S04]  /*8f00*/  LOP3.LUT R96, R93, 0x90, RZ, 0xfc, !PT ;  /* 0x000000905d607812 */ /* 0x000fc800078efcff */
[----:B------:R-:W-:-:S05]  /*8f10*/  PRMT R96, R96, 0x9910, RZ ;  /* 0x0000991060607816 */ /* 0x000fca00000000ff */
[----:B------:R-:W-:-:S05]  /*8f20*/  IMAD R96, R96, 0xcd, RZ ;  /* 0x000000cd60607824 */ /* 0x000fca00078e02ff */
[----:B------:R-:W-:Y:S02]  /*8f30*/  LOP3.LUT R96, R96, 0xffff, RZ, 0xc0, !PT ;  /* 0x0000ffff60607812 */ /* 0x000fe400078ec0ff */
[----:B------:R-:W-:Y:S02]  /*8f40*/  @P5 PRMT R58, RZ, 0x7610, R58 ;  /* 0x00007610ff3a5816 */ /* 0x000fe4000000003a */
[----:B------:R-:W-:-:S04]  /*8f50*/  SHF.R.U32.HI R96, RZ, 0xa, R96 ;  /* 0x0000000aff607819 */ /* 0x000fc80000011660 */
[----:B------:R-:W-:Y:S01]  /*8f60*/  LOP3.LUT R61, R96, 0xffff, RZ, 0xc0, !PT ;  /* 0x0000ffff603d7812 */ /* 0x000fe200078ec0ff */
[----:B----4-:R0:W-:Y:S03]  /*8f70*/  STS.U16 [R26+0x1000], R58 ;  /* 0x0010003a1a007388 */ /* 0x0101e60000000400 */
[----:B0-----:R-:W-:-:S05]  /*8f80*/  IADD3 R58, P0, PT, R61, R53, RZ ;  /* 0x000000353d3a7210 */ /* 0x001fca0007f1e0ff */
[----:B------:R-:W-:Y:S01]  /*8f90*/  IMAD.X R63, RZ, RZ, R51, P0 ;  /* 0x000000ffff3f7224 */ /* 0x000fe200000e0633 */
[----:B------:R-:W-:Y:S02]  /*8fa0*/  ISETP.GT.U32.AND P0, PT, R58, R88, PT ;  /* 0x000000583a00720c */ /* 0x000fe40003f04070 */
[----:B------:R-:W4:Y:S01]  /*8fb0*/  @!P6 LDG.E.U16 R58, desc[UR8][R66.64] ;  /* 0x00000008423ae981 */ /* 0x000f22000c1e1500 */
[----:B------:R-:W-:Y:S02]  /*8fc0*/  P2R R50, PR, RZ, 0x2 ;  /* 0x00000002ff327803 */ /* 0x000fe40000000000 */
[----:B------:R-:W-:-:S13]  /*8fd0*/  ISETP.GT.AND.EX P1, PT, R63, R89, PT, P0 ;  /* 0x000000593f00720c */ /* 0x000fda0003f24300 */
[----:B------:R-:W5:Y:S01]  /*8fe0*/  @!P1 LDG.E.64.CONSTANT R106, desc[UR8][R80.64] ;  /* 0x00000008506a9981 */ /* 0x000f62000c1e9b00 */
[----:B------:R-:W-:Y:S02]  /*8ff0*/  @P6 PRMT R62, RZ, 0x7610, R62 ;  /* 0x00007610ff3e6816 */ /* 0x000fe4000000003e */
[----:B------:R-:W-:Y:S01]  /*9000*/  @P5 PRMT R65, RZ, 0x7610, R65 ;  /* 0x00007610ff415816 */ /* 0x000fe20000000041 */
[----:B------:R-:W-:Y:S02]  /*9010*/  IMAD.MOV.U32 R63, RZ, RZ, R27 ;  /* 0x000000ffff3f7224 */ /* 0x000fe400078e001b */
[----:B---3--:R0:W-:Y:S01]  /*9020*/  STS.U16 [R26+0x1100], R62 ;  /* 0x0011003e1a007388 */ /* 0x0081e20000000400 */
[----:B------:R-:W-:Y:S02]  /*9030*/  @P5 PRMT R84, RZ, 0x7610, R84 ;  /* 0x00007610ff545816 */ /* 0x000fe40000000054 */
[----:B------:R-:W-:Y:S01]  /*9040*/  @P5 PRMT R85, RZ, 0x7610, R85 ;  /* 0x00007610ff555816 */ /* 0x000fe20000000055 */
[----:B--2---:R1:W-:Y:S01]  /*9050*/  STS.U16 [R26+0x1002], R65 ;  /* 0x001002411a007388 */ /* 0x0043e20000000400 */
[----:B0-----:R-:W-:-:S03]  /*9060*/  MOV R62, R82 ;  /* 0x00000052003e7202 */ /* 0x001fc60000000f00 */
[----:B------:R0:W-:Y:S01]  /*9070*/  STS.U16 [R26+0x1004], R84 ;  /* 0x001004541a007388 */ /* 0x0001e20000000400 */
[----:B-1----:R-:W-:Y:S02]  /*9080*/  IMAD R65, R24, 0x14000, RZ ;  /* 0x0001400018417824 */ /* 0x002fe400078e02ff */
[----:B------:R-:W-:Y:S01]  /*9090*/  IMAD.WIDE.U32 R62, R23, 0x14000, R62 ;  /* 0x00014000173e7825 */ /* 0x000fe200078e003e */
[----:B------:R1:W-:Y:S03]  /*90a0*/  STS.U16 [R26+0x1006], R85 ;  /* 0x001006551a007388 */ /* 0x0003e60000000400 */
[----:B0-----:R-:W-:Y:S01]  /*90b0*/  IMAD.MOV.U32 R84, RZ, RZ, R62 ;  /* 0x000000ffff547224 */ /* 0x001fe200078e003e */
[----:B------:R-:W-:Y:S01]  /*90c0*/  @!P1 LOP3.LUT R108, R16, 0xffff, RZ, 0xc0, !PT ;  /* 0x0000ffff106c9812 */ /* 0x000fe200078ec0ff */
[----:B-1----:R-:W-:Y:S01]  /*90d0*/  IMAD.IADD R85, R63, 0x1, R65 ;  /* 0x000000013f557824 */ /* 0x002fe200078e0241 */
[----:B------:R-:W-:-:S05]  /*90e0*/  @P6 PRMT R58, RZ, 0x7610, R58 ;  /* 0x00007610ff3a6816 */ /* 0x000fca000000003a */
[----:B----4-:R0:W-:Y:S04]  /*90f0*/  STS.U16 [R26+0x1102], R58 ;  /* 0x0011023a1a007388 */ /* 0x0101e80000000400 */
[----:B0-----:R0:W2:Y:S04]  /*9100*/  @!P6 LDG.E.U16 R58, desc[UR8][R104.64] ;  /* 0x00000008683ae981 */ /* 0x0010a8000c1e1500 */
[----:B------:R-:W3:Y:S01]  /*9110*/  @!P1 LDG.E.64.CONSTANT R104, desc[UR8][R80.64] ;  /* 0x0000000850689981 */ /* 0x000ee2000c1e9b00 */
[----:B------:R-:W-:-:S03]  /*9120*/  IMAD.WIDE.U32 R66, R61, 0xa00, R84 ;  /* 0x00000a003d427825 */ /* 0x000fc600078e0054 */
[----:B------:R-:W-:-:S04]  /*9130*/  @!P1 IADD3 R108, P0, PT, R66, R108, RZ ;  /* 0x0000006c426c9210 */ /* 0x000fc80007f1e0ff */
[----:B------:R-:W-:Y:S01]  /*9140*/  @!P1 IADD3.X R109, PT, PT, RZ, R67, RZ, P0, !PT ;  /* 0x00000043ff6d9210 */ /* 0x000fe200007fe4ff */
[----:B-----5:R-:W-:Y:S02]  /*9150*/  @!P1 IMAD R61, R107, 0x14000000, RZ ;  /* 0x140000006b3d9824 */ /* 0x020fe400078e02ff */
[----:B------:R-:W-:Y:S02]  /*9160*/  @!P1 IMAD.WIDE.U32 R108, R106, 0x14000000, R108 ;  /* 0x140000006a6c9825 */ /* 0x000fe400078e006c */
[----:B------:R-:W1:Y:S02]  /*9170*/  @!P1 LDC.64 R106, c[0x0][0x3a0] ;  /* 0x0000e800ff6a9b82 */ /* 0x000e640000000a00 */
[----:B------:R-:W-:Y:S01]  /*9180*/  @!P1 IMAD.IADD R61, R61, 0x1, R109 ;  /* 0x000000013d3d9824 */ /* 0x000fe200078e026d */
[----:B-1----:R-:W-:-:S04]  /*9190*/  @!P1 LEA R106, P0, R108, R106, 0x1 ;  /* 0x0000006a6c6a9211 */ /* 0x002fc800078008ff */
[----:B------:R-:W-:Y:S02]  /*91a0*/  @!P1 LEA.HI.X R107, R108, R107, R61, 0x1, P0 ;  /* 0x0000006b6c6b9211 */ /* 0x000fe400000f0c3d */
[----:B------:R-:W-:-:S04]  /*91b0*/  @!P1 LOP3.LUT R108, R17, 0xffff, RZ, 0xc0, !PT ;  /* 0x0000ffff116c9812 */ /* 0x000fc800078ec0ff */
[----:B------:R-:W-:-:S05]  /*91c0*/  @!P1 IADD3 R108, P0, PT, R66, R108, RZ ;  /* 0x0000006c426c9210 */ /* 0x000fca0007f1e0ff */
[----:B------:R-:W-:Y:S02]  /*91d0*/  @!P1 IMAD.X R109, RZ, RZ, R67, P0 ;  /* 0x000000ffff6d9224 */ /* 0x000fe400000e0643 */
[----:B---3--:R-:W-:-:S04]  /*91e0*/  @!P1 IMAD.WIDE.U32 R108, R104, 0x14000000, R108 ;  /* 0x14000000686c9825 */ /* 0x008fc800078e006c */
[----:B------:R-:W-:Y:S02]  /*91f0*/  @!P1 IMAD R61, R105, 0x14000000, RZ ;  /* 0x14000000693d9824 */ /* 0x000fe400078e02ff */
[----:B0-----:R-:W0:Y:S02]  /*9200*/  @!P1 LDC.64 R104, c[0x0][0x3a0] ;  /* 0x0000e800ff689b82 */ /* 0x001e240000000a00 */
[----:B------:R-:W-:Y:S01]  /*9210*/  @!P1 IMAD.IADD R61, R61, 0x1, R109 ;  /* 0x000000013d3d9824 */ /* 0x000fe200078e026d */
[----:B0-----:R-:W-:-:S04]  /*9220*/  @!P1 LEA R104, P0, R108, R104, 0x1 ;  /* 0x000000686c689211 */ /* 0x001fc800078008ff */
[----:B------:R-:W-:Y:S02]  /*9230*/  @!P1 LEA.HI.X R105, R108, R105, R61, 0x1, P0 ;  /* 0x000000696c699211 */ /* 0x000fe400000f0c3d */
[----:B------:R0:W3:Y:S04]  /*9240*/  @!P6 LDG.E.U16 R61, desc[UR8][R94.64] ;  /* 0x000000085e3de981 */ /* 0x0000e8000c1e1500 */
[----:B------:R-:W4:Y:S01]  /*9250*/  @!P1 LDG.E.64.CONSTANT R94, desc[UR8][R80.64] ;  /* 0x00000008505e9981 */ /* 0x000f22000c1e9b00 */
[----:B------:R-:W-:Y:S02]  /*9260*/  @!P1 IADD3 R108, P0, PT, R66, R74, RZ ;  /* 0x0000004a426c9210 */ /* 0x000fe40007f1e0ff */
[----:B------:R-:W-:Y:S02]  /*9270*/  @P6 PRMT R58, RZ, 0x7610, R58 ;  /* 0x00007610ff3a6816 */ /* 0x000fe4000000003a */
[----:B------:R-:W-:-:S03]  /*9280*/  @!P1 IADD3.X R109, PT, PT, RZ, R67, RZ, P0, !PT ;  /* 0x00000043ff6d9210 */ /* 0x000fc600007fe4ff */
[----:B--2---:R1:W-:Y:S01]  /*9290*/  STS.U16 [R26+0x1104], R58 ;  /* 0x0011043a1a007388 */ /* 0x0043e20000000400 */
[----:B----4-:R-:W-:-:S04]  /*92a0*/  @!P1 IMAD.WIDE.U32 R108, R94, 0x14000000, R108 ;  /* 0x140000005e6c9825 */ /* 0x010fc800078e006c */
[----:B-1----:R-:W-:Y:S02]  /*92b0*/  @!P1 IMAD R58, R95, 0x14000000, RZ ;  /* 0x140000005f3a9824 */ /* 0x002fe400078e02ff */
[----:B0-----:R-:W0:Y:S02]  /*92c0*/  @!P1 LDC.64 R94, c[0x0][0x3a0] ;  /* 0x0000e800ff5e9b82 */ /* 0x001e240000000a00 */
[----:B------:R-:W-:Y:S01]  /*92d0*/  @!P1 IMAD.IADD R58, R58, 0x1, R109 ;  /* 0x000000013a3a9824 */ /* 0x000fe200078e026d */
[----:B------:R-:W-:-:S05]  /*92e0*/  @P6 PRMT R61, RZ, 0x7610, R61 ;  /* 0x00007610ff3d6816 */ /* 0x000fca000000003d */
[----:B---3--:R1:W-:Y:S01]  /*92f0*/  STS.U16 [R26+0x1106], R61 ;  /* 0x0011063d1a007388 */ /* 0x0083e20000000400 */
[----:B0-----:R-:W-:-:S04]  /*9300*/  @!P1 LEA R94, P0, R108, R94, 0x1 ;  /* 0x0000005e6c5e9211 */ /* 0x001fc800078008ff */
[----:B------:R-:W-:Y:S02]  /*9310*/  @!P1 LEA.HI.X R95, R108, R95, R58, 0x1, P0 ;  /* 0x0000005f6c5f9211 */ /* 0x000fe400000f0c3a */
[----:B------:R-:W-:-:S04]  /*9320*/  ISETP.GT.U32.AND P0, PT, R0, 0x13, PT ;  /* 0x000000130000780c */ /* 0x000fc80003f04070 */
[----:B-1----:R-:W-:-:S05]  /*9330*/  SEL R61, RZ, 0xa00, !P0 ;  /* 0x00000a00ff3d7807 */ /* 0x002fca0004000000 */
[----:B------:R-:W-:Y:S02]  /*9340*/  IMAD.IADD R61, R61, 0x1, R62 ;  /* 0x000000013d3d7824 */ /* 0x000fe400078e023e */
[----:B------:R-:W2:Y:S01]  /*9350*/  @!P1 LDG.E.64.CONSTANT R62, desc[UR8][R80.64] ;  /* 0x00000008503e9981 */ /* 0x000ea2000c1e9b00 */
[----:B------:R-:W-:-:S05]  /*9360*/  @!P1 IADD3 R108, P0, PT, R66, R75, RZ ;  /* 0x0000004b426c9210 */ /* 0x000fca0007f1e0ff */
[----:B------:R-:W-:Y:S02]  /*9370*/  @!P1 IMAD.X R109, RZ, RZ, R67, P0 ;  /* 0x000000ffff6d9224 */ /* 0x000fe400000e0643 */
[----:B--2---:R-:W-:-:S04]  /*9380*/  @!P1 IMAD.WIDE.U32 R108, R62, 0x14000000, R108 ;  /* 0x140000003e6c9825 */ /* 0x004fc800078e006c */
[----:B------:R-:W-:Y:S02]  /*9390*/  @!P1 IMAD R65, R63, 0x14000000, RZ ;  /* 0x140000003f419824 */ /* 0x000fe400078e02ff */
[----:B------:R-:W0:Y:S03]  /*93a0*/  @!P1 LDC.64 R62, c[0x0][0x3a0] ;  /* 0x0000e800ff3e9b82 */ /* 0x000e260000000a00 */
[----:B------:R-:W-:Y:S02]  /*93b0*/  @!P1 IADD3 R65, PT, PT, R65, R109, RZ ;  /* 0x0000006d41419210 */ /* 0x000fe40007ffe0ff */
[----:B0-----:R-:W-:-:S04]  /*93c0*/  @!P1 LEA R62, P0, R108, R62, 0x1 ;  /* 0x0000003e6c3e9211 */ /* 0x001fc800078008ff */
[----:B------:R-:W-:Y:S02]  /*93d0*/  @!P1 LEA.HI.X R63, R108, R63, R65, 0x1, P0 ;  /* 0x0000003f6c3f9211 */ /* 0x000fe400000f0c41 */
[----:B------:R-:W2:Y:S01]  /*93e0*/  @!P1 LDG.E.U16 R65, desc[UR8][R106.64] ;  /* 0x000000086a419981 */ /* 0x000ea2000c1e1500 */
[----:B------:R-:W-:-:S04]  /*93f0*/  LOP3.LUT R93, R93, 0x98, RZ, 0xfc, !PT ;  /* 0x000000985d5d7812 */ /* 0x000fc800078efcff */
[----:B------:R-:W-:-:S05]  /*9400*/  PRMT R93, R93, 0x9910, RZ ;  /* 0x000099105d5d7816 */ /* 0x000fca00000000ff */
[----:B------:R-:W-:-:S05]  /*9410*/  IMAD R93, R93, 0xcd, RZ ;  /* 0x000000cd5d5d7824 */ /* 0x000fca00078e02ff */
[----:B------:R-:W-:-:S04]  /*9420*/  LOP3.LUT R93, R93, 0xffff, RZ, 0xc0, !PT ;  /* 0x0000ffff5d5d7812 */ /* 0x000fc800078ec0ff */
[----:B------:R-:W-:-:S04]  /*9430*/  SHF.R.U32.HI R93, RZ, 0xa, R93 ;  /* 0x0000000aff5d7819 */ /* 0x000fc8000001165d */
[----:B------:R-:W-:-:S04]  /*9440*/  LOP3.LUT R93, R93, 0xffff, RZ, 0xc0, !PT ;  /* 0x0000ffff5d5d7812 */ /* 0x000fc800078ec0ff */
[----:B------:R-:W-:-:S05]  /*9450*/  IADD3 R96, P0, PT, R93, R53, RZ ;  /* 0x000000355d607210 */ /* 0x000fca0007f1e0ff */
[----:B------:R-:W-:Y:S01]  /*9460*/  IMAD.X R102, RZ, RZ, R51, P0 ;  /* 0x000000ffff667224 */ /* 0x000fe200000e0633 */
[----:B------:R-:W-:-:S04]  /*9470*/  ISETP.GT.U32.AND P0, PT, R96, R88, PT ;  /* 0x000000586000720c */ /* 0x000fc80003f04070 */
[----:B------:R-:W-:-:S13]  /*9480*/  ISETP.GT.AND.EX P0, PT, R102, R89, PT, P0 ;  /* 0x000000596600720c */ /* 0x000fda0003f04300 */
[----:B------:R-:W3:Y:S01]  /*9490*/  @!P0 LDG.E.64.CONSTANT R106, desc[UR8][R80.64] ;  /* 0x00000008506a8981 */ /* 0x000ee2000c1e9b00 */
[----:B------:R-:W-:-:S05]  /*94a0*/  @P1 PRMT R65, RZ, 0x7610, R65 ;  /* 0x00007610ff411816 */ /* 0x000fca0000000041 */
[----:B--2---:R0:W-:Y:S04]  /*94b0*/  STS.U16 [R26+0x1200], R65 ;  /* 0x001200411a007388 */ /* 0x0041e80000000400 */
[----:B0-----:R-:W2:Y:S04]  /*94c0*/  @!P1 LDG.E.U16 R65, desc[UR8][R104.64] ;  /* 0x0000000868419981 */ /* 0x001ea8000c1e1500 */
[----:B------:R-:W4:Y:S01]  /*94d0*/  @!P0 LDG.E.64.CONSTANT R104, desc[UR8][R80.64] ;  /* 0x0000000850688981 */ /* 0x000f22000c1e9b00 */
[----:B------:R-:W-:Y:S01]  /*94e0*/  IMAD.WIDE.U32 R84, R93, 0xa00, R84 ;  /* 0x00000a005d547825 */ /* 0x000fe200078e0054 */
[----:B------:R-:W-:-:S02]  /*94f0*/  P2R R103, PR, RZ, 0x4 ;  /* 0x00000004ff677803 */ /* 0x000fc40000000000 */
[----:B------:R-:W-:-:S05]  /*9500*/  @!P0 IADD3 R108, P2, PT, R84, R76, RZ ;  /* 0x0000004c546c8210 */ /* 0x000fca0007f5e0ff */
[----:B------:R-:W-:Y:S02]  /*9510*/  @!P0 IMAD.X R109, RZ, RZ, R85, P2 ;  /* 0x000000ffff6d8224 */ /* 0x000fe400010e0655 */
[----:B---3--:R-:W-:-:S04]  /*9520*/  @!P0 IMAD.WIDE.U32 R108, R106, 0x14000000, R108 ;  /* 0x140000006a6c8825 */ /* 0x008fc800078e006c */
[----:B------:R-:W-:Y:S02]  /*9530*/  @!P0 IMAD R93, R107, 0x14000000, RZ ;  /* 0x140000006b5d8824 */ /* 0x000fe400078e02ff */
[----:B------:R-:W0:Y:S02]  /*9540*/  @!P0 LDC.64 R106, c[0x0][0x3a0] ;  /* 0x0000e800ff6a8b82 */ /* 0x000e240000000a00 */
[----:B------:R-:W-:Y:S01]  /*9550*/  @!P0 IMAD.IADD R93, R93, 0x1, R109 ;  /* 0x000000015d5d8824 */ /* 0x000fe200078e026d */
[----:B------:R-:W-:-:S05]  /*9560*/  @P1 PRMT R65, RZ, 0x7610, R65 ;  /* 0x00007610ff411816 */ /* 0x000fca0000000041 */
[----:B--2---:R1:W-:Y:S04]  /*9570*/  STS.U16 [R26+0x1202], R65 ;  /* 0x001202411a007388 */ /* 0x0043e80000000400 */
[----:B-1----:R1:W2:Y:S04]  /*9580*/  @!P1 LDG.E.U16 R65, desc[UR8][R94.64] ;  /* 0x000000085e419981 */ /* 0x0022a8000c1e1500 */
[----:B------:R-:W3:Y:S01]  /*9590*/  @!P0 LDG.E.64.CONSTANT R94, desc[UR8][R80.64] ;  /* 0x00000008505e8981 */ /* 0x000ee2000c1e9b00 */
[----:B0-----:R-:W-:-:S04]  /*95a0*/  @!P0 LEA R106, P2, R108, R106, 0x1 ;  /* 0x0000006a6c6a8211 */ /* 0x001fc800078408ff */
[----:B------:R-:W-:Y:S02]  /*95b0*/  @!P0 LEA.HI.X R107, R108, R107, R93, 0x1, P2 ;  /* 0x0000006b6c6b8211 */ /* 0x000fe400010f0c5d */
[----:B------:R-:W-:-:S04]  /*95c0*/  @!P0 IADD3 R108, P2, PT, R84, R77, RZ ;  /* 0x0000004d546c8210 */ /* 0x000fc80007f5e0ff */
[----:B------:R-:W-:Y:S01]  /*95d0*/  @!P0 IADD3.X R109, PT, PT, RZ, R85, RZ, P2, !PT ;  /* 0x00000055ff6d8210 */ /* 0x000fe200017fe4ff */
[----:B----4-:R-:W-:Y:S02]  /*95e0*/  @!P0 IMAD R93, R105, 0x14000000, RZ ;  /* 0x14000000695d8824 */ /* 0x010fe400078e02ff */
[----:B------:R-:W-:Y:S02]  /*95f0*/  @!P0 IMAD.WIDE.U32 R108, R104, 0x14000000, R108 ;  /* 0x14000000686c8825 */ /* 0x000fe400078e006c */
[----:B------:R-:W0:Y:S01]  /*9600*/  @!P0 LDC.64 R104, c[0x0][0x3a0] ;  /* 0x0000e800ff688b82 */ /* 0x000e220000000a00 */
[----:B------:R-:W-:Y:S01]  /*9610*/  P2R R97, PR, RZ, 0x8 ;  /* 0x00000008ff617803 */ /* 0x000fe20000000000 */
[----:B------:R-:W-:Y:S01]  /*9620*/  @!P0 IMAD.IADD R93, R93, 0x1, R109 ;  /* 0x000000015d5d8824 */ /* 0x000fe200078e026d */
        /* <DEDUP_REMOVED lines=8> */
[----:B0-----:R-:W-:-:S04]  /*96b0*/  @!P0 LEA R94, P3, R108, R94, 0x1 ;  /* 0x0000005e6c5e8211 */ /* 0x001fc800078608ff */
[----:B------:R-:W-:Y:S02]  /*96c0*/  @!P0 LEA.HI.X R95, R108, R95, R93, 0x1, P3 ;  /* 0x0000005f6c5f8211 */ /* 0x000fe400018f0c5d */
[----:B------:R-:W3:Y:S01]  /*96d0*/  @!P0 LDG.E.64.CONSTANT R108, desc[UR8][R80.64] ;  /* 0x00000008506c8981 */ /* 0x000ee2000c1e9b00 */
[----:B------:R-:W-:Y:S02]  /*96e0*/  @P1 PRMT R65, RZ, 0x7610, R65 ;  /* 0x00007610ff411816 */ /* 0x000fe40000000041 */
[----:B------:R-:W-:Y:S01]  /*96f0*/  LOP3.LUT R59, R59, 0xffffff7f, RZ, 0xc0, !PT ;  /* 0xffffff7f3b3b7812 */ /* 0x000fe200078ec0ff */
[----:B------:R-:W4:Y:S04]  /*9700*/  @!P0 LDG.E.U16 R94, desc[UR8][R94.64] ;  /* 0x000000085e5e8981 */ /* 0x000f28000c1e1500 */
[----:B--2---:R0:W-:Y:S04]  /*9710*/  STS.U16 [R26+0x1204], R65 ;  /* 0x001204411a007388 */ /* 0x0041e80000000400 */
[----:B0-----:R0:W2:Y:S02]  /*9720*/  @!P1 LDG.E.U16 R65, desc[UR8][R62.64] ;  /* 0x000000083e419981 */ /* 0x0010a4000c1e1500 */
[----:B0-----:R-:W-:-:S04]  /*9730*/  @!P0 IADD3 R62, P3, PT, R84, R79, RZ ;  /* 0x0000004f543e8210 */ /* 0x001fc80007f7e0ff */
[----:B------:R-:W-:Y:S02]  /*9740*/  @!P0 IADD3.X R63, PT, PT, RZ, R85, RZ, P3, !PT ;  /* 0x00000055ff3f8210 */ /* 0x000fe40001ffe4ff */
[----:B------:R-:W-:-:S04]  /*9750*/  @P1 LOP3.LUT R59, R59, 0x80, RZ, 0xfc, !PT ;  /* 0x000000803b3b1812 */ /* 0x000fc800078efcff */
[----:B------:R-:W-:-:S04]  /*9760*/  LOP3.LUT R59, R59, 0xfffffbff, RZ, 0xc0, !PT ;  /* 0xfffffbff3b3b7812 */ /* 0x000fc800078ec0ff */
[----:B------:R-:W-:-:S04]  /*9770*/  @P0 LOP3.LUT R59, R59, 0x400, RZ, 0xfc, !PT ;  /* 0x000004003b3b0812 */ /* 0x000fc800078efcff */
[----:B------:R-:W-:Y:S01]  /*9780*/  LOP3.LUT P2, RZ, R59, 0x1000, RZ, 0xc0, !PT ;  /* 0x000010003bff7812 */ /* 0x000fe2000784c0ff */
[----:B---3--:R-:W-:-:S04]  /*9790*/  @!P0 IMAD.WIDE.U32 R62, R108, 0x14000000, R62 ;  /* 0x140000006c3e8825 */ /* 0x008fc800078e003e */
[----:B------:R-:W-:Y:S02]  /*97a0*/  @!P0 IMAD R93, R109, 0x14000000, RZ ;  /* 0x140000006d5d8824 */ /* 0x000fe400078e02ff */
[----:B------:R-:W0:Y:S02]  /*97b0*/  @!P0 LDC.64 R108, c[0x0][0x3a0] ;  /* 0x0000e800ff6c8b82 */ /* 0x000e240000000a00 */
[----:B------:R-:W-:Y:S01]  /*97c0*/  @!P0 IMAD.IADD R63, R93, 0x1, R63 ;  /* 0x000000015d3f8824 */ /* 0x000fe200078e023f */
[----:B0-----:R-:W-:-:S04]  /*97d0*/  @!P0 LEA R108, P3, R62, R108, 0x1 ;  /* 0x0000006c3e6c8211 */ /* 0x001fc800078608ff */
[----:B------:R-:W-:Y:S02]  /*97e0*/  @!P0 LEA.HI.X R109, R62, R109, R63, 0x1, P3 ;  /* 0x0000006d3e6d8211 */ /* 0x000fe400018f0c3f */
[----:B------:R-:W3:Y:S01]  /*97f0*/  @!P2 LDG.E.64.CONSTANT R62, desc[UR8][R80.64] ;  /* 0x00000008503ea981 */ /* 0x000ee2000c1e9b00 */
[----:B------:R-:W-:-:S05]  /*9800*/  @P1 PRMT R65, RZ, 0x7610, R65 ;  /* 0x00007610ff411816 */ /* 0x000fca0000000041 */
[----:B--2---:R0:W-:Y:S04]  /*9810*/  STS.U16 [R26+0x1206], R65 ;  /* 0x001206411a007388 */ /* 0x0041e80000000400 */
[----:B0-----:R0:W2:Y:S02]  /*9820*/  @!P0 LDG.E.U16 R65, desc[UR8][R106.64] ;  /* 0x000000086a418981 */ /* 0x0010a4000c1e1500 */
[----:B0-----:R-:W-:-:S05]  /*9830*/  @!P2 IADD3 R106, P1, PT, R61, R18, RZ ;  /* 0x000000123d6aa210 */ /* 0x001fca0007f3e0ff */
[----:B------:R-:W-:Y:S02]  /*9840*/  @!P2 IMAD.X R107, R52, 0x1, R25, P1 ;  /* 0x00000001346ba824 */ /* 0x000fe400008e0619 */
        /* <DEDUP_REMOVED lines=10> */
[----:B0-----:R-:W-:-:S04]  /*98f0*/  @!P2 IADD3 R104, P1, PT, R61, R19, RZ ;  /* 0x000000133d68a210 */ /* 0x001fc80007f3e0ff */
[----:B------:R-:W-:-:S03]  /*9900*/  @!P2 IADD3.X R105, PT, PT, R52, R28, RZ, P1, !PT ;  /* 0x0000001c3469a210 */ /* 0x000fc60000ffe4ff */
[----:B---3--:R-:W-:-:S04]  /*9910*/  @!P2 IMAD.WIDE.U32 R104, R62, 0x14000000, R104 ;  /* 0x140000003e68a825 */ /* 0x008fc800078e0068 */
[----:B------:R-:W-:Y:S01]  /*9920*/  @!P2 IMAD R106, R63, 0x14000000, RZ ;  /* 0x140000003f6aa824 */ /* 0x000fe200078e02ff */
[----:B------:R-:W-:Y:S01]  /*9930*/  @P0 PRMT R94, RZ, 0x7610, R94 ;  /* 0x00007610ff5e0816 */ /* 0x000fe2000000005e */
[----:B------:R-:W0:Y:S02]  /*9940*/  @!P2 LDC.64 R62, c[0x0][0x3a0] ;  /* 0x0000e800ff3eab82 */ /* 0x000e240000000a00 */
[----:B------:R-:W-:Y:S02]  /*9950*/  @!P2 IMAD.IADD R106, R106, 0x1, R105 ;  /* 0x000000016a6aa824 */ /* 0x000fe400078e0269 */
[----:B------:R-:W3:Y:S01]  /*9960*/  @!P0 LDG.E.U16 R105, desc[UR8][R108.64] ;  /* 0x000000086c698981 */ /* 0x000ee2000c1e1500 */
[----:B------:R-:W-:-:S03]  /*9970*/  @P0 PRMT R65, RZ, 0x7610, R65 ;  /* 0x00007610ff410816 */ /* 0x000fc60000000041 */
[----:B----4-:R-:W-:Y:S04]  /*9980*/  STS.U16 [R26+0x1304], R94 ;  /* 0x0013045e1a007388 */ /* 0x010fe80000000400 */
[----:B--2---:R-:W-:Y:S01]  /*9990*/  STS.U16 [R26+0x1302], R65 ;  /* 0x001302411a007388 */ /* 0x004fe20000000400 */
[----:B0-----:R-:W-:-:S04]  /*99a0*/  @!P2 LEA R96, P1, R104, R62, 0x1 ;  /* 0x0000003e6860a211 */ /* 0x001fc800078208ff */
[----:B------:R-:W-:Y:S02]  /*99b0*/  @!P2 LEA.HI.X R106, R104, R63, R106, 0x1, P1 ;  /* 0x0000003f686aa211 */ /* 0x000fe400008f0c6a */
[----:B------:R-:W-:-:S04]  /*99c0*/  ISETP.GE.U32.AND P1, PT, R88, R53, PT ;  /* 0x000000355800720c */ /* 0x000fc80003f26070 */
[----:B------:R-:W-:Y:S02]  /*99d0*/  ISETP.GE.AND.EX P1, PT, R89, R51, PT, P1 ;  /* 0x000000335900720c */ /* 0x000fe40003f26310 */
[----:B------:R-:W-:Y:S02]  /*99e0*/  ISETP.GT.U32.AND P3, PT, R0, 0xf, PT ;  /* 0x0000000f0000780c */ /* 0x000fe40003f64070 */
[----:B------:R-:W-:Y:S02]  /*99f0*/  FSEL R62, RZ, -3.40282306073709652508e+38, P1 ;  /* 0xff7ffffdff3e7808 */ /* 0x000fe40000800000 */
[----:B------:R-:W-:-:S05]  /*9a00*/  @P0 PRMT R105, RZ, 0x7610, R105 ;  /* 0x00007610ff690816 */ /* 0x000fca0000000069 */
[----:B---3--:R-:W-:Y:S01]  /*9a10*/  STS.U16 [R26+0x1306], R105 ;  /* 0x001306691a007388 */ /* 0x008fe20000000400 */
[----:B------:R-:W-:Y:S06]  /*9a20*/  BAR.SYNC.DEFER_BLOCKING 0x0 ;  /* 0x0000000000007b1d */ /* 0x000fec0000010000 */
[----:B------:R-:W0:Y:S04]  /*9a30*/  LDS.U16 R63, [R2] ;  /* 0x00000000023f7984 */ /* 0x000e280000000400 */
[----:B------:R-:W1:Y:S04]  /*9a40*/  LDS.U16 R65, [R31] ;  /* 0x000000001f417984 */ /* 0x000e680000000400 */
[----:B------:R-:W2:Y:S01]  /*9a50*/  LDS.U16 R93, [R2+0x40] ;  /* 0x00004000025d7984 */ /* 0x000ea20000000400 */
[----:B0-----:R-:W-:-:S02]  /*9a60*/  HADD2.F32 R63, -RZ, R63.H0_H0 ;  /* 0x2000003fff3f7230 */ /* 0x001fc40000004100 */
[----:B-1----:R-:W-:-:S05]  /*9a70*/  HADD2.F32 R65, -RZ, R65.H0_H0 ;  /* 0x20000041ff417230 */ /* 0x002fca0000004100 */
[----:B------:R-:W-:Y:S02]  /*9a80*/  FMUL R63, R63, R65 ;  /* 0x000000413f3f7220 */ /* 0x000fe40000400000 */
[----:B------:R-:W0:Y:S01]  /*9a90*/  LDS.U16 R65, [R31+0x40] ;  /* 0x000040001f417984 */ /* 0x000e220000000400 */
[----:B--2---:R-:W-:Y:S02]  /*9aa0*/  HADD2.F32 R93, -RZ, R93.H0_H0 ;  /* 0x2000005dff5d7230 */ /* 0x004fe40000004100 */
[----:B------:R-:W-:-:S04]  /*9ab0*/  FFMA R63, R63, 0.111803397536277771, R62 ;  /* 0x3de4f92e3f3f7823 */ /* 0x000fc8000000003e */
[----:B------:R-:W-:Y:S01]  /*9ac0*/  FADD R63, RZ, R63 ;  /* 0x0000003fff3f7221 */ /* 0x000fe20000000000 */
[----:B0-----:R-:W-:-:S05]  /*9ad0*/  HADD2.F32 R65, -RZ, R65.H0_H0 ;  /* 0x20000041ff417230 */ /* 0x001fca0000004100 */
[----:B------:R-:W-:Y:S02]  /*9ae0*/  FMUL R65, R93, R65 ;  /* 0x000000415d417220 */ /* 0x000fe40000400000 */
[----:B------:R-:W0:Y:S02]  /*9af0*/  @!P3 LDS.U16 R93, [R2+0x80] ;  /* 0x00008000025db984 */ /* 0x000e240000000400 */
[----:B------:R-:W-:-:S04]  /*9b00*/  FFMA R65, R65, 0.111803397536277771, R62 ;  /* 0x3de4f92e41417823 */ /* 0x000fc8000000003e */
[----:B------:R-:W-:Y:S02]  /*9b10*/  FADD R65, R63, R65 ;  /* 0x000000413f417221 */ /* 0x000fe40000000000 */
[----:B------:R-:W1:Y:S01]  /*9b20*/  @!P3 LDS.U16 R63, [R31+0x80] ;  /* 0x000080001f3fb984 */ /* 0x000e620000000400 */
[----:B0-----:R-:W-:Y:S02]  /*9b30*/  @!P3 HADD2.F32 R93, -RZ, R93.H0_H0 ;  /* 0x2000005dff5db230 */ /* 0x001fe40000004100 */
[----:B-1----:R-:W-:-:S05]  /*9b40*/  @!P3 HADD2.F32 R63, -RZ, R63.H0_H0 ;  /* 0x2000003fff3fb230 */ /* 0x002fca0000004100 */
[----:B------:R-:W-:-:S04]  /*9b50*/  @!P3 FMUL R93, R93, R63 ;  /* 0x0000003f5d5db220 */ /* 0x000fc80000400000 */
[----:B------:R-:W-:Y:S01]  /*9b60*/  @!P3 FFMA R93, R93, 0.111803397536277771, R62 ;  /* 0x3de4f92e5d5db823 */ /* 0x000fe2000000003e */
[----:B------:R-:W-:-:S03]  /*9b70*/  VOTE.ANY R62, PT, PT ;  /* 0x00000000003e7806 */ /* 0x000fc600038e0100 */
[----:B------:R-:W-:-:S05]  /*9b80*/  @!P3 FADD R65, R65, R93 ;  /* 0x0000005d4141b221 */ /* 0x000fca0000000000 */
[----:B------:R-:W0:Y:S02]  /*9b90*/  SHFL.DOWN PT, R93, R65, 0x10, 0x1f ;  /* 0x0a001f00415d7f89 */ /* 0x000e2400000e0000 */
[----:B0-----:R-:W-:-:S05]  /*9ba0*/  FADD R93, R93, R65 ;  /* 0x000000415d5d7221 */ /* 0x001fca0000000000 */
[----:B------:R-:W0:Y:S02]  /*9bb0*/  SHFL.DOWN PT, R65, R93, 0x8, 0x1f ;  /* 0x09001f005d417f89 */ /* 0x000e2400000e0000 */
[----:B0-----:R-:W-:-:S05]  /*9bc0*/  FADD R65, R93, R65 ;  /* 0x000000415d417221 */ /* 0x001fca0000000000 */
[----:B------:R-:W0:Y:S02]  /*9bd0*/  SHFL.DOWN PT, R93, R65, 0x4, 0x1f ;  /* 0x08801f00415d7f89 */ /* 0x000e2400000e0000 */
[----:B0-----:R-:W-:-:S05]  /*9be0*/  FADD R93, R65, R93 ;  /* 0x0000005d415d7221 */ /* 0x001fca0000000000 */
[----:B------:R-:W0:Y:S02]  /*9bf0*/  SHFL.DOWN PT, R65, R93, 0x2, 0x1f ;  /* 0x08401f005d417f89 */ /* 0x000e2400000e0000 */
[----:B0-----:R-:W-:-:S05]  /*9c00*/  FADD R65, R93, R65 ;  /* 0x000000415d417221 */ /* 0x001fca0000000000 */
[----:B------:R-:W0:Y:S01]  /*9c10*/  SHFL.DOWN PT, R93, R65, 0x1, 0x1f ;  /* 0x08201f00415d7f89 */ /* 0x000e2200000e0000 */
[----:B------:R-:W-:Y:S01]  /*9c20*/  IADD3 R94, P0, PT, R53, 0x2, RZ ;  /* 0x00000002355e7810 */ /* 0x000fe20007f1e0ff */
[----:B------:R-:W1:Y:S04]  /*9c30*/  S2UR UR6, SR_CgaCtaId ;  /* 0x00000000000679c3 */ /* 0x000e680000008800 */
[----:B------:R-:W-:Y:S01]  /*9c40*/  IMAD.X R63, RZ, RZ, R51, P0 ;  /* 0x000000ffff3f7224 */ /* 0x000fe200000e0633 */
[----:B------:R-:W-:-:S04]  /*9c50*/  ISETP.GT.U32.AND P0, PT, R88, R53, PT ;  /* 0x000000355800720c */ /* 0x000fc80003f04070 */
[----:B------:R-:W-:Y:S02]  /*9c60*/  ISETP.GT.AND.EX P1, PT, R89, R51, PT, P0 ;  /* 0x000000335900720c */ /* 0x000fe40003f24300 */
[----:B------:R-:W-:Y:S01]  /*9c70*/  ISETP.GE.U32.AND P0, PT, R88, R94, PT ;  /* 0x0000005e5800720c */ /* 0x000fe20003f06070 */
[----:B0-----:R-:W-:-:S06]  /*9c80*/  FADD R93, R65, R93 ;  /* 0x0000005d415d7221 */ /* 0x001fcc0000000000 */
[----:B------:R-:W0:Y:S01]  /*9c90*/  SHFL.IDX PT, R93, R93, RZ, 0x1f ;  /* 0x00001fff5d5d7589 */ /* 0x000e2200000e0000 */
[----:B------:R-:W-:Y:S01]  /*9ca0*/  ISETP.GE.AND.EX P0, PT, R89, R63, PT, P0 ;  /* 0x0000003f5900720c */ /* 0x000fe20003f06300 */
[----:B------:R-:W-:-:S03]  /*9cb0*/  UMOV UR5, 0x400 ;  /* 0x0000040000057882 */ /* 0x000fc60000000000 */
[----:B------:R-:W-:Y:S02]  /*9cc0*/  FSEL R63, RZ, -3.40282306073709652508e+38, P0 ;  /* 0xff7ffffdff3f7808 */ /* 0x000fe40000000000 */
[----:B------:R-:W-:Y:S01]  /*9cd0*/  ISETP.NE.AND P0, PT, R0, RZ, PT ;  /* 0x000000ff0000720c */ /* 0x000fe20003f05270 */
[----:B-1----:R-:W-:-:S12]  /*9ce0*/  ULEA UR7, UR6, UR5, 0x18 ;  /* 0x0000000506077291 */ /* 0x002fd8000f8ec0ff */
[----:B0-----:R-:W-:Y:S04]  /*9cf0*/  @!P0 STS [UR7+0xa0], R93 ;  /* 0x0000a05dff008988 */ /* 0x001fe80008000807 */
[----:B------:R-:W0:Y:S04]  /*9d00*/  LDS.U16 R65, [R2] ;  /* 0x0000000002417984 */ /* 0x000e280000000400 */
[----:B------:R-:W1:Y:S04]  /*9d10*/  LDS.U16 R62, [R31+0xa0] ;  /* 0x0000a0001f3e7984 */ /* 0x000e680000000400 */
[----:B------:R-:W2:Y:S01]  /*9d20*/  LDS.U16 R93, [R2+0x40] ;  /* 0x00004000025d7984 */ /* 0x000ea20000000400 */
[----:B0-----:R-:W-:-:S02]  /*9d30*/  HADD2.F32 R65, -RZ, R65.H0_H0 ;  /* 0x20000041ff417230 */ /* 0x001fc40000004100 */
[----:B-1----:R-:W-:-:S05]  /*9d40*/  HADD2.F32 R62, -RZ, R62.H0_H0 ;  /* 0x2000003eff3e7230 */ /* 0x002fca0000004100 */
[----:B------:R-:W-:Y:S02]  /*9d50*/  FMUL R62, R65, R62 ;  /* 0x0000003e413e7220 */ /* 0x000fe40000400000 */
[----:B------:R-:W0:Y:S01]  /*9d60*/  LDS.U16 R65, [R31+0xe0] ;  /* 0x0000e0001f417984 */ /* 0x000e220000000400 */
[----:B--2---:R-:W-:Y:S01]  /*9d70*/  HADD2.F32 R93, -RZ, R93.H0_H0 ;  /* 0x2000005dff5d7230 */ /* 0x004fe20000004100 */
[----:B------:R-:W-:-:S05]  /*9d80*/  FSEL R94, RZ, -3.40282306073709652508e+38, P1 ;  /* 0xff7ffffdff5e7808 */ /* 0x000fca0000800000 */
        /* <DEDUP_REMOVED lines=11> */
[----:B------:R-:W-:-:S04]  /*9e40*/  @!P3 FFMA R65, R65, 0.111803397536277771, R94 ;  /* 0x3de4f92e4141b823 */ /* 0x000fc8000000005e */
[----:B------:R-:W-:Y:S01]  /*9e50*/  @!P3 FADD R62, R62, R65 ;  /* 0x000000413e3eb221 */ /* 0x000fe20000000000 */
[----:B------:R-:W-:-:S04]  /*9e60*/  VOTE.ANY R65, PT, PT ;  /* 0x0000000000417806 */ /* 0x000fc800038e0100 */
        /* <DEDUP_REMOVED lines=8> */
[----:B------:R-:W0:Y:S02]  /*9ef0*/  SHFL.DOWN PT, R93, R62, 0x1, 0x1f ;  /* 0x08201f003e5d7f89 */ /* 0x000e2400000e0000 */
[----:B0-----:R-:W-:Y:S02]  /*9f00*/  FADD R93, R62, R93 ;  /* 0x0000005d3e5d7221 */ /* 0x001fe40000000000 */
[----:B------:R-:W0:Y:S03]  /*9f10*/  @!P0 S2R R62, SR_CgaCtaId ;  /* 0x00000000003e8919 */ /* 0x000e260000008800 */
[----:B------:R1:W2:Y:S02]  /*9f20*/  SHFL.IDX PT, R65, R93, RZ, 0x1f ;  /* 0x00001fff5d417589 */ /* 0x0002a400000e0000 */
[----:B-1----:R-:W-:-:S04]  /*9f30*/  @!P0 MOV R93, 0x400 ;  /* 0x00000400005d8802 */ /* 0x002fc80000000f00 */
[----:B0-----:R-:W-:-:S05]  /*9f40*/  @!P0 LEA R62, R62, R93, 0x18 ;  /* 0x0000005d3e3e8211 */ /* 0x001fca00078ec0ff */
[----:B--2---:R-:W-:Y:S04]  /*9f50*/  @!P0 STS [R62+0xa4], R65 ;  /* 0x0000a4413e008388 */ /* 0x004fe80000000800 */
[----:B------:R-:W0:Y:S04]  /*9f60*/  LDS.U16 R62, [R2] ;  /* 0x00000000023e7984 */ /* 0x000e280000000400 */
[----:B------:R-:W1:Y:S04]  /*9f70*/  LDS.U16 R65, [R31+0x140] ;  /* 0x000140001f417984 */ /* 0x000e680000000400 */
        /* <DEDUP_REMOVED lines=38> */
[----:B------:R-:W-:Y:S01]  /*a1e0*/  IADD3 R62, P1, PT, R53, 0x3, RZ ;  /* 0x00000003353e7810 */ /* 0x000fe20007f3e0ff */
[----:B0-----:R-:W-:-:S02]  /*a1f0*/  HADD2.F32 R65, -RZ, R65.H0_H0 ;  /* 0x20000041ff417230 */ /* 0x001fc40000004100 */
[----:B-1----:R-:W-:-:S05]  /*a200*/  HADD2.F32 R63, -RZ, R63.H0_H0 ;  /* 0x2000003fff3f7230 */ /* 0x002fca0000004100 */
[----:B------:R-:W-:Y:S02]  /*a210*/  FMUL R63, R65, R63 ;  /* 0x0000003f413f7220 */ /* 0x000fe40000400000 */
[----:B------:R-:W0:Y:S01]  /*a220*/  LDS.U16 R65, [R31+0x220] ;  /* 0x000220001f417984 */ /* 0x000e220000000400 */
[----:B------:R-:W-:Y:S01]  /*a230*/  IMAD.X R94, RZ, RZ, R51, P1 ;  /* 0x000000ffff5e7224 */ /* 0x000fe200008e0633 */
[----:B------:R-:W-:Y:S02]  /*a240*/  ISETP.GE.U32.AND P1, PT, R88, R62, PT ;  /* 0x0000003e5800720c */ /* 0x000fe40003f26070 */
[----:B------:R-:W-:Y:S02]  /*a250*/  P2R R57, PR, RZ, 0x10 ;  /* 0x00000010ff397803 */ /* 0x000fe40000000000 */
[----:B------:R-:W-:Y:S02]  /*a260*/  ISETP.GE.AND.EX P4, PT, R89, R94, PT, P1 ;  /* 0x0000005e5900720c */ /* 0x000fe40003f86310 */
[----:B------:R-:W-:Y:S01]  /*a270*/  IADD3 R94, P1, PT, R53, 0x4, RZ ;  /* 0x00000004355e7810 */ /* 0x000fe20007f3e0ff */
[----:B--2---:R-:W-:-:S03]  /*a280*/  HADD2.F32 R93, -RZ, R93.H0_H0 ;  /* 0x2000005dff5d7230 */ /* 0x004fc60000004100 */
[----:B------:R-:W-:Y:S02]  /*a290*/  IADD3.X R62, PT, PT, RZ, R51, RZ, P1, !PT ;  /* 0x00000033ff3e7210 */ /* 0x000fe40000ffe4ff */
[----:B------:R-:W-:Y:S02]  /*a2a0*/  ISETP.GE.U32.AND P1, PT, R88, R94, PT ;  /* 0x0000005e5800720c */ /* 0x000fe40003f26070 */
        /* <DEDUP_REMOVED lines=37> */
[----:B------:R-:W-:Y:S01]  /*a500*/  ISETP.GE.AND.EX P1, PT, R89, R62, PT, P1 ;  /* 0x0000003e5900720c */ /* 0x000fe20003f26310 */
[----:B--2---:R-:W-:-:S03]  /*a510*/  HADD2.F32 R93, -RZ, R93.H0_H0 ;  /* 0x2000005dff5d7230 */ /* 0x004fc60000004100 */
        /* <DEDUP_REMOVED lines=39> */
[----:B------:R-:W-:-:S04]  /*a790*/  ISETP.GE.U32.AND P1, PT, R88, R63, PT ;  /* 0x0000003f5800720c */ /* 0x000fc80003f26070 */
[----:B------:R-:W-:Y:S02]  /*a7a0*/  ISETP.GE.AND.EX P4, PT, R89, R94, PT, P1 ;  /* 0x0000005e5900720c */ /* 0x000fe40003f86310 */
[----:B------:R-:W-:Y:S01]  /*a7b0*/  IADD3 R94, P1, PT, R53, 0x6, RZ ;  /* 0x00000006355e7810 */ /* 0x000fe20007f3e0ff */
[----:B--2---:R-:W-:-:S04]  /*a7c0*/  HADD2.F32 R93, -RZ, R93.H0_H0 ;  /* 0x2000005dff5d7230 */ /* 0x004fc80000004100 */
[----:B------:R-:W-:Y:S01]  /*a7d0*/  IMAD.X R63, RZ, RZ, R51, P1 ;  /* 0x000000ffff3f7224 */ /* 0x000fe200008e0633 */
        /* <DEDUP_REMOVED lines=78> */
[----:B------:R-:W-:Y:S02]  /*acc0*/  IADD3.X R94, PT, PT, RZ, R51, RZ, P1, !PT ;  /* 0x00000033ff5e7210 */ /* 0x000fe40000ffe4ff */
        /* <DEDUP_REMOVED lines=795> */
[----:B------:R-:W-:-:S03]  /*de80*/  ISETP.GE.AND.EX P1, PT, R89, R94, PT, P1 ;  /* 0x0000005e5900720c */ /* 0x000fc60003f26310 */
[----:B------:R-:W-:Y:S01]  /*de90*/  @!P3 LDS.U16 R109, [R2+0x80] ;  /* 0x00008000026db984 */ /* 0x000fe20000000400 */
[----:B0-----:R-:W-:Y:S02]  /*dea0*/  HADD2.F32 R62, -RZ, R62.H0_H0 ;  /* 0x2000003eff3e7230 */ /* 0x001fe40000004100 */
[----:B-1----:R-:W-:-:S05]  /*deb0*/  HADD2.F32 R63, -RZ, R63.H0_H0 ;  /* 0x2000003fff3f7230 */ /* 0x002fca0000004100 */
[----:B------:R-:W-:Y:S02]  /*dec0*/  FMUL R62, R62, R63 ;  /* 0x0000003f3e3e7220 */ /* 0x000fe40000400000 */
[----:B------:R-:W0:Y:S01]  /*ded0*/  LDS.U16 R63, [R31+0x1080] ;  /* 0x001080001f3f7984 */ /* 0x000e220000000400 */
[----:B------:R-:W-:Y:S01]  /*dee0*/  FSEL R104, RZ, -3.40282306073709652508e+38, P1 ;  /* 0xff7ffffdff687808 */ /* 0x000fe20000800000 */
[----:B--2---:R-:W-:-:S04]  /*def0*/  HADD2.F32 R65, -RZ, R65.H0_H0 ;  /* 0x20000041ff417230 */ /* 0x004fc80000004100 */
[----:B------:R-:W-:-:S04]  /*df00*/  FFMA R62, R62, 0.111803397536277771, R104 ;  /* 0x3de4f92e3e3e7823 */ /* 0x000fc80000000068 */
[----:B------:R-:W-:Y:S01]  /*df10*/  FADD R62, RZ, R62 ;  /* 0x0000003eff3e7221 */ /* 0x000fe20000000000 */
[----:B0-----:R-:W-:-:S05]  /*df20*/  HADD2.F32 R63, -RZ, R63.H0_H0 ;  /* 0x2000003fff3f7230 */ /* 0x001fca0000004100 */
[----:B------:R-:W-:-:S04]  /*df30*/  FMUL R63, R65, R63 ;  /* 0x0000003f413f7220 */ /* 0x000fc80000400000 */
[----:B------:R-:W-:-:S04]  /*df40*/  FFMA R63, R63, 0.111803397536277771, R104 ;  /* 0x3de4f92e3f3f7823 */ /* 0x000fc80000000068 */
[----:B------:R-:W-:Y:S02]  /*df50*/  FADD R108, R62, R63 ;  /* 0x0000003f3e6c7221 */ /* 0x000fe40000000000 */
[----:B------:R-:W0:Y:S01]  /*df60*/  @!P3 LDS.U16 R62, [R31+0x10c0] ;  /* 0x0010c0001f3eb984 */ /* 0x000e220000000400 */
[----:B------:R-:W-:Y:S02]  /*df70*/  @!P3 HADD2.F32 R109, -RZ, R109.H0_H0 ;  /* 0x2000006dff6db230 */ /* 0x000fe40000004100 */
[----:B0-----:R-:W-:-:S05]  /*df80*/  @!P3 HADD2.F32 R62, -RZ, R62.H0_H0 ;  /* 0x2000003eff3eb230 */ /* 0x001fca0000004100 */
[----:B------:R-:W-:Y:S02]  /*df90*/  @!P3 FMUL R109, R109, R62 ;  /* 0x0000003e6d6db220 */ /* 0x000fe40000400000 */
[----:B------:R-:W2:Y:S01]  /*dfa0*/  @!P2 LDG.E.64.CONSTANT R62, desc[UR8][R80.64] ;  /* 0x00000008503ea981 */ /* 0x000ea2000c1e9b00 */
[----:B------:R-:W-:-:S05]  /*dfb0*/  @!P2 IADD3 R94, P1, PT, R61, R20, RZ ;  /* 0x000000143d5ea210 */ /* 0x000fca0007f3e0ff */
[----:B------:R-:W-:Y:S02]  /*dfc0*/  @!P2 IMAD.X R95, R52, 0x1, R29, P1 ;  /* 0x00000001345fa824 */ /* 0x000fe400008e061d */
[----:B--2---:R-:W-:-:S04]  /*dfd0*/  @!P2 IMAD.WIDE.U32 R94, R62, 0x14000000, R94 ;  /* 0x140000003e5ea825 */ /* 0x004fc800078e005e */
[----:B------:R-:W-:Y:S02]  /*dfe0*/  @!P2 IMAD R93, R63, 0x14000000, RZ ;  /* 0x140000003f5da824 */ /* 0x000fe400078e02ff */
[----:B------:R-:W0:Y:S03]  /*dff0*/  @!P2 LDC.64 R62, c[0x0][0x3a0] ;  /* 0x0000e800ff3eab82 */ /* 0x000e260000000a00 */
[----:B------:R-:W-:Y:S02]  /*e000*/  @!P2 IADD3 R93, PT, PT, R93, R95, RZ ;  /* 0x0000005f5d5da210 */ /* 0x000fe40007ffe0ff */
[----:B0-----:R-:W-:-:S04]  /*e010*/  @!P2 LEA R65, P1, R94, R62, 0x1 ;  /* 0x0000003e5e41a211 */ /* 0x001fc800078208ff */
[----:B------:R-:W-:Y:S02]  /*e020*/  @!P2 LEA.HI.X R93, R94, R63, R93, 0x1, P1 ;  /* 0x0000003f5e5da211 */ /* 0x000fe400008f0c5d */
[----:B------:R-:W2:Y:S01]  /*e030*/  @!P2 LDG.E.64.CONSTANT R94, desc[UR8][R80.64] ;  /* 0x00000008505ea981 */ /* 0x000ea2000c1e9b00 */
[----:B------:R-:W-:-:S05]  /*e040*/  @!P2 IADD3 R62, P1, PT, R61, R21, RZ ;  /* 0x000000153d3ea210 */ /* 0x000fca0007f3e0ff */
[----:B------:R-:W-:Y:S02]  /*e050*/  @!P2 IMAD.X R63, R52, 0x1, R30, P1 ;  /* 0x00000001343fa824 */ /* 0x000fe400008e061e */
[----:B------:R-:W-:-:S04]  /*e060*/  @!P3 FFMA R109, R109, 0.111803397536277771, R104 ;  /* 0x3de4f92e6d6db823 */ /* 0x000fc80000000068 */
[----:B------:R-:W-:Y:S01]  /*e070*/  @!P3 FADD R108, R108, R109 ;  /* 0x0000006d6c6cb221 */ /* 0x000fe20000000000 */
[----:B------:R-:W-:Y:S02]  /*e080*/  P2R R58, PR, RZ, 0x40 ;  /* 0x00000040ff3a7803 */ /* 0x000fe40000000000 */
[----:B------:R-:W-:Y:S02]  /*e090*/  LOP3.LUT R59, R59, 0xffffdfff, RZ, 0xc0, !PT ;  /* 0xffffdfff3b3b7812 */ /* 0x000fe400078ec0ff */
[----:B------:R-:W-:Y:S01]  /*e0a0*/  P2R R60, PR, RZ, 0x20 ;  /* 0x00000020ff3c7803 */ /* 0x000fe20000000000 */
[----:B--2---:R-:W-:-:S04]  /*e0b0*/  @!P2 IMAD.WIDE.U32 R62, R94, 0x14000000, R62 ;  /* 0x140000005e3ea825 */ /* 0x004fc800078e003e */
[----:B------:R-:W-:Y:S02]  /*e0c0*/  @!P2 IMAD R107, R95, 0x14000000, RZ ;  /* 0x140000005f6ba824 */ /* 0x000fe400078e02ff */
[----:B------:R-:W0:Y:S02]  /*e0d0*/  @!P2 LDC.64 R94, c[0x0][0x3a0] ;  /* 0x0000e800ff5eab82 */ /* 0x000e240000000a00 */
[----:B------:R-:W-:Y:S01]  /*e0e0*/  @!P2 IMAD.IADD R107, R107, 0x1, R63 ;  /* 0x000000016b6ba824 */ /* 0x000fe200078e023f */
[----:B0-----:R-:W-:-:S04]  /*e0f0*/  @!P2 LEA R105, P1, R62, R94, 0x1 ;  /* 0x0000005e3e69a211 */ /* 0x001fc800078208ff */
[----:B------:R-:W-:Y:S02]  /*e100*/  @!P2 LEA.HI.X R107, R62, R95, R107, 0x1, P1 ;  /* 0x0000005f3e6ba211 */ /* 0x000fe400008f0c6b */
[----:B------:R-:W-:Y:S01]  /*e110*/  VOTE.ANY R62, PT, PT ;  /* 0x00000000003e7806 */ /* 0x000fe200038e0100 */
        /* <DEDUP_REMOVED lines=10> */
[----:B------:R0:W1:Y:S02]  /*e1c0*/  SHFL.IDX PT, R62, R63, RZ, 0x1f ;  /* 0x00001fff3f3e7589 */ /* 0x00006400000e0000 */
[----:B0-----:R-:W0:Y:S01]  /*e1d0*/  @!P0 S2R R63, SR_CgaCtaId ;  /* 0x00000000003f8919 */ /* 0x001e220000008800 */
[----:B------:R-:W-:-:S04]  /*e1e0*/  @!P0 MOV R94, 0x400 ;  /* 0x00000400005e8802 */ /* 0x000fc80000000f00 */
[----:B0-----:R-:W-:-:S05]  /*e1f0*/  @!P0 LEA R63, R63, R94, 0x18 ;  /* 0x0000005e3f3f8211 */ /* 0x001fca00078ec0ff */
[----:B-1----:R0:W-:Y:S04]  /*e200*/  @!P0 STS [R63+0x108], R62 ;  /* 0x0001083e3f008388 */ /* 0x0021e80000000800 */
[----:B------:R-:W1:Y:S04]  /*e210*/  LDS.U16 R95, [R2] ;  /* 0x00000000025f7984 */ /* 0x000e680000000400 */
[----:B------:R-:W2:Y:S01]  /*e220*/  LDS.U16 R62, [R31+0x10e0] ;  /* 0x0010e0001f3e7984 */ /* 0x000ea20000000400 */
[----:B0-----:R-:W-:Y:S02]  /*e230*/  P2R R63, PR, RZ, 0x1 ;  /* 0x00000001ff3f7803 */ /* 0x001fe40000000000 */
[----:B------:R-:W-:-:S02]  /*e240*/  @P3 LOP3.LUT R59, R59, 0x2000, RZ, 0xfc, !PT ;  /* 0x000020003b3b3812 */ /* 0x000fc400078efcff */
[----:B------:R-:W-:Y:S02]  /*e250*/  P2R R61, PR, RZ, 0x8 ;  /* 0x00000008ff3d7803 */ /* 0x000fe40000000000 */
[----:B------:R-:W-:Y:S01]  /*e260*/  P2R R52, PR, RZ, 0x4 ;  /* 0x00000004ff347803 */ /* 0x000fe20000000000 */
[----:B-1----:R-:W-:Y:S02]  /*e270*/  HADD2.F32 R95, -RZ, R95.H0_H0 ;  /* 0x2000005fff5f7230 */ /* 0x002fe40000004100 */
[----:B--2---:R-:W-:-:S05]  /*e280*/  HADD2.F32 R62, -RZ, R62.H0_H0 ;  /* 0x2000003eff3e7230 */ /* 0x004fca0000004100 */
[----:B------:R-:W-:Y:S01]  /*e290*/  FMUL R95, R95, R62 ;  /* 0x0000003e5f5f7220 */ /* 0x000fe20000400000 */
[----:B------:R-:W-:-:S04]  /*e2a0*/  IADD3 R62, P1, PT, R53, 0x1b, RZ ;  /* 0x0000001b353e7810 */ /* 0x000fc80007f3e0ff */
[----:B------:R-:W-:Y:S02]  /*e2b0*/  IADD3.X R94, PT, PT, RZ, R51, RZ, P1, !PT ;  /* 0x00000033ff5e7210 */ /* 0x000fe40000ffe4ff */
[----:B------:R-:W-:-:S04]  /*e2c0*/  ISETP.GE.U32.AND P0, PT, R88, R62, PT ;  /* 0x0000003e5800720c */ /* 0x000fc80003f06070 */
[----:B------:R-:W-:Y:S02]  /*e2d0*/  ISETP.GE.AND.EX P1, PT, R89, R94, PT, P0 ;  /* 0x0000005e5900720c */ /* 0x000fe40003f26300 */
[----:B------:R-:W-:-:S04]  /*e2e0*/  IADD3 R62, P0, PT, R53, 0x1c, RZ ;  /* 0x0000001c353e7810 */ /* 0x000fc80007f1e0ff */
[----:B------:R-:W-:Y:S01]  /*e2f0*/  ISETP.GE.U32.AND P6, PT, R88, R62, PT ;  /* 0x0000003e5800720c */ /* 0x000fe20003fc6070 */
[----:B------:R-:W-:Y:S01]  /*e300*/  IMAD.X R94, RZ, RZ, R51, P0 ;  /* 0x000000ffff5e7224 */ /* 0x000fe200000e0633 */
[----:B------:R-:W-:-:S04]  /*e310*/  IADD3 R62, P0, PT, R53, 0x1d, RZ ;  /* 0x0000001d353e7810 */ /* 0x000fc80007f1e0ff */
[C---:B------:R-:W-:Y:S02]  /*e320*/  ISETP.GE.U32.AND P5, PT, R88.reuse, R62, PT ;  /* 0x0000003e5800720c */ /* 0x040fe40003fa6070 */
[C---:B------:R-:W-:Y:S02]  /*e330*/  IADD3 R62, P3, PT, R53.reuse, 0x1e, RZ ;  /* 0x0000001e353e7810 */ /* 0x040fe40007f7e0ff */
[----:B------:R-:W-:Y:S02]  /*e340*/  IADD3 R53, P2, PT, R53, 0x1f, RZ ;  /* 0x0000001f35357810 */ /* 0x000fe40007f5e0ff */
[C---:B------:R-:W-:Y:S02]  /*e350*/  ISETP.GE.U32.AND P4, PT, R88.reuse, R62, PT ;  /* 0x0000003e5800720c */ /* 0x040fe40003f86070 */
[----:B------:R-:W-:Y:S02]  /*e360*/  FSEL R62, RZ, -3.40282306073709652508e+38, P1 ;  /* 0xff7ffffdff3e7808 */ /* 0x000fe40000800000 */
[----:B------:R-:W-:-:S02]  /*e370*/  ISETP.GE.U32.AND P1, PT, R88, R53, PT ;  /* 0x000000355800720c */ /* 0x000fc40003f26070 */
[----:B------:R-:W0:Y:S04]  /*e380*/  LDS.U16 R88, [R2+0x40] ;  /* 0x0000400002587984 */ /* 0x000e280000000400 */
[----:B------:R-:W1:Y:S01]  /*e390*/  LDS.U16 R53, [R31+0x1120] ;  /* 0x001120001f357984 */ /* 0x000e620000000400 */
[----:B0-----:R-:W-:Y:S02]  /*e3a0*/  HADD2.F32 R88, -RZ, R88.H0_H0 ;  /* 0x20000058ff587230 */ /* 0x001fe40000004100 */
[----:B-1----:R-:W-:-:S05]  /*e3b0*/  HADD2.F32 R53, -RZ, R53.H0_H0 ;  /* 0x20000035ff357230 */ /* 0x002fca0000004100 */
[----:B------:R-:W-:Y:S01]  /*e3c0*/  FMUL R53, R88, R53 ;  /* 0x0000003558357220 */ /* 0x000fe20000400000 */
[--C-:B------:R-:W-:Y:S01]  /*e3d0*/  IMAD.X R88, RZ, RZ, R51.reuse, P0 ;  /* 0x000000ffff587224 */ /* 0x100fe200000e0633 */
[----:B------:R-:W-:Y:S02]  /*e3e0*/  ISETP.NE.AND P0, PT, R63, RZ, PT ;  /* 0x000000ff3f00720c */ /* 0x000fe40003f05270 */
[----:B------:R-:W-:Y:S02]  /*e3f0*/  IADD3.X R63, PT, PT, RZ, R51, RZ, P3, !PT ;  /* 0x00000033ff3f7210 */ /* 0x000fe40001ffe4ff */
[----:B------:R-:W-:Y:S01]  /*e400*/  ISETP.NE.AND P3, PT, R61, RZ, PT ;  /* 0x000000ff3d00720c */ /* 0x000fe20003f65270 */
[----:B------:R-:W-:Y:S01]  /*e410*/  IMAD.X R51, RZ, RZ, R51, P2 ;  /* 0x000000ffff337224 */ /* 0x000fe200010e0633 */
[----:B------:R-:W-:-:S04]  /*e420*/  ISETP.GE.AND.EX P4, PT, R89, R63, PT, P4 ;  /* 0x0000003f5900720c */ /* 0x000fc80003f86340 */
[----:B------:R-:W-:-:S07]  /*e430*/  ISETP.GE.AND.EX P1, PT, R89, R51, PT, P1 ;  /* 0x000000335900720c */ /* 0x000fce0003f26310 */
[----:B------:R-:W0:Y:S04]  /*e440*/  @!P3 LDS.U16 R63, [R2+0x80] ;  /* 0x00008000023fb984 */ /* 0x000e280000000400 */
[----:B------:R-:W1:Y:S01]  /*e450*/  @!P3 LDS.U16 R51, [R31+0x1160] ;  /* 0x001160001f33b984 */ /* 0x000e620000000400 */
[--C-:B------:R-:W-:Y:S01]  /*e460*/  FFMA R95, R95, 0.111803397536277771, R62.reuse ;  /* 0x3de4f92e5f5f7823 */ /* 0x100fe2000000003e */
[----:B------:R-:W-:-:S03]  /*e470*/  FFMA R53, R53, 0.111803397536277771, R62 ;  /* 0x3de4f92e35357823 */ /* 0x000fc6000000003e */
[----:B------:R-:W-:-:S04]  /*e480*/  FADD R95, RZ, R95 ;  /* 0x0000005fff5f7221 */ /* 0x000fc80000000000 */
[----:B------:R-:W-:Y:S01]  /*e490*/  FADD R53, R95, R53 ;  /* 0x000000355f357221 */ /* 0x000fe20000000000 */
        /* <DEDUP_REMOVED lines=29> */
[----:B--2---:R-:W-:Y:S01]  /*e670*/  HADD2.F32 R63, -RZ, R63.H0_H0 ;  /* 0x2000003fff3f7230 */ /* 0x004fe20000004100 */
[----:B------:R-:W-:Y:S02]  /*e680*/  ISETP.NE.AND P2, PT, R52, RZ, PT ;  /* 0x000000ff3400720c */ /* 0x000fe40003f45270 */
        /* <DEDUP_REMOVED lines=24> */
[----:B------:R-:W-:Y:S01]  /*e810*/  ISETP.GE.AND.EX P5, PT, R89, R88, PT, P5 ;  /* 0x000000585900720c */ /* 0x000fe20003fa6350 */
[----:B0-----:R-:W-:Y:S02]  /*e820*/  FADD R89, R53, R52 ;  /* 0x0000003435597221 */ /* 0x001fe40000000000 */
[----:B------:R-:W0:Y:S03]  /*e830*/  @!P0 S2R R52, SR_CgaCtaId ;  /* 0x0000000000348919 */ /* 0x000e260000008800 */
[----:B------:R-:W1:Y:S01]  /*e840*/  SHFL.IDX PT, R62, R89, RZ, 0x1f ;  /* 0x00001fff593e7589 */ /* 0x000e6200000e0000 */
[----:B------:R-:W-:-:S04]  /*e850*/  @!P0 MOV R53, 0x400 ;  /* 0x0000040000358802 */ /* 0x000fc80000000f00 */
[----:B0-----:R-:W-:-:S05]  /*e860*/  @!P0 LEA R95, R52, R53, 0x18 ;  /* 0x00000035345f8211 */ /* 0x001fca00078ec0ff */
[----:B-1----:R-:W-:Y:S04]  /*e870*/  @!P0 STS [R95+0x110], R62 ;  /* 0x0001103e5f008388 */ /* 0x002fe80000000800 */
[----:B------:R-:W0:Y:S04]  /*e880*/  LDS.U16 R88, [R2] ;  /* 0x0000000002587984 */ /* 0x000e280000000400 */
[----:B------:R-:W1:Y:S04]  /*e890*/  LDS.U16 R63, [R31+0x1220] ;  /* 0x001220001f3f7984 */ /* 0x000e680000000400 */
[----:B------:R-:W2:Y:S01]  /*e8a0*/  LDS.U16 R62, [R31+0x1260] ;  /* 0x001260001f3e7984 */ /* 0x000ea20000000400 */
[----:B0-----:R-:W-:-:S02]  /*e8b0*/  HADD2.F32 R52, -RZ, R88.H0_H0 ;  /* 0x20000058ff347230 */ /* 0x001fc40000004100 */
[----:B-1----:R-:W-:-:S05]  /*e8c0*/  HADD2.F32 R63, -RZ, R63.H0_H0 ;  /* 0x2000003fff3f7230 */ /* 0x002fca0000004100 */
[----:B------:R-:W-:Y:S02]  /*e8d0*/  FMUL R53, R52, R63 ;  /* 0x0000003f34357220 */ /* 0x000fe40000400000 */
[----:B------:R-:W0:Y:S01]  /*e8e0*/  LDS.U16 R52, [R2+0x40] ;  /* 0x0000400002347984 */ /* 0x000e220000000400 */
[----:B------:R-:W-:Y:S01]  /*e8f0*/  ISETP.NE.AND P6, PT, R58, RZ, PT ;  /* 0x000000ff3a00720c */ /* 0x000fe20003fc5270 */
[----:B--2---:R-:W-:Y:S01]  /*e900*/  HADD2.F32 R62, -RZ, R62.H0_H0 ;  /* 0x2000003eff3e7230 */ /* 0x004fe20000004100 */
[----:B------:R-:W-:-:S05]  /*e910*/  FSEL R58, RZ, -3.40282306073709652508e+38, P5 ;  /* 0xff7ffffdff3a7808 */ /* 0x000fca0002800000 */
[----:B------:R-:W-:Y:S01]  /*e920*/  FFMA R53, R53, 0.111803397536277771, R58 ;  /* 0x3de4f92e35357823 */ /* 0x000fe2000000003a */
[----:B0-----:R-:W-:-:S05]  /*e930*/  HADD2.F32 R52, -RZ, R52.H0_H0 ;  /* 0x20000034ff347230 */ /* 0x001fca0000004100 */
[----:B------:R-:W-:Y:S01]  /*e940*/  FMUL R63, R52, R62 ;  /* 0x0000003e343f7220 */ /* 0x000fe20000400000 */
[----:B------:R-:W-:Y:S01]  /*e950*/  FADD R52, RZ, R53 ;  /* 0x00000035ff347221 */ /* 0x000fe20000000000 */
        /* <DEDUP_REMOVED lines=20> */
[----:B------:R-:W0:Y:S04]  /*eaa0*/  @!P0 S2R R58, SR_CgaCtaId ;  /* 0x00000000003a8919 */ /* 0x000e280000008800 */
        /* <DEDUP_REMOVED lines=19> */
[----:B------:R-:W0:Y:S04]  /*ebe0*/  @!P3 LDS.U16 R58, [R2+0x80] ;  /* 0x00008000023ab984 */ /* 0x000e280000000400 */
        /* <DEDUP_REMOVED lines=16> */
[----:B------:R-:W1:Y:S01]  /*ecf0*/  @!P0 S2R R58, SR_CgaCtaId ;  /* 0x00000000003a8919 */ /* 0x000e620000008800 */
[----:B0-----:R-:W-:-:S06]  /*ed00*/  FADD R108, R104, R61 ;  /* 0x0000003d686c7221 */ /* 0x001fcc0000000000 */
[----:B------:R-:W0:Y:S01]  /*ed10*/  SHFL.IDX PT, R108, R108, RZ, 0x1f ;  /* 0x00001fff6c6c7589 */ /* 0x000e2200000e0000 */
[----:B------:R-:W-:-:S04]  /*ed20*/  @!P0 MOV R61, 0x400 ;  /* 0x00000400003d8802 */ /* 0x000fc80000000f00 */
[----:B-1----:R-:W-:-:S05]  /*ed30*/  @!P0 LEA R63, R58, R61, 0x18 ;  /* 0x0000003d3a3f8211 */ /* 0x002fca00078ec0ff */
[----:B0-----:R-:W-:Y:S04]  /*ed40*/  @!P0 STS [R63+0x118], R108 ;  /* 0x0001186c3f008388 */ /* 0x001fe80000000800 */
[----:B------:R-:W0:Y:S04]  /*ed50*/  LDS.U16 R52, [R2] ;  /* 0x0000000002347984 */ /* 0x000e280000000400 */
[----:B------:R-:W1:Y:S04]  /*ed60*/  LDS.U16 R58, [R31+0x1360] ;  /* 0x001360001f3a7984 */ /* 0x000e680000000400 */
[----:B------:R-:W2:Y:S04]  /*ed70*/  @!P3 LDS.U16 R62, [R2+0x80] ;  /* 0x00008000023eb984 */ /* 0x000ea80000000400 */
[----:B------:R-:W3:Y:S01]  /*ed80*/  @!P3 LDS.U16 R53, [R31+0x13e0] ;  /* 0x0013e0001f35b984 */ /* 0x000ee20000000400 */
[----:B0-----:R-:W-:-:S02]  /*ed90*/  HADD2.F32 R52, -RZ, R52.H0_H0 ;  /* 0x20000034ff347230 */ /* 0x001fc40000004100 */
[----:B-1----:R-:W-:Y:S02]  /*eda0*/  HADD2.F32 R61, -RZ, R58.H0_H0 ;  /* 0x2000003aff3d7230 */ /* 0x002fe40000004100 */
[----:B------:R-:W0:Y:S03]  /*edb0*/  LDS.U16 R58, [R2+0x40] ;  /* 0x00004000023a7984 */ /* 0x000e260000000400 */
[----:B------:R-:W-:Y:S02]  /*edc0*/  FMUL R52, R52, R61 ;  /* 0x0000003d34347220 */ /* 0x000fe40000400000 */
[----:B------:R-:W1:Y:S01]  /*edd0*/  LDS.U16 R61, [R31+0x13a0] ;  /* 0x0013a0001f3d7984 */ /* 0x000e620000000400 */
[----:B------:R-:W-:Y:S01]  /*ede0*/  FSEL R51, RZ, -3.40282306073709652508e+38, P1 ;  /* 0xff7ffffdff337808 */ /* 0x000fe20000800000 */
[----:B--2---:R-:W-:Y:S02]  /*edf0*/  @!P3 HADD2.F32 R62, -RZ, R62.H0_H0 ;  /* 0x2000003eff3eb230 */ /* 0x004fe40000004100 */
[----:B---3--:R-:W-:-:S02]  /*ee00*/  @!P3 HADD2.F32 R53, -RZ, R53.H0_H0 ;  /* 0x20000035ff35b230 */ /* 0x008fc40000004100 */
[----:B------:R-:W-:-:S03]  /*ee10*/  FFMA R52, R52, 0.111803397536277771, R51 ;  /* 0x3de4f92e34347823 */ /* 0x000fc60000000033 */
[----:B------:R-:W-:Y:S01]  /*ee20*/  @!P3 FMUL R62, R62, R53 ;  /* 0x000000353e3eb220 */ /* 0x000fe20000400000 */
[----:B------:R-:W-:Y:S01]  /*ee30*/  FADD R52, RZ, R52 ;  /* 0x00000034ff347221 */ /* 0x000fe20000000000 */
[----:B0-----:R-:W-:Y:S02]  /*ee40*/  HADD2.F32 R58, -RZ, R58.H0_H0 ;  /* 0x2000003aff3a7230 */ /* 0x001fe40000004100 */
[----:B-1----:R-:W-:-:S05]  /*ee50*/  HADD2.F32 R61, -RZ, R61.H0_H0 ;  /* 0x2000003dff3d7230 */ /* 0x002fca0000004100 */
[----:B------:R-:W-:-:S04]  /*ee60*/  FMUL R58, R58, R61 ;  /* 0x0000003d3a3a7220 */ /* 0x000fc80000400000 */
[--C-:B------:R-:W-:Y:S01]  /*ee70*/  FFMA R53, R58, 0.111803397536277771, R51.reuse ;  /* 0x3de4f92e3a357823 */ /* 0x100fe20000000033 */
[----:B------:R-:W-:-:S03]  /*ee80*/  @!P3 FFMA R51, R62, 0.111803397536277771, R51 ;  /* 0x3de4f92e3e33b823 */ /* 0x000fc60000000033 */
[----:B------:R-:W-:-:S04]  /*ee90*/  FADD R52, R52, R53 ;  /* 0x0000003534347221 */ /* 0x000fc80000000000 */
[----:B------:R-:W-:Y:S01]  /*eea0*/  @!P3 FADD R52, R52, R51 ;  /* 0x000000333434b221 */ /* 0x000fe20000000000 */
[----:B------:R-:W-:-:S04]  /*eeb0*/  VOTE.ANY R51, PT, PT ;  /* 0x0000000000337806 */ /* 0x000fc800038e0100 */
[----:B------:R-:W0:Y:S02]  /*eec0*/  SHFL.DOWN PT, R53, R52, 0x10, 0x1f ;  /* 0x0a001f0034357f89 */ /* 0x000e2400000e0000 */
[----:B0-----:R-:W-:-:S05]  /*eed0*/  FADD R58, R53, R52 ;  /* 0x00000034353a7221 */ /* 0x001fca0000000000 */
[----:B------:R-:W0:Y:S02]  /*eee0*/  SHFL.DOWN PT, R53, R58, 0x8, 0x1f ;  /* 0x09001f003a357f89 */ /* 0x000e2400000e0000 */
[----:B0-----:R-:W-:-:S05]  /*eef0*/  FADD R62, R58, R53 ;  /* 0x000000353a3e7221 */ /* 0x001fca0000000000 */
[----:B------:R-:W0:Y:S01]  /*ef00*/  SHFL.DOWN PT, R53, R62, 0x4, 0x1f ;  /* 0x08801f003e357f89 */ /* 0x000e2200000e0000 */
[----:B------:R-:W-:Y:S01]  /*ef10*/  LOP3.LUT P1, RZ, R59, 0x40, RZ, 0xc0, !PT ;  /* 0x000000403bff7812 */ /* 0x000fe2000782c0ff */
[----:B0-----:R-:W-:-:S05]  /*ef20*/  FADD R88, R62, R53 ;  /* 0x000000353e587221 */ /* 0x001fca0000000000 */
[----:B------:R-:W0:Y:S02]  /*ef30*/  SHFL.DOWN PT, R53, R88, 0x2, 0x1f ;  /* 0x08401f0058357f89 */ /* 0x000e2400000e0000 */
[----:B0-----:R-:W-:-:S05]  /*ef40*/  FADD R94, R88, R53 ;  /* 0x00000035585e7221 */ /* 0x001fca0000000000 */
[----:B------:R-:W2:Y:S04]  /*ef50*/  @!P1 LDG.E.64.CONSTANT R88, desc[UR8][R80.64] ;  /* 0x0000000850589981 */ /* 0x000ea8000c1e9b00 */
[----:B------:R-:W0:Y:S01]  /*ef60*/  SHFL.DOWN PT, R61, R94, 0x1, 0x1f ;  /* 0x08201f005e3d7f89 */ /* 0x000e2200000e0000 */
[----:B------:R-:W1:Y:S01]  /*ef70*/  @!P0 S2R R53, SR_CgaCtaId ;  /* 0x0000000000358919 */ /* 0x000e620000008800 */
[----:B------:R-:W-:Y:S01]  /*ef80*/  @!P0 MOV R52, 0x400 ;  /* 0x0000040000348802 */ /* 0x000fe20000000f00 */
[----:B0-----:R-:W-:-:S06]  /*ef90*/  FADD R104, R94, R61 ;  /* 0x0000003d5e687221 */ /* 0x001fcc0000000000 */
[----:B------:R-:W0:Y:S01]  /*efa0*/  SHFL.IDX PT, R104, R104, RZ, 0x1f ;  /* 0x00001fff68687589 */ /* 0x000e2200000e0000 */
[----:B-1----:R-:W-:Y:S01]  /*efb0*/  @!P0 LEA R61, R53, R52, 0x18 ;  /* 0x00000034353d8211 */ /* 0x002fe200078ec0ff */
[----:B------:R-:W-:Y:S01]  /*efc0*/  IMAD.MOV.U32 R52, RZ, RZ, R82 ;  /* 0x000000ffff347224 */ /* 0x000fe200078e0052 */
[----:B------:R-:W-:-:S03]  /*efd0*/  MOV R53, R27 ;  /* 0x0000001b00357202 */ /* 0x000fc60000000f00 */
[----:B------:R-:W-:-:S04]  /*efe0*/  IMAD.WIDE.U32 R62, R23, 0x14000, R52 ;  /* 0x00014000173e7825 */ /* 0x000fc800078e0034 */
[----:B------:R-:W-:-:S04]  /*eff0*/  IMAD R53, R24, 0x14000, RZ ;  /* 0x0001400018357824 */ /* 0x000fc800078e02ff */
[----:B------:R-:W-:Y:S01]  /*f000*/  IMAD.IADD R63, R63, 0x1, R53 ;  /* 0x000000013f3f7824 */ /* 0x000fe200078e0235 */
[----:B------:R-:W-:Y:S02]  /*f010*/  LOP3.LUT R53, R32, 0xffff, RZ, 0xc0, !PT ;  /* 0x0000ffff20357812 */ /* 0x000fe400078ec0ff */
[----:B------:R-:W-:-:S03]  /*f020*/  @!P1 LOP3.LUT R94, R159, 0xff, RZ, 0xc0, !PT ;  /* 0x000000ff9f5e9812 */ /* 0x000fc600078ec0ff */
[----:B------:R-:W-:Y:S01]  /*f030*/  IMAD.WIDE.U32 R52, R53, 0xa00, R62 ;  /* 0x00000a0035347825 */ /* 0x000fe200078e003e */
[----:B0-----:R0:W-:Y:S01]  /*f040*/  @!P0 STS [R61+0x11c], R104 ;  /* 0x00011c683d008388 */ /* 0x0011e20000000800 */
[----:B------:R-:W-:Y:S01]  /*f050*/  BAR.SYNC.DEFER_BLOCKING 0x0 ;  /* 0x0000000000007b1d */ /* 0x000fe20000010000 */
        /* <DEDUP_REMOVED lines=8> */
[----:B------:R-:W-:-:S05]  /*f0e0*/  @!P2 IADD3 R88, P0, PT, R102, 0x1000000, RZ ;  /* 0x010000006658a810 */ /* 0x000fca0007f1e0ff */
[----:B------:R-:W-:-:S05]  /*f0f0*/  @!P2 IMAD.X R89, RZ, RZ, R111, P0 ;  /* 0x000000ffff59a224 */ /* 0x000fca00000e066f */
[----:B------:R-:W2:Y:S01]  /*f100*/  @!P2 LDG.E.U16 R88, desc[UR8][R88.64+-0x600000] ;  /* 0xa00000085858a981 */ /* 0x000ea2000c1e1500 */
[----:B------:R-:W-:Y:S02]  /*f110*/  @!P1 LOP3.LUT R94, R158, 0xff, RZ, 0xc0, !PT ;  /* 0x000000ff9e5e9812 */ /* 0x000fe400078ec0ff */
[----:B------:R-:W-:-:S05]  /*f120*/  @P2 PRMT R88, RZ, 0x7610, R88 ;  /* 0x00007610ff582816 */ /* 0x000fca0000000058 */
[----:B--2---:R0:W-:Y:S04]  /*f130*/  STS.U16 [R26], R88 ;  /* 0x000000581a007388 */ /* 0x0041e80000000400 */
[----:B0-----:R-:W2:Y:S01]  /*f140*/  @!P1 LDG.E.64.CONSTANT R88, desc[UR8][R80.64] ;  /* 0x0000000850589981 */ /* 0x001ea2000c1e9b00 */
        /* <DEDUP_REMOVED lines=13> */
[----:B--2---:R0:W-:Y:S04]  /*f220*/  STS.U16 [R26+0x2], R88 ;  /* 0x000002581a007388 */ /* 0x0041e80000000400 */
[----:B0-----:R-:W2:Y:S01]  /*f230*/  @!P1 LDG.E.64.CONSTANT R88, desc[UR8][R80.64] ;  /* 0x0000000850589981 */ /* 0x001ea2000c1e9b00 */
[----:B------:R-:W-:-:S05]  /*f240*/  @!P1 IADD3 R94, P3, PT, R52, R94, RZ ;  /* 0x0000005e345e9210 */ /* 0x000fca0007f7e0ff */
[----:B------:R-:W-:Y:S02]  /*f250*/  @!P1 IMAD.X R95, RZ, RZ, R53, P3 ;  /* 0x000000ffff5f9224 */ /* 0x000fe400018e0635 */
[----:B--2---:R-:W-:-:S04]  /*f260*/  @!P1 IMAD.WIDE.U32 R94, R88, 0x14000000, R94 ;  /* 0x14000000585e9825 */ /* 0x004fc800078e005e */
[----:B------:R-:W-:Y:S02]  /*f270*/  @!P1 IMAD R58, R89, 0x14000000, RZ ;  /* 0x14000000593a9824 */ /* 0x000fe400078e02ff */
[----:B------:R-:W0:Y:S03]  /*f280*/  @!P1 LDC.64 R88, c[0x0][0x3a0] ;  /* 0x0000e800ff589b82 */ /* 0x000e260000000a00 */
[----:B------:R-:W-:Y:S02]  /*f290*/  @!P1 IADD3 R58, PT, PT, R58, R95, RZ ;  /* 0x0000005f3a3a9210 */ /* 0x000fe40007ffe0ff */
[----:B0-----:R-:W-:Y:S02]  /*f2a0*/  @!P1 LEA R51, P3, R94, R88, 0x1 ;  /* 0x000000585e339211 */ /* 0x001fe400078608ff */
[----:B------:R-:W-:Y:S02]  /*f2b0*/  @!P1 LOP3.LUT R88, R156, 0xff, RZ, 0xc0, !PT ;  /* 0x000000ff9c589812 */ /* 0x000fe400078ec0ff */
[----:B------:R-:W-:-:S02]  /*f2c0*/  @!P1 LEA.HI.X R58, R94, R89, R58, 0x1, P3 ;  /* 0x000000595e3a9211 */ /* 0x000fc400018f0c3a */
[----:B------:R-:W-:-:S05]  /*f2d0*/  @!P1 IADD3 R88, P3, PT, R52, R88, RZ ;  /* 0x0000005834589210 */ /* 0x000fca0007f7e0ff */
[----:B------:R-:W-:Y:S02]  /*f2e0*/  @!P1 IMAD.X R89, RZ, RZ, R53, P3 ;  /* 0x000000ffff599224 */ /* 0x000fe400018e0635 */
[----:B------:R-:W2:Y:S01]  /*f2f0*/  @!P1 LDG.E.64.CONSTANT R52, desc[UR8][R80.64] ;  /* 0x0000000850349981 */ /* 0x000ea2000c1e9b00 */
[----:B------:R-:W-:Y:S01]  /*f300*/  LOP3.LUT P0, RZ, R59, 0x100, RZ, 0xc0, !PT ;  /* 0x000001003bff7812 */ /* 0x000fe2000780c0ff */
[----:B--2---:R-:W-:-:S04]  /*f310*/  @!P1 IMAD.WIDE.U32 R88, R52, 0x14000000, R88 ;  /* 0x1400000034589825 */ /* 0x004fc800078e0058 */
[----:B------:R-:W-:Y:S02]  /*f320*/  @!P1 IMAD R106, R53, 0x14000000, RZ ;  /* 0x14000000356a9824 */ /* 0x000fe400078e02ff */
[----:B------:R-:W0:Y:S02]  /*f330*/  @!P1 LDC.64 R52, c[0x0][0x3a0] ;  /* 0x0000e800ff349b82 */ /* 0x000e240000000a00 */
[----:B------:R-:W-:Y:S01]  /*f340*/  @!P1 IMAD.IADD R106, R106, 0x1, R89 ;  /* 0x000000016a6a9824 */ /* 0x000fe200078e0259 */
[----:B0-----:R-:W-:-:S04]  /*f350*/  @!P1 LEA R96, P3, R88, R52, 0x1 ;  /* 0x0000003458609211 */ /* 0x001fc800078608ff */
[----:B------:R-:W-:Y:S02]  /*f360*/  @!P1 LEA.HI.X R106, R88, R53, R106, 0x1, P3 ;  /* 0x00000035586a9211 */ /* 0x000fe400018f0c6a */
[----:B------:R-:W-:-:S04]  /*f370*/  @!P2 IADD3 R52, P3, PT, R65, 0x1000000, RZ ;  /* 0x010000004134a810 */ /* 0x000fc80007f7e0ff */
[----:B------:R-:W-:-:S05]  /*f380*/  @!P2 IADD3.X R53, PT, PT, RZ, R93, RZ, P3, !PT ;  /* 0x0000005dff35a210 */ /* 0x000fca0001ffe4ff */
[----:B------:R0:W2:Y:S01]  /*f390*/  @!P2 LDG.E.U16 R52, desc[UR8][R52.64+-0x600000] ;  /* 0xa00000083434a981 */ /* 0x0000a2000c1e1500 */
[----:B------:R-:W-:-:S05]  /*f3a0*/  @!P2 IADD3 R88, P3, PT, R105, 0x1000000, RZ ;  /* 0x010000006958a810 */ /* 0x000fca0007f7e0ff */
[----:B------:R-:W-:-:S05]  /*f3b0*/  @!P2 IMAD.X R89, RZ, RZ, R107, P3 ;  /* 0x000000ffff59a224 */ /* 0x000fca00018e066b */
[----:B------:R1:W3:Y:S04]  /*f3c0*/  @!P2 LDG.E.U16 R65, desc[UR8][R88.64+-0x600000] ;  /* 0xa00000085841a981 */ /* 0x0002e8000c1e1500 */
[----:B------:R-:W4:Y:S01]  /*f3d0*/  @!P0 LDG.E.64.CONSTANT R88, desc[UR8][R80.64] ;  /* 0x0000000850588981 */ /* 0x000f22000c1e9b00 */
[----:B0-----:R-:W-:Y:S02]  /*f3e0*/  MOV R53, R63 ;  /* 0x0000003f00357202 */ /* 0x001fe40000000f00 */
[----:B------:R-:W-:Y:S02]  /*f3f0*/  LOP3.LUT R63, R33, 0xffff, RZ, 0xc0, !PT ;  /* 0x0000ffff213f7812 */ /* 0x000fe400078ec0ff */
[----:B------:R-:W-:Y:S02]  /*f400*/  @!P0 LOP3.LUT R94, R155, 0xffff, RZ, 0xc0, !PT ;  /* 0x0000ffff9b5e8812 */ /* 0x000fe400078ec0ff */
[----:B------:R-:W-:-:S05]  /*f410*/  @P2 PRMT R52, RZ, 0x7610, R52 ;  /* 0x00007610ff342816 */ /* 0x000fca0000000034 */
[----:B--2---:R0:W-:Y:S02]  /*f420*/  STS.U16 [R26+0x4], R52 ;  /* 0x000004341a007388 */ /* 0x0041e40000000400 */
[----:B0-----:R-:W-:-:S04]  /*f430*/  IMAD.MOV.U32 R52, RZ, RZ, R62 ;  /* 0x000000ffff347224 */ /* 0x001fc800078e003e */
[----:B------:R-:W-:-:S03]  /*f440*/  IMAD.WIDE.U32 R62, R63, 0xa00, R52 ;  /* 0x00000a003f3e7825 */ /* 0x000fc600078e0034 */
[----:B------:R-:W-:Y:S01]  /*f450*/  @!P0 IADD3 R94, P3, PT, R62, R94, RZ ;  /* 0x0000005e3e5e8210 */ /* 0x000fe20007f7e0ff */
[----:B----4-:R-:W-:-:S04]  /*f460*/  @!P0 IMAD R109, R89, 0x14000000, RZ ;  /* 0x14000000596d8824 */ /* 0x010fc800078e02ff */
[----:B------:R-:W-:Y:S02]  /*f470*/  @!P0 IMAD.X R95, RZ, RZ, R63, P3 ;  /* 0x000000ffff5f8224 */ /* 0x000fe400018e063f */
[----:B------:R-:W-:Y:S02]  /*f480*/  @!P0 IMAD.WIDE.U32 R94, R88, 0x14000000, R94 ;  /* 0x14000000585e8825 */ /* 0x000fe400078e005e */
[----:B-1----:R-:W0:Y:S01]  /*f490*/  @!P0 LDC.64 R88, c[0x0][0x3a0] ;  /* 0x0000e800ff588b82 */ /* 0x002e220000000a00 */
[----:B------:R-:W-:Y:S01]  /*f4a0*/  @P2 PRMT R65, RZ, 0x7610, R65 ;  /* 0x00007610ff412816 */ /* 0x000fe20000000041 */
[----:B------:R-:W-:Y:S01]  /*f4b0*/  @!P0 IMAD.IADD R109, R109, 0x1, R95 ;  /* 0x000000016d6d8824 */ /* 0x000fe200078e025f */
[----:B0-----:R-:W-:Y:S02]  /*f4c0*/  @!P0 LEA R107, P3, R94, R88, 0x1 ;  /* 0x000000585e6b8211 */ /* 0x001fe400078608ff */
[----:B------:R-:W-:Y:S02]  /*f4d0*/  @!P1 IADD3 R88, P2, PT, R104, 0x1000000, RZ ;  /* 0x0100000068589810 */ /* 0x000fe40007f5e0ff */
[----:B------:R-:W-:-:S02]  /*f4e0*/  @!P0 LEA.HI.X R109, R94, R89, R109, 0x1, P3 ;  /* 0x000000595e6d8211 */ /* 0x000fc400018f0c6d */
[----:B------:R-:W-:-:S05]  /*f4f0*/  @!P1 IADD3.X R89, PT, PT, RZ, R108, RZ, P2, !PT ;  /* 0x0000006cff599210 */ /* 0x000fca00017fe4ff */
[----:B------:R0:W2:Y:S04]  /*f500*/  @!P1 LDG.E.U16 R104, desc[UR8][R88.64+-0x600000] ;  /* 0xa000000858689981 */ /* 0x0000a8000c1e1500 */
[----:B------:R-:W4:Y:S01]  /*f510*/  @!P0 LDG.E.64.CONSTANT R88, desc[UR8][R80.64] ;  /* 0x0000000850588981 */ /* 0x000f22000c1e9b00 */
[----:B------:R-:W-:-:S04]  /*f520*/  @!P0 LOP3.LUT R94, R154, 0xffff, RZ, 0xc0, !PT ;  /* 0x0000ffff9a5e8812 */ /* 0x000fc800078ec0ff */
[----:B------:R-:W-:-:S05]  /*f530*/  @!P0 IADD3 R94, P2, PT, R62, R94, RZ ;  /* 0x0000005e3e5e8210 */ /* 0x000fca0007f5e0ff */
[----:B------:R-:W-:Y:S01]  /*f540*/  @!P0 IMAD.X R95, RZ, RZ, R63, P2 ;  /* 0x000000ffff5f8224 */ /* 0x000fe200010e063f */
[----:B---3--:R1:W-:Y:S01]  /*f550*/  STS.U16 [R26+0x6], R65 ;  /* 0x000006411a007388 */ /* 0x0083e20000000400 */
[----:B----4-:R-:W-:-:S04]  /*f560*/  @!P0 IMAD.WIDE.U32 R94, R88, 0x14000000, R94 ;  /* 0x14000000585e8825 */ /* 0x010fc800078e005e */
[----:B------:R-:W-:Y:S02]  /*f570*/  @!P0 IMAD R93, R89, 0x14000000, RZ ;  /* 0x14000000595d8824 */ /* 0x000fe400078e02ff */
[----:B0-----:R-:W1:Y:S02]  /*f580*/  @!P0 LDC.64 R88, c[0x0][0x3a0] ;  /* 0x0000e800ff588b82 */ /* 0x001e640000000a00 */
[----:B------:R-:W-:Y:S01]  /*f590*/  @!P0 IMAD.IADD R93, R93, 0x1, R95 ;  /* 0x000000015d5d8824 */ /* 0x000fe200078e025f */
[----:B-1----:R-:W-:-:S04]  /*f5a0*/  @!P0 LEA R65, P2, R94, R88, 0x1 ;  /* 0x000000585e418211 */ /* 0x002fc800078408ff */
[----:B------:R-:W-:Y:S02]  /*f5b0*/  @!P0 LEA.HI.X R93, R94, R89, R93, 0x1, P2 ;  /* 0x000000595e5d8211 */ /* 0x000fe400010f0c5d */
[----:B------:R-:W-:-:S04]  /*f5c0*/  @!P1 IADD3 R88, P2, PT, R61, 0x1000000, RZ ;  /* 0x010000003d589810 */ /* 0x000fc80007f5e0ff */
[----:B------:R-:W-:-:S05]  /*f5d0*/  @!P1 IADD3.X R89, PT, PT, RZ, R102, RZ, P2, !PT ;  /* 0x00000066ff599210 */ /* 0x000fca00017fe4ff */
[----:B------:R0:W3:Y:S04]  /*f5e0*/  @!P1 LDG.E.U16 R108, desc[UR8][R88.64+-0x600000] ;  /* 0xa0000008586c9981 */ /* 0x0000e8000c1e1500 */
[----:B------:R-:W4:Y:S01]  /*f5f0*/  @!P0 LDG.E.64.CONSTANT R88, desc[UR8][R80.64] ;  /* 0x0000000850588981 */ /* 0x000f22000c1e9b00 */
[----:B------:R-:W-:-:S05]  /*f600*/  @!P0 IADD3 R94, P3, PT, R62, R37, RZ ;  /* 0x000000253e5e8210 */ /* 0x000fca0007f7e0ff */
[----:B------:R-:W-:Y:S02]  /*f610*/  @!P0 IMAD.X R95, RZ, RZ, R63, P3 ;  /* 0x000000ffff5f8224 */ /* 0x000fe400018e063f */
[----:B----4-:R-:W-:-:S04]  /*f620*/  @!P0 IMAD.WIDE.U32 R94, R88, 0x14000000, R94 ;  /* 0x14000000585e8825 */ /* 0x010fc800078e005e */
[----:B------:R-:W-:Y:S02]  /*f630*/  @!P0 IMAD R102, R89, 0x14000000, RZ ;  /* 0x1400000059668824 */ /* 0x000fe400078e02ff */
[----:B0-----:R-:W0:Y:S02]  /*f640*/  @!P0 LDC.64 R88, c[0x0][0x3a0] ;  /* 0x0000e800ff588b82 */ /* 0x001e240000000a00 */
[----:B------:R-:W-:Y:S01]  /*f650*/  @!P0 IMAD.IADD R102, R102, 0x1, R95 ;  /* 0x0000000166668824 */ /* 0x000fe200078e025f */
[----:B0-----:R-:W-:-:S04]  /*f660*/  @!P0 LEA R61, P3, R94, R88, 0x1 ;  /* 0x000000585e3d8211 */ /* 0x001fc800078608ff */
[----:B------:R-:W-:Y:S02]  /*f670*/  @!P0 LEA.HI.X R102, R94, R89, R102, 0x1, P3 ;  /* 0x000000595e668211 */ /* 0x000fe400018f0c66 */
[----:B------:R-:W-:-:S04]  /*f680*/  @!P0 IADD3 R88, P3, PT, R62, R38, RZ ;  /* 0x000000263e588210 */ /* 0x000fc80007f7e0ff */
[----:B------:R-:W-:Y:S02]  /*f690*/  @!P0 IADD3.X R89, PT, PT, RZ, R63, RZ, P3, !PT ;  /* 0x0000003fff598210 */ /* 0x000fe40001ffe4ff */
[----:B------:R-:W4:Y:S01]  /*f6a0*/  @!P0 LDG.E.64.CONSTANT R62, desc[UR8][R80.64] ;  /* 0x00000008503e8981 */ /* 0x000f22000c1e9b00 */
[----:B------:R-:W-:-:S05]  /*f6b0*/  @P1 PRMT R104, RZ, 0x7610, R104 ;  /* 0x00007610ff681816 */ /* 0x000fca0000000068 */
[----:B--2---:R0:W-:Y:S01]  /*f6c0*/  STS.U16 [R26+0x100], R104 ;  /* 0x000100681a007388 */ /* 0x0041e20000000400 */
[----:B------:R-:W-:Y:S01]  /*f6d0*/  LOP3.LUT P2, RZ, R59, 0x20, RZ, 0xc0, !PT ;  /* 0x000000203bff7812 */ /* 0x000fe2000784c0ff */
[----:B----4-:R-:W-:-:S04]  /*f6e0*/  @!P0 IMAD.WIDE.U32 R88, R62, 0x14000000, R88 ;  /* 0x140000003e588825 */ /* 0x010fc800078e0058 */
[----:B------:R-:W-:Y:S02]  /*f6f0*/  @!P0 IMAD R105, R63, 0x14000000, RZ ;  /* 0x140000003f698824 */ /* 0x000fe400078e02ff */
[----:B------:R-:W0:Y:S02]  /*f700*/  @!P0 LDC.64 R62, c[0x0][0x3a0] ;  /* 0x0000e800ff3e8b82 */ /* 0x000e240000000a00 */
[----:B------:R-:W-:Y:S01]  /*f710*/  @!P0 IMAD.IADD R105, R105, 0x1, R89 ;  /* 0x0000000169698824 */ /* 0x000fe200078e0259 */
[----:B0-----:R-:W-:-:S04]  /*f720*/  @!P0 LEA R104, P3, R88, R62, 0x1 ;  /* 0x0000003e58688211 */ /* 0x001fc800078608ff */
[----:B------:R-:W-:Y:S02]  /*f730*/  @!P0 LEA.HI.X R105, R88, R63, R105, 0x1, P3 ;  /* 0x0000003f58698211 */ /* 0x000fe400018f0c69 */
[----:B------:R-:W-:-:S05]  /*f740*/  @!P1 IADD3 R62, P3, PT, R51, 0x1000000, RZ ;  /* 0x01000000333e9810 */ /* 0x000fca0007f7e0ff */
[----:B------:R-:W-:Y:S01]  /*f750*/  @!P1 IMAD.X R63, RZ, RZ, R58, P3 ;  /* 0x000000ffff3f9224 */ /* 0x000fe200018e063a */
[----:B------:R-:W-:-:S04]  /*f760*/  @!P1 IADD3 R88, P3, PT, R96, 0x1000000, RZ ;  /* 0x0100000060589810 */ /* 0x000fc80007f7e0ff */
[----:B------:R-:W-:Y:S01]  /*f770*/  @!P1 IADD3.X R89, PT, PT, RZ, R106, RZ, P3, !PT ;  /* 0x0000006aff599210 */ /* 0x000fe20001ffe4ff */
[----:B------:R0:W2:Y:S04]  /*f780*/  @!P1 LDG.E.U16 R58, desc[UR8][R62.64+-0x600000] ;  /* 0xa00000083e3a9981 */ /* 0x0000a8000c1e1500 */
[----:B------:R1:W4:Y:S04]  /*f790*/  @!P1 LDG.E.U16 R51, desc[UR8][R88.64+-0x600000] ;  /* 0xa000000858339981 */ /* 0x000328000c1e1500 */
[----:B------:R-:W5:Y:S01]  /*f7a0*/  @!P2 LDG.E.64.CONSTANT R88, desc[UR8][R80.64] ;  /* 0x000000085058a981 */ /* 0x000f62000c1e9b00 */
[----:B------:R-:W-:-:S02]  /*f7b0*/  LOP3.LUT R95, R34, 0xffff, RZ, 0xc0, !PT ;  /* 0x0000ffff225f7812 */ /* 0x000fc400078ec0ff */
[----:B------:R-:W-:-:S03]  /*f7c0*/  @!P2 LOP3.LUT R94, R153, 0xffff, RZ, 0xc0, !PT ;  /* 0x0000ffff995ea812 */ /* 0x000fc600078ec0ff */
[----:B0-----:R-:W-:-:S03]  /*f7d0*/  IMAD.WIDE.U32 R62, R95, 0xa00, R52 ;  /* 0x00000a005f3e7825 */ /* 0x001fc600078e0034 */
[----:B------:R-:W-:-:S05]  /*f7e0*/  @!P2 IADD3 R94, P3, PT, R62, R94, RZ ;  /* 0x0000005e3e5ea210 */ /* 0x000fca0007f7e0ff */
[----:B------:R-:W-:Y:S01]  /*f7f0*/  @!P2 IMAD.X R95, RZ, RZ, R63, P3 ;  /* 0x000000ffff5fa224 */ /* 0x000fe200018e063f */
[----:B------:R-:W-:-:S05]  /*f800*/  @P1 PRMT R108, RZ, 0x7610, R108 ;  /* 0x00007610ff6c1816 */ /* 0x000fca000000006c */
[----:B---3--:R0:W-:Y:S01]  /*f810*/  STS.U16 [R26+0x102], R108 ;  /* 0x0001026c1a007388 */ /* 0x0081e20000000400 */
[----:B-----5:R-:W-:-:S04]  /*f820*/  @!P2 IMAD.WIDE.U32 R94, R88, 0x14000000, R94 ;  /* 0x14000000585ea825 */ /* 0x020fc800078e005e */
[----:B------:R-:W-:Y:S02]  /*f830*/  @!P2 IMAD R111, R89, 0x14000000, RZ ;  /* 0x14000000596fa824 */ /* 0x000fe400078e02ff */
[----:B-1----:R-:W0:Y:S01]  /*f840*/  @!P2 LDC.64 R88, c[0x0][0x3a0] ;  /* 0x0000e800ff58ab82 */ /* 0x002e220000000a00 */
[----:B------:R-:W-:Y:S01]  /*f850*/  @P1 PRMT R58, RZ, 0x7610, R58 ;  /* 0x00007610ff3a1816 */ /* 0x000fe2000000003a */
[----:B------:R-:W-:Y:S01]  /*f860*/  @!P2 IMAD.IADD R111, R111, 0x1, R95 ;  /* 0x000000016f6fa824 */ /* 0x000fe200078e025f */
[----:B------:R-:W-:-:S05]  /*f870*/  @P1 PRMT R51, RZ, 0x7610, R51 ;  /* 0x00007610ff331816 */ /* 0x000fca0000000033 */
[----:B----4-:R1:W-:Y:S01]  /*f880*/  STS.U16 [R26+0x106], R51 ;  /* 0x000106331a007388 */ /* 0x0103e20000000400 */
[C---:B0-----:R-:W-:Y:S02]  /*f890*/  @!P2 LEA R108, P3, R94.reuse, R88, 0x1 ;  /* 0x000000585e6ca211 */ /* 0x041fe400078608ff */
[----:B------:R-:W-:Y:S02]  /*f8a0*/  @!P0 IADD3 R88, P1, PT, R107, 0x1000000, RZ ;  /* 0x010000006b588810 */ /* 0x000fe40007f3e0ff */
[----:B------:R-:W-:Y:S02]  /*f8b0*/  @!P2 LEA.HI.X R111, R94, R89, R111, 0x1, P3 ;  /* 0x000000595e6fa211 */ /* 0x000fe400018f0c6f */
[----:B------:R-:W-:-:S05]  /*f8c0*/  @!P0 IADD3.X R89, PT, PT, RZ, R109, RZ, P1, !PT ;  /* 0x0000006dff598210 */ /* 0x000fca0000ffe4ff */
[----:B-1----:R0:W3:Y:S04]  /*f8d0*/  @!P0 LDG.E.U16 R51, desc[UR8][R88.64+-0x600000] ;  /* 0xa000000858338981 */ /* 0x0020e8000c1e1500 */
[----:B------:R-:W4:Y:S01]  /*f8e0*/  @!P2 LDG.E.64.CONSTANT R88, desc[UR8][R80.64] ;  /* 0x000000085058a981 */ /* 0x000f22000c1e9b00 */
[----:B------:R-:W-:-:S04]  /*f8f0*/  @!P2 LOP3.LUT R94, R152, 0xffff, RZ, 0xc0, !PT ;  /* 0x0000ffff985ea812 */ /* 0x000fc800078ec0ff */
[----:B------:R-:W-:-:S05]  /*f900*/  @!P2 IADD3 R94, P1, PT, R62, R94, RZ ;  /* 0x0000005e3e5ea210 */ /* 0x000fca0007f3e0ff */
[----:B------:R-:W-:Y:S01]  /*f910*/  @!P2 IMAD.X R95, RZ, RZ, R63, P1 ;  /* 0x000000ffff5fa224 */ /* 0x000fe200008e063f */
[----:B--2---:R1:W-:Y:S01]  /*f920*/  STS.U16 [R26+0x104], R58 ;  /* 0x0001043a1a007388 */ /* 0x0043e20000000400 */
[----:B----4-:R-:W-:-:S04]  /*f930*/  @!P2 IMAD.WIDE.U32 R94, R88, 0x14000000, R94 ;  /* 0x14000000585ea825 */ /* 0x010fc800078e005e */
[----:B------:R-:W-:Y:S02]  /*f940*/  @!P2 IMAD R107, R89, 0x14000000, RZ ;  /* 0x14000000596ba824 */ /* 0x000fe400078e02ff */
[----:B0-----:R-:W0:Y:S02]  /*f950*/  @!P2 LDC.64 R88, c[0x0][0x3a0] ;  /* 0x0000e800ff58ab82 */ /* 0x001e240000000a00 */
[----:B------:R-:W-:Y:S01]  /*f960*/  @!P2 IMAD.IADD R107, R107, 0x1, R95 ;  /* 0x000000016b6ba824 */ /* 0x000fe200078e025f */
[----:B0-----:R-:W-:-:S04]  /*f970*/  @!P2 LEA R106, P1, R94, R88, 0x1 ;  /* 0x000000585e6aa211 */ /* 0x001fc800078208ff */
[----:B------:R-:W-:Y:S02]  /*f980*/  @!P2 LEA.HI.X R107, R94, R89, R107, 0x1, P1 ;  /* 0x000000595e6ba211 */ /* 0x000fe400008f0c6b */
[----:B------:R-:W-:-:S04]  /*f990*/  @!P0 IADD3 R88, P1, PT, R65, 0x1000000, RZ ;  /* 0x0100000041588810 */ /* 0x000fc80007f3e0ff */
[----:B------:R-:W-:-:S05]  /*f9a0*/  @!P0 IADD3.X R89, PT, PT, RZ, R93, RZ, P1, !PT ;  /* 0x0000005dff598210 */ /* 0x000fca0000ffe4ff */
[----:B-1----:R0:W2:Y:S04]  /*f9b0*/  @!P0 LDG.E.U16 R58, desc[UR8][R88.64+-0x600000] ;  /* 0xa0000008583a8981 */ /* 0x0020a8000c1e1500 */
[----:B------:R-:W4:Y:S01]  /*f9c0*/  @!P2 LDG.E.64.CONSTANT R88, desc[UR8][R80.64] ;  /* 0x000000085058a981 */ /* 0x000f22000c1e9b00 */
[----:B------:R-:W-:-:S04]  /*f9d0*/  @!P2 LOP3.LUT R94, R151, 0xffff, RZ, 0xc0, !PT ;  /* 0x0000ffff975ea812 */ /* 0x000fc800078ec0ff */
[----:B------:R-:W-:-:S05]  /*f9e0*/  @!P2 IADD3 R94, P1, PT, R62, R94, RZ ;  /* 0x0000005e3e5ea210 */ /* 0x000fca0007f3e0ff */
[----:B------:R-:W-:Y:S01]  /*f9f0*/  @!P2 IMAD.X R95, RZ, RZ, R63, P1 ;  /* 0x000000ffff5fa224 */ /* 0x000fe200008e063f */
[----:B------:R-:W-:-:S05]  /*fa00*/  @P0 PRMT R51, RZ, 0x7610, R51 ;  /* 0x00007610ff330816 */ /* 0x000fca0000000033 */
[----:B---3--:R1:W-:Y:S01]  /*fa10*/  STS.U16 [R26+0x200], R51 ;  /* 0x000200331a007388 */ /* 0x0083e20000000400 */
[----:B----4-:R-:W-:-:S04]  /*fa20*/  @!P2 IMAD.WIDE.U32 R94, R88, 0x14000000, R94 ;  /* 0x14000000585ea825 */ /* 0x010fc800078e005e */
[----:B------:R-:W-:Y:S02]  /*fa30*/  @!P2 IMAD R65, R89, 0x14000000, RZ ;  /* 0x140000005941a824 */ /* 0x000fe400078e02ff */
[----:B0-----:R-:W1:Y:S02]  /*fa40*/  @!P2 LDC.64 R88, c[0x0][0x3a0] ;  /* 0x0000e800ff58ab82 */ /* 0x001e640000000a00 */
[----:B------:R-:W-:Y:S01]  /*fa50*/  @!P2 IMAD.IADD R65, R65, 0x1, R95 ;  /* 0x000000014141a824 */ /* 0x000fe200078e025f */
[----:B-1----:R-:W-:Y:S02]  /*fa60*/  @!P2 LEA R51, P1, R94, R88, 0x1 ;  /* 0x000000585e33a211 */ /* 0x002fe400078208ff */
[----:B------:R-:W-:Y:S02]  /*fa70*/  @!P2 LOP3.LUT R88, R150, 0xffff, RZ, 0xc0, !PT ;  /* 0x0000ffff9658a812 */ /* 0x000fe400078ec0ff */
[----:B------:R-:W-:Y:S02]  /*fa80*/  @!P2 LEA.HI.X R65, R94, R89, R65, 0x1, P1 ;  /* 0x000000595e41a211 */ /* 0x000fe400008f0c41 */
[----:B------:R-:W-:-:S02]  /*fa90*/  @!P2 IADD3 R62, P1, PT, R62, R88, RZ ;  /* 0x000000583e3ea210 */ /* 0x000fc40007f3e0ff */
[----:B------:R-:W3:Y:S02]  /*faa0*/  @!P2 LDG.E.64.CONSTANT R88, desc[UR8][R80.64] ;  /* 0x000000085058a981 */ /* 0x000ee4000c1e9b00 */
[----:B------:R-:W-:Y:S02]  /*fab0*/  @!P2 IADD3.X R63, PT, PT, RZ, R63, RZ, P1, !PT ;  /* 0x0000003fff3fa210 */ /* 0x000fe40000ffe4ff */
[----:B------:R-:W-:Y:S01]  /*fac0*/  LOP3.LUT P3, RZ, R59, 0x10, RZ, 0xc0, !PT ;  /* 0x000000103bff7812 */ /* 0x000fe2000786c0ff */
[----:B---3--:R-:W-:-:S04]  /*fad0*/  @!P2 IMAD.WIDE.U32 R62, R88, 0x14000000, R62 ;  /* 0x14000000583ea825 */ /* 0x008fc800078e003e */
        /* <DEDUP_REMOVED lines=8> */
[----:B------:R-:W-:Y:S02]  /*fb60*/  @!P0 IADD3.X R89, PT, PT, RZ, R105, RZ, P1, !PT ;  /* 0x00000069ff598210 */ /* 0x000fe40000ffe4ff */
[----:B------:R0:W3:Y:S04]  /*fb70*/  @!P0 LDG.E.U16 R105, desc[UR8][R62.64+-0x600000] ;  /* 0xa00000083e698981 */ /* 0x0000e8000c1e1500 */
        /* <DEDUP_REMOVED lines=8> */
[----:B--2---:R0:W-:Y:S01]  /*fc00*/  STS.U16 [R26+0x202], R58 ;  /* 0x0002023a1a007388 */ /* 0x0041e20000000400 */
[----:B-----5:R-:W-:-:S04]  /*fc10*/  @!P3 IMAD.WIDE.U32 R94, R88, 0x14000000, R94 ;  /* 0x14000000585eb825 */ /* 0x020fc800078e005e */
[----:B------:R-:W-:Y:S02]  /*fc20*/  @!P3 IMAD R109, R89, 0x14000000, RZ ;  /* 0x14000000596db824 */ /* 0x000fe400078e02ff */
[----:B-1----:R-:W0:Y:S01]  /*fc30*/  @!P3 LDC.64 R88, c[0x0][0x3a0] ;  /* 0x0000e800ff58bb82 */ /* 0x002e220000000a00 */
[----:B------:R-:W-:Y:S01]  /*fc40*/  @P0 PRMT R105, RZ, 0x7610, R105 ;  /* 0x00007610ff690816 */ /* 0x000fe20000000069 */
[----:B------:R-:W-:Y:S01]  /*fc50*/  @!P3 IMAD.IADD R109, R109, 0x1, R95 ;  /* 0x000000016d6db824 */ /* 0x000fe200078e025f */
[----:B------:R-:W-:-:S05]  /*fc60*/  @P0 PRMT R61, RZ, 0x7610, R61 ;  /* 0x00007610ff3d0816 */ /* 0x000fca000000003d */
[----:B----4-:R1:W-:Y:S01]  /*fc70*/  STS.U16 [R26+0x206], R61 ;  /* 0x0002063d1a007388 */ /* 0x0103e20000000400 */
[----:B0-----:R-:W-:Y:S02]  /*fc80*/  @!P3 LEA R58, P1, R94, R88, 0x1 ;  /* 0x000000585e3ab211 */ /* 0x001fe400078208ff */
[----:B------:R-:W-:Y:S02]  /*fc90*/  @!P2 IADD3 R88, P0, PT, R108, 0x1000000, RZ ;  /* 0x010000006c58a810 */ /* 0x000fe40007f1e0ff */
[----:B------:R-:W-:Y:S02]  /*fca0*/  @!P3 LEA.HI.X R109, R94, R89, R109, 0x1, P1 ;  /* 0x000000595e6db211 */ /* 0x000fe400008f0c6d */
[----:B------:R-:W-:-:S05]  /*fcb0*/  @!P2 IADD3.X R89, PT, PT, RZ, R111, RZ, P0, !PT ;  /* 0x0000006fff59a210 */ /* 0x000fca00007fe4ff */
[----:B-1----:R0:W2:Y:S04]  /*fcc0*/  @!P2 LDG.E.U16 R61, desc[UR8][R88.64+-0x600000] ;  /* 0xa0000008583da981 */ /* 0x0020a8000c1e1500 */
[----:B------:R-:W4:Y:S01]  /*fcd0*/  @!P3 LDG.E.64.CONSTANT R88, desc[UR8][R80.64] ;  /* 0x000000085058b981 */ /* 0x000f22000c1e9b00 */
[----:B------:R-:W-:-:S04]  /*fce0*/  @!P3 LOP3.LUT R104, R148, 0xffff, RZ, 0xc0, !PT ;  /* 0x0000ffff9468b812 */ /* 0x000fc800078ec0ff */
[----:B------:R-:W-:Y:S01]  /*fcf0*/  @!P3 IADD3 R104, P0, PT, R62, R104, RZ ;  /* 0x000000683e68b210 */ /* 0x000fe20007f1e0ff */
[----:B---3--:R1:W-:Y:S04]  /*fd00*/  STS.U16 [R26+0x204], R105 ;  /* 0x000204691a007388 */ /* 0x0083e80000000400 */
[----:B-1----:R-:W-:Y:S02]  /*fd10*/  @!P3 IMAD.X R105, RZ, RZ, R63, P0 ;  /* 0x000000ffff69b224 */ /* 0x002fe400000e063f */
        /* <DEDUP_REMOVED lines=8> */
[----:B------:R0:W3:Y:S04]  /*fda0*/  @!P2 LDG.E.U16 R106, desc[UR8][R88.64+-0x600000] ;  /* 0xa0000008586aa981 */ /* 0x0000e8000c1e1500 */
[----:B------:R-:W4:Y:S01]  /*fdb0*/  @!P3 LDG.E.64.CONSTANT R88, desc[UR8][R80.64] ;  /* 0x000000085058b981 */ /* 0x000f22000c1e9b00 */
[----:B------:R-:W-:-:S04]  /*fdc0*/  @!P3 LOP3.LUT R94, R147, 0xffff, RZ, 0xc0, !PT ;  /* 0x0000ffff935eb812 */ /* 0x000fc800078ec0ff */
[----:B------:R-:W-:Y:S02]  /*fdd0*/  @!P3 IADD3 R94, P0, PT, R62, R94, RZ ;  /* 0x0000005e3e5eb210 */ /* 0x000fe40007f1e0ff */
[----:B------:R-:W-:-:S03]  /*fde0*/  @P2 PRMT R61, RZ, 0x7610, R61 ;  /* 0x00007610ff3d2816 */ /* 0x000fc6000000003d */
[----:B------:R-:W-:Y:S02]  /*fdf0*/  @!P3 IMAD.X R95, RZ, RZ, R63, P0 ;  /* 0x000000ffff5fb224 */ /* 0x000fe400000e063f */
[----:B--2---:R1:W-:Y:S01]  /*fe00*/  STS.U16 [R26+0x300], R61 ;  /* 0x0003003d1a007388 */ /* 0x0043e20000000400 */
[----:B----4-:R-:W-:-:S04]  /*fe10*/  @!P3 IMAD.WIDE.U32 R94, R88, 0x14000000, R94 ;  /* 0x14000000585eb825 */ /* 0x010fc800078e005e */
[----:B-1----:R-:W-:Y:S02]  /*fe20*/  @!P3 IMAD R61, R89, 0x14000000, RZ ;  /* 0x14000000593db824 */ /* 0x002fe400078e02ff */
[----:B0-----:R-:W0:Y:S02]  /*fe30*/  @!P3 LDC.64 R88, c[0x0][0x3a0] ;  /* 0x0000e800ff58bb82 */ /* 0x001e240000000a00 */
[----:B------:R-:W-:Y:S01]  /*fe40*/  @!P3 IMAD.IADD R61, R61, 0x1, R95 ;  /* 0x000000013d3db824 */ /* 0x000fe200078e025f */
[----:B0-----:R-:W-:-:S04]  /*fe50*/  @!P3 LEA R95, P0, R94, R88, 0x1 ;  /* 0x000000585e5fb211 */ /* 0x001fc800078008ff */
[----:B------:R-:W-:Y:S02]  /*fe60*/  @!P3 LEA.HI.X R94, R94, R89, R61, 0x1, P0 ;  /* 0x000000595e5eb211 */ /* 0x000fe400000f0c3d */
[----:B------:R-:W2:Y:S01]  /*fe70*/  @!P3 LDG.E.64.CONSTANT R88, desc[UR8][R80.64] ;  /* 0x000000085058b981 */ /* 0x000ea2000c1e9b00 */
[----:B------:R-:W-:-:S04]  /*fe80*/  @!P3 LOP3.LUT R61, R146, 0xffff, RZ, 0xc0, !PT ;  /* 0x0000ffff923db812 */ /* 0x000fc800078ec0ff */
[----:B------:R-:W-:-:S04]  /*fe90*/  @!P3 IADD3 R62, P0, PT, R62, R61, RZ ;  /* 0x0000003d3e3eb210 */ /* 0x000fc80007f1e0ff */
[----:B------:R-:W-:Y:S02]  /*fea0*/  @!P3 IADD3.X R63, PT, PT, RZ, R63, RZ, P0, !PT ;  /* 0x0000003fff3fb210 */ /* 0x000fe400007fe4ff */
[----:B------:R-:W-:Y:S01]  /*feb0*/  LOP3.LUT P1, RZ, R59, 0x8, RZ, 0xc0, !PT ;  /* 0x000000083bff7812 */ /* 0x000fe2000782c0ff */
[----:B--2---:R-:W-:-:S04]  /*fec0*/  @!P3 IMAD.WIDE.U32 R62, R88, 0x14000000, R62 ;  /* 0x14000000583eb825 */ /* 0x004fc800078e003e */
[----:B------:R-:W-:Y:S02]  /*fed0*/  @!P3 IMAD R61, R89, 0x14000000, RZ ;  /* 0x14000000593db824 */ /* 0x000fe400078e02ff */
[----:B------:R-:W0:Y:S02]  /*fee0*/  @!P3 LDC.64 R88, c[0x0][0x3a0] ;  /* 0x0000e800ff58bb82 */ /* 0x000e240000000a00 */
[----:B------:R-:W-:Y:S01]  /*fef0*/  @!P3 IMAD.IADD R61, R61, 0x1, R63 ;  /* 0x000000013d3db824 */ /* 0x000fe200078e023f */
[----:B0-----:R-:W-:-:S04]  /*ff00*/  @!P3 LEA R102, P0, R62, R88, 0x1 ;  /* 0x000000583e66b211 */ /* 0x001fc800078008ff */
[----:B------:R-:W-:Y:S02]  /*ff10*/  @!P3 LEA.HI.X R61, R62, R89, R61, 0x1, P0 ;  /* 0x000000593e3db211 */ /* 0x000fe400000f0c3d */
[----:B------:R-:W2:Y:S01]  /*ff20*/  @!P1 LDG.E.64.CONSTANT R88, desc[UR8][R80.64] ;  /* 0x0000000850589981 */ /* 0x000ea2000c1e9b00 */
[----:B------:R-:W-:Y:S02]  /*ff30*/  @!P2 IADD3 R62, P0, PT, R51, 0x1000000, RZ ;  /* 0x01000000333ea810 */ /* 0x000fe40007f1e0ff */
[----:B------:R-:W-:Y:S02]  /*ff40*/  @P2 PRMT R106, RZ, 0x7610, R106 ;  /* 0x00007610ff6a2816 */ /* 0x000fe4000000006a */
[----:B------:R-:W-:Y:S01]  /*ff50*/  LOP3.LUT R51, R36, 0xffff, RZ, 0xc0, !PT ;  /* 0x0000ffff24337812 */ /* 0x000fe200078ec0ff */
[----:B------:R-:W-:Y:S02]  /*ff60*/  @!P2 IMAD.X R63, RZ, RZ, R65, P0 ;  /* 0x000000ffff3fa224 */ /* 0x000fe400000e0641 */
[----:B---3--:R0:W-:Y:S02]  /*ff70*/  STS.U16 [R26+0x302], R106 ;  /* 0x0003026a1a007388 */ /* 0x0081e40000000400 */
[----:B------:R-:W-:-:S02]  /*ff80*/  IMAD.WIDE.U32 R52, R51, 0xa00, R52 ;  /* 0x00000a0033347825 */ /* 0x000fc400078e0034 */
[----:B0-----:R0:W3:Y:S02]  /*ff90*/  @!P2 LDG.E.U16 R106, desc[UR8][R62.64+-0x600000] ;  /* 0xa00000083e6aa981 */ /* 0x0010e4000c1e1500 */
[----:B0-----:R-:W-:-:S04]  /*ffa0*/  @!P1 LOP3.LUT R62, R145, 0xffff, RZ, 0xc0, !PT ;  /* 0x0000ffff913e9812 */ /* 0x001fc800078ec0ff */
[----:B------:R-:W-:-:S04]  /*ffb0*/  @!P1 IADD3 R62, P0, PT, R52, R62, RZ ;  /* 0x0000003e343e9210 */ /* 0x000fc80007f1e0ff */
[----:B------:R-:W-:-:S03]  /*ffc0*/  @!P1 IADD3.X R63, PT, PT, RZ, R53, RZ, P0, !PT ;  /* 0x00000035ff3f9210 */ /* 0x000fc600007fe4ff */
[----:B--2---:R-:W-:-:S04]  /*ffd0*/  @!P1 IMAD.WIDE.U32 R62, R88, 0x14000000, R62 ;  /* 0x14000000583e9825 */ /* 0x004fc800078e003e */
[----:B------:R-:W-:Y:S02]  /*ffe0*/  @!P1 IMAD R51, R89, 0x14000000, RZ ;  /* 0x1400000059339824 */ /* 0x000fe400078e02ff */
[----:B------:R-:W0:Y:S02]  /*fff0*/  @!P1 LDC.64 R88, c[0x0][0x3a0] ;  /* 0x0000e800ff589b82 */ /* 0x000e240000000a00 */
[----:B------:R-:W-:Y:S01]  /*10000*/  @!P1 IMAD.IADD R51, R51, 0x1, R63 ;  /* 0x0000000133339824 */ /* 0x000fe200078e023f */
[----:B0-----:R-:W-:-:S04]  /*10010*/  @!P1 LEA R65, P0, R62, R88, 0x1 ;  /* 0x000000583e419211 */ /* 0x001fc800078008ff */
[----:B------:R-:W-:Y:S02]  /*10020*/  @!P1 LEA.HI.X R51, R62, R89, R51, 0x1, P0 ;  /* 0x000000593e339211 */ /* 0x000fe400000f0c33 */
[----:B------:R-:W2:Y:S01]  /*10030*/  @!P1 LDG.E.64.CONSTANT R88, desc[UR8][R80.64] ;  /* 0x0000000850589981 */ /* 0x000ea2000c1e9b00 */
[----:B------:R-:W-:-:S05]  /*10040*/  @!P2 IADD3 R62, P0, PT, R93, 0x1000000, RZ ;  /* 0x010000005d3ea810 */ /* 0x000fca0007f1e0ff */
[----:B------:R-:W-:-:S05]  /*10050*/  @!P2 IMAD.X R63, RZ, RZ, R96, P0 ;  /* 0x000000ffff3fa224 */ /* 0x000fca00000e0660 */
[----:B------:R0:W4:Y:S02]  /*10060*/  @!P2 LDG.E.U16 R93, desc[UR8][R62.64+-0x600000] ;  /* 0xa00000083e5da981 */ /* 0x000124000c1e1500 */
[----:B0-----:R-:W-:-:S04]  /*10070*/  @!P1 LOP3.LUT R62, R144, 0xffff, RZ, 0xc0, !PT ;  /* 0x0000ffff903e9812 */ /* 0x001fc800078ec0ff */
[----:B------:R-:W-:-:S04]  /*10080*/  @!P1 IADD3 R62, P0, PT, R52, R62, RZ ;  /* 0x0000003e343e9210 */ /* 0x000fc80007f1e0ff */
[----:B------:R-:W-:Y:S02]  /*10090*/  @!P1 IADD3.X R63, PT, PT, RZ, R53, RZ, P0, !PT ;  /* 0x00000035ff3f9210 */ /* 0x000fe400007fe4ff */
[----:B------:R-:W-:-:S05]  /*100a0*/  @P2 PRMT R106, RZ, 0x7610, R106 ;  /* 0x00007610ff6a2816 */ /* 0x000fca000000006a */
[----:B---3--:R0:W-:Y:S02]  /*100b0*/  STS.U16 [R26+0x304], R106 ;  /* 0x0003046a1a007388 */ /* 0x0081e40000000400 */
[----:B0-----:R-:W0:Y:S01]  /*100c0*/  @!P1 LDC.64 R106, c[0x0][0x3a0] ;  /* 0x0000e800ff6a9b82 */ /* 0x001e220000000a00 */
[----:B--2---:R-:W-:-:S04]  /*100d0*/  @!P1 IMAD.WIDE.U32 R62, R88, 0x14000000, R62 ;  /* 0x14000000583e9825 */ /* 0x004fc800078e003e */
[----:B------:R-:W-:-:S04]  /*100e0*/  @!P1 IMAD R88, R89, 0x14000000, RZ ;  /* 0x1400000059589824 */ /* 0x000fc800078e02ff */
[----:B------:R-:W-:Y:S02]  /*100f0*/  @!P1 IMAD.IADD R63, R88, 0x1, R63 ;  /* 0x00000001583f9824 */ /* 0x000fe400078e023f */
[----:B------:R-:W2:Y:S01]  /*10100*/  @!P1 LDG.E.64.CONSTANT R88, desc[UR8][R80.64] ;  /* 0x0000000850589981 */ /* 0x000ea2000c1e9b00 */
[----:B0-----:R-:W-:Y:S02]  /*10110*/  @!P1 LEA R108, P0, R62, R106, 0x1 ;  /* 0x0000006a3e6c9211 */ /* 0x001fe400078008ff */
[----:B------:R-:W-:Y:S02]  /*10120*/  @P2 PRMT R93, RZ, 0x7610, R93 ;  /* 0x00007610ff5d2816 */ /* 0x000fe4000000005d */
[----:B------:R-:W-:Y:S02]  /*10130*/  @!P1 LEA.HI.X R107, R62, R107, R63, 0x1, P0 ;  /* 0x0000006b3e6b9211 */ /* 0x000fe400000f0c3f */
[----:B------:R-:W-:-:S05]  /*10140*/  @!P3 IADD3 R62, P2, PT, R58, 0x1000000, RZ ;  /* 0x010000003a3eb810 */ /* 0x000fca0007f5e0ff */
[----:B------:R-:W-:-:S05]  /*10150*/  @!P3 IMAD.X R63, RZ, RZ, R109, P2 ;  /* 0x000000ffff3fb224 */ /* 0x000fca00010e066d */
[----:B------:R0:W3:Y:S02]  /*10160*/  @!P3 LDG.E.U16 R109, desc[UR8][R62.64+-0x600000] ;  /* 0xa00000083e6db981 */ /* 0x0000e4000c1e1500 */
[----:B0-----:R-:W-:-:S04]  /*10170*/  @!P1 LOP3.LUT R62, R143, 0xffff, RZ, 0xc0, !PT ;  /* 0x0000ffff8f3e9812 */ /* 0x001fc800078ec0ff */
[----:B------:R-:W-:-:S04]  /*10180*/  @!P1 IADD3 R62, P2, PT, R52, R62, RZ ;  /* 0x0000003e343e9210 */ /* 0x000fc80007f5e0ff */
[----:B------:R-:W-:Y:S01]  /*10190*/  @!P1 IADD3.X R63, PT, PT, RZ, R53, RZ, P2, !PT ;  /* 0x00000035ff3f9210 */ /* 0x000fe200017fe4ff */
[----:B----4-:R0:W-:Y:S02]  /*101a0*/  STS.U16 [R26+0x306], R93 ;  /* 0x0003065d1a007388 */ /* 0x0101e40000000400 */
[----:B--2---:R-:W-:-:S04]  /*101b0*/  @!P1 IMAD.WIDE.U32 R62, R88, 0x14000000, R62 ;  /* 0x14000000583e9825 */ /* 0x004fc800078e003e */
[----:B0-----:R-:W-:Y:S02]  /*101c0*/  @!P1 IMAD R93, R89, 0x14000000, RZ ;  /* 0x14000000595d9824 */ /* 0x001fe400078e02ff */
[----:B------:R-:W0:Y:S02]  /*101d0*/  @!P1 LDC.64 R88, c[0x0][0x3a0] ;  /* 0x0000e800ff589b82 */ /* 0x000e240000000a00 */
[----:B------:R-:W-:Y:S01]  /*101e0*/  @!P1 IMAD.IADD R93, R93, 0x1, R63 ;  /* 0x000000015d5d9824 */ /* 0x000fe200078e023f */
[----:B0-----:R-:W-:-:S04]  /*101f0*/  @!P1 LEA R96, P2, R62, R88, 0x1 ;  /* 0x000000583e609211 */ /* 0x001fc800078408ff */
[----:B------:R-:W-:Y:S02]  /*10200*/  @!P1 LEA.HI.X R93, R62, R89, R93, 0x1, P2 ;  /* 0x000000593e5d9211 */ /* 0x000fe400010f0c5d */
[----:B------:R-:W2:Y:S01]  /*10210*/  @!P1 LDG.E.64.CONSTANT R62, desc[UR8][R80.64] ;  /* 0x00000008503e9981 */ /* 0x000ea2000c1e9b00 */
[----:B------:R-:W-:-:S04]  /*10220*/  @!P1 LOP3.LUT R58, R142, 0xffff, RZ, 0xc0, !PT ;  /* 0x0000ffff8e3a9812 */ /* 0x000fc800078ec0ff */
[----:B------:R-:W-:-:S05]  /*10230*/  @!P1 IADD3 R52, P2, PT, R52, R58, RZ ;  /* 0x0000003a34349210 */ /* 0x000fca0007f5e0ff */
[----:B------:R-:W-:Y:S01]  /*10240*/  @!P1 IMAD.X R53, RZ, RZ, R53, P2 ;  /* 0x000000ffff359224 */ /* 0x000fe200010e0635 */
[----:B------:R-:W-:Y:S01]  /*10250*/  LOP3.LUT P0, RZ, R59, 0x4, RZ, 0xc0, !PT ;  /* 0x000000043bff7812 */ /* 0x000fe2000780c0ff */
[----:B--2---:R-:W-:-:S04]  /*10260*/  @!P1 IMAD.WIDE.U32 R52, R62, 0x14000000, R52 ;  /* 0x140000003e349825 */ /* 0x004fc800078e0034 */
[----:B------:R-:W-:Y:S02]  /*10270*/  @!P1 IMAD R58, R63, 0x14000000, RZ ;  /* 0x140000003f3a9824 */ /* 0x000fe400078e02ff */
[----:B------:R-:W0:Y:S03]  /*10280*/  @!P1 LDC.64 R62, c[0x0][0x3a0] ;  /* 0x0000e800ff3e9b82 */ /* 0x000e260000000a00 */
[----:B------:R-:W-:Y:S02]  /*10290*/  @!P1 IADD3 R58, PT, PT, R58, R53, RZ ;  /* 0x000000353a3a9210 */ /* 0x000fe40007ffe0ff */
[----:B0-----:R-:W-:-:S04]  /*102a0*/  @!P1 LEA R106, P2, R52, R62, 0x1 ;  /* 0x0000003e346a9211 */ /* 0x001fc800078408ff */
[----:B------:R-:W-:Y:S02]  /*102b0*/  @!P1 LEA.HI.X R58, R52, R63, R58, 0x1, P2 ;  /* 0x0000003f343a9211 */ /* 0x000fe400010f0c3a */
[----:B------:R-:W-:-:S05]  /*102c0*/  @!P3 IADD3 R52, P2, PT, R105, 0x1000000, RZ ;  /* 0x010000006934b810 */ /* 0x000fca0007f5e0ff */
[----:B------:R-:W-:Y:S01]  /*102d0*/  @!P3 IMAD.X R53, RZ, RZ, R104, P2 ;  /* 0x000000ffff35b224 */ /* 0x000fe200010e0668 */
[----:B------:R-:W-:Y:S01]  /*102e0*/  @!P0 LOP3.LUT R88, R141, 0xffff, RZ, 0xc0, !PT ;  /* 0x0000ffff8d588812 */ /* 0x000fe200078ec0ff */
[----:B------:R-:W0:Y:S03]  /*102f0*/  @!P0 LDC.64 R104, c[0x0][0x3a0] ;  /* 0x0000e800ff688b82 */ /* 0x000e260000000a00 */
[----:B------:R1:W2:Y:S04]  /*10300*/  @!P3 LDG.E.U16 R62, desc[UR8][R52.64+-0x600000] ;  /* 0xa0000008343eb981 */ /* 0x0002a8000c1e1500 */
[----:B------:R-:W4:Y:S01]  /*10310*/  @!P0 LDG.E.64.CONSTANT R52, desc[UR8][R80.64] ;  /* 0x0000000850348981 */ /* 0x000f22000c1e9b00 */
[----:B------:R-:W-:-:S05]  /*10320*/  @!P0 IADD3 R88, P2, PT, R100, R88, RZ ;  /* 0x0000005864588210 */ /* 0x000fca0007f5e0ff */
[----:B------:R-:W-:Y:S02]  /*10330*/  @!P0 IMAD.X R89, RZ, RZ, R101, P2 ;  /* 0x000000ffff598224 */ /* 0x000fe400010e0665 */
[----:B----4-:R-:W-:-:S04]  /*10340*/  @!P0 IMAD.WIDE.U32 R88, R52, 0x14000000, R88 ;  /* 0x1400000034588825 */ /* 0x010fc800078e0058 */
[----:B------:R-:W-:Y:S02]  /*10350*/  @!P0 IMAD R63, R53, 0x14000000, RZ ;  /* 0x14000000353f8824 */ /* 0x000fe400078e02ff */
[----:B-1----:R-:W1:Y:S03]  /*10360*/  @!P0 LDC.64 R52, c[0x0][0x3a0] ;  /* 0x0000e800ff348b82 */ /* 0x002e660000000a00 */
[----:B------:R-:W-:Y:S02]  /*10370*/  @!P0 IADD3 R63, PT, PT, R63, R89, RZ ;  /* 0x000000593f3f8210 */ /* 0x000fe40007ffe0ff */
[----:B------:R-:W-:-:S05]  /*10380*/  @P3 PRMT R62, RZ, 0x7610, R62 ;  /* 0x00007610ff3e3816 */ /* 0x000fca000000003e */
[----:B--2---:R2:W-:Y:S01]  /*10390*/  STS.U16 [R26+0x402], R62 ;  /* 0x0004023e1a007388 */ /* 0x0045e20000000400 */
[----:B-1----:R-:W-:-:S04]  /*103a0*/  @!P0 LEA R89, P2, R88, R52, 0x1 ;  /* 0x0000003458598211 */ /* 0x002fc800078408ff */
[----:B------:R-:W-:Y:S02]  /*103b0*/  @!P0 LEA.HI.X R88, R88, R53, R63, 0x1, P2 ;  /* 0x0000003558588211 */ /* 0x000fe400010f0c3f */
[----:B------:R-:W-:-:S05]  /*103c0*/  @!P3 IADD3 R52, P2, PT, R95, 0x1000000, RZ ;  /* 0x010000005f34b810 */ /* 0x000fca0007f5e0ff */
[----:B------:R-:W-:-:S05]  /*103d0*/  @!P3 IMAD.X R53, RZ, RZ, R94, P2 ;  /* 0x000000ffff35b224 */ /* 0x000fca00010e065e */
[----:B--2---:R1:W2:Y:S04]  /*103e0*/  @!P3 LDG.E.U16 R62, desc[UR8][R52.64+-0x600000] ;  /* 0xa0000008343eb981 */ /* 0x0042a8000c1e1500 */
[----:B------:R-:W4:Y:S01]  /*103f0*/  @!P0 LDG.E.64.CONSTANT R52, desc[UR8][R80.64] ;  /* 0x0000000850348981 */ /* 0x000f22000c1e9b00 */
[----:B------:R-:W-:-:S04]  /*10400*/  @!P0 LOP3.LUT R94, R140, 0xffff, RZ, 0xc0, !PT ;  /* 0x0000ffff8c5e8812 */ /* 0x000fc800078ec0ff */
[----:B------:R-:W-:-:S05]  /*10410*/  @!P0 IADD3 R94, P2, PT, R100, R94, RZ ;  /* 0x0000005e645e8210 */ /* 0x000fca0007f5e0ff */
[----:B------:R-:W-:Y:S02]  /*10420*/  @!P0 IMAD.X R95, RZ, RZ, R101, P2 ;  /* 0x000000ffff5f8224 */ /* 0x000fe400010e0665 */
[----:B----4-:R-:W-:-:S04]  /*10430*/  @!P0 IMAD.WIDE.U32 R94, R52, 0x14000000, R94 ;  /* 0x14000000345e8825 */ /* 0x010fc800078e005e */
[----:B------:R-:W-:Y:S02]  /*10440*/  @!P0 IMAD R63, R53, 0x14000000, RZ ;  /* 0x14000000353f8824 */ /* 0x000fe400078e02ff */
[----:B-1----:R-:W1:Y:S01]  /*10450*/  @!P0 LDC.64 R52, c[0x0][0x3a0] ;  /* 0x0000e800ff348b82 */ /* 0x002e620000000a00 */
[----:B------:R-:W-:Y:S02]  /*10460*/  @P3 PRMT R62, RZ, 0x7610, R62 ;  /* 0x00007610ff3e3816 */ /* 0x000fe4000000003e */
[----:B------:R-:W-:-:S03]  /*10470*/  @!P0 IADD3 R63, PT, PT, R63, R95, RZ ;  /* 0x0000005f3f3f8210 */ /* 0x000fc60007ffe0ff */
[----:B--2---:R2:W-:Y:S01]  /*10480*/  STS.U16 [R26+0x404], R62 ;  /* 0x0004043e1a007388 */ /* 0x0045e20000000400 */
[----:B-1----:R-:W-:-:S04]  /*10490*/  @!P0 LEA R95, P2, R94, R52, 0x1 ;  /* 0x000000345e5f8211 */ /* 0x002fc800078408ff */
[----:B------:R-:W-:Y:S02]  /*104a0*/  @!P0 LEA.HI.X R94, R94, R53, R63, 0x1, P2 ;  /* 0x000000355e5e8211 */ /* 0x000fe400010f0c3f */
[----:B--2---:R-:W2:Y:S01]  /*104b0*/  @!P0 LDG.E.64.CONSTANT R62, desc[UR8][R80.64] ;  /* 0x00000008503e8981 */ /* 0x004ea2000c1e9b00 */
[----:B------:R-:W-:Y:S02]  /*104c0*/  @!P3 IADD3 R52, P4, PT, R102, 0x1000000, RZ ;  /* 0x010000006634b810 */ /* 0x000fe40007f9e0ff */
[----:B------:R-:W-:-:S03]  /*104d0*/  @P3 PRMT R109, RZ, 0x7610, R109 ;  /* 0x00007610ff6d3816 */ /* 0x000fc6000000006d */
[----:B------:R-:W-:Y:S02]  /*104e0*/  @!P3 IMAD.X R53, RZ, RZ, R61, P4 ;  /* 0x000000ffff35b224 */ /* 0x000fe400020e063d */
[----:B---3--:R1:W-:Y:S04]  /*104f0*/  STS.U16 [R26+0x400], R109 ;  /* 0x0004006d1a007388 */ /* 0x0083e80000000400 */
[----:B-1----:R1:W3:Y:S02]  /*10500*/  @!P3 LDG.E.U16 R109, desc[UR8][R52.64+-0x600000] ;  /* 0xa0000008346db981 */ /* 0x0022e4000c1e1500 */
[----:B-1----:R-:W-:-:S04]  /*10510*/  @!P0 LOP3.LUT R52, R139, 0xffff, RZ, 0xc0, !PT ;  /* 0x0000ffff8b348812 */ /* 0x002fc800078ec0ff */
[----:B------:R-:W-:-:S05]  /*10520*/  @!P0 IADD3 R52, P4, PT, R100, R52, RZ ;  /* 0x0000003464348210 */ /* 0x000fca0007f9e0ff */
[----:B------:R-:W-:Y:S02]  /*10530*/  @!P0 IMAD.X R53, RZ, RZ, R101, P4 ;  /* 0x000000ffff358224 */ /* 0x000fe400020e0665 */
[----:B--2---:R-:W-:-:S04]  /*10540*/  @!P0 IMAD.WIDE.U32 R52, R62, 0x14000000, R52 ;  /* 0x140000003e348825 */ /* 0x004fc800078e0034 */
[----:B------:R-:W-:Y:S02]  /*10550*/  @!P0 IMAD R102, R63, 0x14000000, RZ ;  /* 0x140000003f668824 */ /* 0x000fe400078e02ff */
[----:B------:R-:W2:Y:S01]  /*10560*/  @!P0 LDG.E.64.CONSTANT R62, desc[UR8][R80.64] ;  /* 0x00000008503e8981 */ /* 0x000ea2000c1e9b00 */
[----:B0-----:R-:W-:Y:S02]  /*10570*/  @!P0 LEA R104, P4, R52, R104, 0x1 ;  /* 0x0000006834688211 */ /* 0x001fe400078808ff */
[----:B------:R-:W-:-:S04]  /*10580*/  @!P0 IADD3 R102, PT, PT, R102, R53, RZ ;  /* 0x0000003566668210 */ /* 0x000fc80007ffe0ff */
[----:B------:R-:W-:Y:S02]  /*10590*/  @!P0 LEA.HI.X R102, R52, R105, R102, 0x1, P4 ;  /* 0x0000006934668211 */ /* 0x000fe400020f0c66 */
[----:B------:R-:W-:-:S04]  /*105a0*/  @!P0 LOP3.LUT R52, R138, 0xffff, RZ, 0xc0, !PT ;  /* 0x0000ffff8a348812 */ /* 0x000fc800078ec0ff */
[----:B------:R-:W-:-:S05]  /*105b0*/  @!P0 IADD3 R52, P4, PT, R100, R52, RZ ;  /* 0x0000003464348210 */ /* 0x000fca0007f9e0ff */
[----:B------:R-:W-:Y:S01]  /*105c0*/  @!P0 IMAD.X R53, RZ, RZ, R101, P4 ;  /* 0x000000ffff358224 */ /* 0x000fe200020e0665 */
        /* <DEDUP_REMOVED lines=8> */
[----:B------:R-:W-:Y:S02]  /*10650*/  @P3 PRMT R109, RZ, 0x7610, R109 ;  /* 0x00007610ff6d3816 */ /* 0x000fe4000000006d */
[----:B------:R-:W-:-:S04]  /*10660*/  @!P1 IADD3 R52, P3, PT, R65, 0x1000000, RZ ;  /* 0x0100000041349810 */ /* 0x000fc80007f7e0ff */
[----:B------:R-:W-:-:S05]  /*10670*/  @!P1 IADD3.X R53, PT, PT, RZ, R51, RZ, P3, !PT ;  /* 0x00000033ff359210 */ /* 0x000fca0001ffe4ff */
[----:B------:R0:W4:Y:S02]  /*10680*/  @!P1 LDG.E.U16 R100, desc[UR8][R52.64+-0x600000] ;  /* 0xa000000834649981 */ /* 0x000124000c1e1500 */
[----:B0-----:R-:W-:-:S04]  /*10690*/  @!P2 LOP3.LUT R52, R137, 0xffff, RZ, 0xc0, !PT ;  /* 0x0000ffff8934a812 */ /* 0x001fc800078ec0ff */
[----:B------:R-:W-:-:S05]  /*106a0*/  @!P2 IADD3 R52, P3, PT, R98, R52, RZ ;  /* 0x000000346234a210 */ /* 0x000fca0007f7e0ff */
[----:B------:R-:W-:Y:S02]  /*106b0*/  @!P2 IMAD.X R53, RZ, RZ, R99, P3 ;  /* 0x000000ffff35a224 */ /* 0x000fe400018e0663 */
[----:B--2---:R-:W-:-:S04]  /*106c0*/  @!P2 IMAD.WIDE.U32 R52, R62, 0x14000000, R52 ;  /* 0x140000003e34a825 */ /* 0x004fc800078e0034 */
[----:B------:R-:W-:Y:S02]  /*106d0*/  @!P2 IMAD R51, R63, 0x14000000, RZ ;  /* 0x140000003f33a824 */ /* 0x000fe400078e02ff */
[----:B------:R-:W0:Y:S02]  /*106e0*/  @!P2 LDC.64 R62, c[0x0][0x3a0] ;  /* 0x0000e800ff3eab82 */ /* 0x000e240000000a00 */
[----:B------:R-:W-:Y:S01]  /*106f0*/  @!P2 IMAD.IADD R51, R51, 0x1, R53 ;  /* 0x000000013333a824 */ /* 0x000fe200078e0235 */
[----:B0-----:R-:W-:-:S04]  /*10700*/  @!P2 LEA R65, P3, R52, R62, 0x1 ;  /* 0x0000003e3441a211 */ /* 0x001fc800078608ff */
[----:B------:R-:W-:Y:S02]  /*10710*/  @!P2 LEA.HI.X R51, R52, R63, R51, 0x1, P3 ;  /* 0x0000003f3433a211 */ /* 0x000fe400018f0c33 */
[----:B------:R-:W2:Y:S01]  /*10720*/  @!P2 LDG.E.64.CONSTANT R62, desc[UR8][R80.64] ;  /* 0x00000008503ea981 */ /* 0x000ea2000c1e9b00 */
[----:B------:R-:W-:-:S04]  /*10730*/  @!P1 IADD3 R52, P3, PT, R108, 0x1000000, RZ ;  /* 0x010000006c349810 */ /* 0x000fc80007f7e0ff */
[----:B------:R-:W-:-:S05]  /*10740*/  @!P1 IADD3.X R53, PT, PT, RZ, R107, RZ, P3, !PT ;  /* 0x0000006bff359210 */ /* 0x000fca0001ffe4ff */
[----:B------:R0:W5:Y:S01]  /*10750*/  @!P1 LDG.E.U16 R105, desc[UR8][R52.64+-0x600000] ;  /* 0xa000000834699981 */ /* 0x000162000c1e1500 */
[----:B------:R-:W-:Y:S02]  /*10760*/  @P1 PRMT R100, RZ, 0x7610, R100 ;  /* 0x00007610ff641816 */ /* 0x000fe40000000064 */
[----:B0-----:R-:W-:-:S04]  /*10770*/  @!P2 LOP3.LUT R52, R136, 0xffff, RZ, 0xc0, !PT ;  /* 0x0000ffff8834a812 */ /* 0x001fc800078ec0ff */
[----:B------:R-:W-:Y:S01]  /*10780*/  @!P2 IADD3 R52, P3, PT, R98, R52, RZ ;  /* 0x000000346234a210 */ /* 0x000fe20007f7e0ff */
[----:B----4-:R0:W-:Y:S04]  /*10790*/  STS.U16 [R26+0x500], R100 ;  /* 0x000500641a007388 */ /* 0x0101e80000000400 */
[----:B------:R-:W-:Y:S02]  /*107a0*/  @!P2 IMAD.X R53, RZ, RZ, R99, P3 ;  /* 0x000000ffff35a224 */ /* 0x000fe400018e0663 */
[----:B--2---:R-:W-:-:S04]  /*107b0*/  @!P2 IMAD.WIDE.U32 R52, R62, 0x14000000, R52 ;  /* 0x140000003e34a825 */ /* 0x004fc800078e0034 */
[----:B0-----:R-:W-:Y:S02]  /*107c0*/  @!P2 IMAD R100, R63, 0x14000000, RZ ;  /* 0x140000003f64a824 */ /* 0x001fe400078e02ff */
[----:B------:R-:W0:Y:S02]  /*107d0*/  @!P2 LDC.64 R62, c[0x0][0x3a0] ;  /* 0x0000e800ff3eab82 */ /* 0x000e240000000a00 */
[----:B------:R-:W-:Y:S01]  /*107e0*/  @!P2 IMAD.IADD R100, R100, 0x1, R53 ;  /* 0x000000016464a824 */ /* 0x000fe200078e0235 */
[----:B0-----:R-:W-:-:S04]  /*107f0*/  @!P2 LEA R111, P3, R52, R62, 0x1 ;  /* 0x0000003e346fa211 */ /* 0x001fc800078608ff */
[----:B------:R-:W-:Y:S02]  /*10800*/  @!P2 LEA.HI.X R100, R52, R63, R100, 0x1, P3 ;  /* 0x0000003f3464a211 */ /* 0x000fe400018f0c64 */
[----:B------:R-:W2:Y:S01]  /*10810*/  @!P2 LDG.E.64.CONSTANT R62, desc[UR8][R80.64] ;  /* 0x00000008503ea981 */ /* 0x000ea2000c1e9b00 */
[----:B------:R-:W-:Y:S02]  /*10820*/  @!P1 IADD3 R52, P4, PT, R96, 0x1000000, RZ ;  /* 0x0100000060349810 */ /* 0x000fe40007f9e0ff */
[----:B------:R-:W-:Y:S02]  /*10830*/  @P1 PRMT R105, RZ, 0x7610, R105 ;  /* 0x00007610ff691816 */ /* 0x000fe40000000069 */
[----:B------:R-:W-:-:S03]  /*10840*/  @!P1 IADD3.X R53, PT, PT, RZ, R93, RZ, P4, !PT ;  /* 0x0000005dff359210 */ /* 0x000fc600027fe4ff */
[----:B-----5:R0:W-:Y:S04]  /*10850*/  STS.U16 [R26+0x502], R105 ;  /* 0x000502691a007388 */ /* 0x0201e80000000400 */
[----:B0-----:R0:W4:Y:S02]  /*10860*/  @!P1 LDG.E.U16 R105, desc[UR8][R52.64+-0x600000] ;  /* 0xa000000834699981 */ /* 0x001124000c1e1500 */
[----:B0-----:R-:W-:-:S04]  /*10870*/  @!P2 LOP3.LUT R52, R135, 0xffff, RZ, 0xc0, !PT ;  /* 0x0000ffff8734a812 */ /* 0x001fc800078ec0ff */
[----:B------:R-:W-:-:S05]  /*10880*/  @!P2 IADD3 R52, P4, PT, R98, R52, RZ ;  /* 0x000000346234a210 */ /* 0x000fca0007f9e0ff */
[----:B------:R-:W-:Y:S01]  /*10890*/  @!P2 IMAD.X R53, RZ, RZ, R99, P4 ;  /* 0x000000ffff35a224 */ /* 0x000fe200020e0663 */
[----:B---3--:R0:W-:Y:S01]  /*108a0*/  STS.U16 [R26+0x406], R109 ;  /* 0x0004066d1a007388 */ /* 0x0081e20000000400 */
[----:B--2---:R-:W-:-:S04]  /*108b0*/  @!P2 IMAD.WIDE.U32 R52, R62, 0x14000000, R52 ;  /* 0x140000003e34a825 */ /* 0x004fc800078e0034 */
[----:B------:R-:W-:Y:S02]  /*108c0*/  @!P2 IMAD R93, R63, 0x14000000, RZ ;  /* 0x140000003f5da824 */ /* 0x000fe400078e02ff */
[----:B------:R-:W0:Y:S02]  /*108d0*/  @!P2 LDC.64 R62, c[0x0][0x3a0] ;  /* 0x0000e800ff3eab82 */ /* 0x000e240000000a00 */
        /* <DEDUP_REMOVED lines=17> */
[----:B------:R0:W3:Y:S02]  /*109f0*/  @!P1 LDG.E.U16 R98, desc[UR8][R52.64+-0x600000] ;  /* 0xa000000834629981 */ /* 0x0000e4000c1e1500 */
[----:B0-----:R-:W-:-:S04]  /*10a00*/  @!P3 IADD3 R52, P4, PT, R90, R39, RZ ;  /* 0x000000275a34b210 */ /* 0x001fc80007f9e0ff */
[----:B------:R-:W-:Y:S02]  /*10a10*/  @!P3 IADD3.X R53, PT, PT, RZ, R91, RZ, P4, !PT ;  /* 0x0000005bff35b210 */ /* 0x000fe400027fe4ff */
[----:B------:R-:W-:Y:S01]  /*10a20*/  @P1 PRMT R105, RZ, 0x7610, R105 ;  /* 0x00007610ff691816 */ /* 0x000fe20000000069 */
[----:B--2---:R-:W-:-:S04]  /*10a30*/  @!P3 IMAD.WIDE.U32 R52, R62, 0x14000000, R52 ;  /* 0x140000003e34b825 */ /* 0x004fc800078e0034 */
[----:B------:R-:W-:Y:S02]  /*10a40*/  @!P3 IMAD R58, R63, 0x14000000, RZ ;  /* 0x140000003f3ab824 */ /* 0x000fe400078e02ff */
[----:B------:R-:W0:Y:S02]  /*10a50*/  @!P3 LDC.64 R62, c[0x0][0x3a0] ;  /* 0x0000e800ff3ebb82 */ /* 0x000e240000000a00 */
[----:B------:R-:W-:Y:S01]  /*10a60*/  @!P3 IMAD.IADD R58, R58, 0x1, R53 ;  /* 0x000000013a3ab824 */ /* 0x000fe200078e0235 */
[----:B------:R-:W-:Y:S02]  /*10a70*/  @P1 PRMT R98, RZ, 0x7610, R98 ;  /* 0x00007610ff621816 */ /* 0x000fe40000000062 */
[----:B0-----:R-:W-:-:S04]  /*10a80*/  @!P3 LEA R99, P4, R52, R62, 0x1 ;  /* 0x0000003e3463b211 */ /* 0x001fc800078808ff */
[----:B------:R-:W-:Y:S02]  /*10a90*/  @!P3 LEA.HI.X R58, R52, R63, R58, 0x1, P4 ;  /* 0x0000003f343ab211 */ /* 0x000fe400020f0c3a */
[----:B------:R-:W-:-:S05]  /*10aa0*/  @!P0 IADD3 R52, P1, PT, R89, 0x1000000, RZ ;  /* 0x0100000059348810 */ /* 0x000fca0007f3e0ff */
[----:B------:R-:W-:-:S05]  /*10ab0*/  @!P0 IMAD.X R53, RZ, RZ, R88, P1 ;  /* 0x000000ffff358224 */ /* 0x000fca00008e0658 */
[----:B------:R0:W2:Y:S04]  /*10ac0*/  @!P0 LDG.E.U16 R62, desc[UR8][R52.64+-0x600000] ;  /* 0xa0000008343e8981 */ /* 0x0000a8000c1e1500 */
[----:B------:R-:W5:Y:S01]  /*10ad0*/  @!P3 LDG.E.64.CONSTANT R52, desc[UR8][R80.64] ;  /* 0x000000085034b981 */ /* 0x000f62000c1e9b00 */
[----:B------:R-:W-:-:S04]  /*10ae0*/  @!P3 IADD3 R88, P1, PT, R90, R68, RZ ;  /* 0x000000445a58b210 */ /* 0x000fc80007f3e0ff */
[----:B------:R-:W-:Y:S01]  /*10af0*/  @!P3 IADD3.X R89, PT, PT, RZ, R91, RZ, P1, !PT ;  /* 0x0000005bff59b210 */ /* 0x000fe20000ffe4ff */
[----:B---3--:R1:W-:Y:S02]  /*10b00*/  STS.U16 [R26+0x506], R98 ;  /* 0x000506621a007388 */ /* 0x0083e40000000400 */
[----:B-----5:R-:W-:-:S04]  /*10b10*/  @!P3 IMAD.WIDE.U32 R88, R52, 0x14000000, R88 ;  /* 0x140000003458b825 */ /* 0x020fc800078e0058 */
[----:B------:R-:W-:Y:S02]  /*10b20*/  @!P3 IMAD R63, R53, 0x14000000, RZ ;  /* 0x14000000353fb824 */ /* 0x000fe400078e02ff */
[----:B0-----:R-:W0:Y:S02]  /*10b30*/  @!P3 LDC.64 R52, c[0x0][0x3a0] ;  /* 0x0000e800ff34bb82 */ /* 0x001e240000000a00 */
[----:B------:R-:W-:Y:S01]  /*10b40*/  @!P3 IMAD.IADD R63, R63, 0x1, R89 ;  /* 0x000000013f3fb824 */ /* 0x000fe200078e0259 */
[----:B0-----:R-:W-:-:S04]  /*10b50*/  @!P3 LEA R89, P1, R88, R52, 0x1 ;  /* 0x000000345859b211 */ /* 0x001fc800078208ff */
[----:B------:R-:W-:Y:S02]  /*10b60*/  @!P3 LEA.HI.X R88, R88, R53, R63, 0x1, P1 ;  /* 0x000000355858b211 */ /* 0x000fe400008f0c3f */
[----:B------:R-:W-:-:S05]  /*10b70*/  @!P0 IADD3 R52, P1, PT, R95, 0x1000000, RZ ;  /* 0x010000005f348810 */ /* 0x000fca0007f3e0ff */
[----:B------:R-:W-:-:S05]  /*10b80*/  @!P0 IMAD.X R53, RZ, RZ, R94, P1 ;  /* 0x000000ffff358224 */ /* 0x000fca00008e065e */
[----:B-1----:R0:W3:Y:S04]  /*10b90*/  @!P0 LDG.E.U16 R98, desc[UR8][R52.64+-0x600000] ;  /* 0xa000000834628981 */ /* 0x0020e8000c1e1500 */
[----:B------:R-:W5:Y:S01]  /*10ba0*/  @!P3 LDG.E.64.CONSTANT R52, desc[UR8][R80.64] ;  /* 0x000000085034b981 */ /* 0x000f62000c1e9b00 */
[----:B------:R-:W-:Y:S02]  /*10bb0*/  @!P3 IADD3 R94, P1, PT, R90, R69, RZ ;  /* 0x000000455a5eb210 */ /* 0x000fe40007f3e0ff */
[----:B------:R-:W-:Y:S02]  /*10bc0*/  @P0 PRMT R62, RZ, 0x7610, R62 ;  /* 0x00007610ff3e0816 */ /* 0x000fe4000000003e */
[----:B------:R-:W-:-:S03]  /*10bd0*/  @!P3 IADD3.X R95, PT, PT, RZ, R91, RZ, P1, !PT ;  /* 0x0000005bff5fb210 */ /* 0x000fc60000ffe4ff */
[----:B--2---:R1:W-:Y:S01]  /*10be0*/  STS.U16 [R26+0x600], R62 ;  /* 0x0006003e1a007388 */ /* 0x0043e20000000400 */
[----:B-----5:R-:W-:-:S04]  /*10bf0*/  @!P3 IMAD.WIDE.U32 R94, R52, 0x14000000, R94 ;  /* 0x14000000345eb825 */ /* 0x020fc800078e005e */
[----:B-1----:R-:W-:Y:S02]  /*10c00*/  @!P3 IMAD R62, R53, 0x14000000, RZ ;  /* 0x14000000353eb824 */ /* 0x002fe400078e02ff */
[----:B0-----:R-:W0:Y:S02]  /*10c10*/  @!P3 LDC.64 R52, c[0x0][0x3a0] ;  /* 0x0000e800ff34bb82 */ /* 0x001e240000000a00 */
[----:B------:R-:W-:Y:S01]  /*10c20*/  @!P3 IMAD.IADD R62, R62, 0x1, R95 ;  /* 0x000000013e3eb824 */ /* 0x000fe200078e025f */
[----:B0-----:R-:W-:-:S04]  /*10c30*/  @!P3 LEA R95, P1, R94, R52, 0x1 ;  /* 0x000000345e5fb211 */ /* 0x001fc800078208ff */
[----:B------:R-:W-:Y:S02]  /*10c40*/  @!P3 LEA.HI.X R94, R94, R53, R62, 0x1, P1 ;  /* 0x000000355e5eb211 */ /* 0x000fe400008f0c3e */
[----:B------:R-:W2:Y:S01]  /*10c50*/  @!P3 LDG.E.64.CONSTANT R62, desc[UR8][R80.64] ;  /* 0x00000008503eb981 */ /* 0x000ea2000c1e9b00 */
        /* <DEDUP_REMOVED lines=9> */
[----:B------:R-:W2:Y:S01]  /*10cf0*/  @!P4 LDG.E.64.CONSTANT R90, desc[UR8][R80.64] ;  /* 0x00000008505ac981 */ /* 0x000ea2000c1e9b00 */
[----:B------:R-:W-:-:S05]  /*10d00*/  @!P0 IADD3 R62, P1, PT, R104, 0x1000000, RZ ;  /* 0x01000000683e8810 */ /* 0x000fca0007f3e0ff */
[----:B------:R-:W-:Y:S01]  /*10d10*/  @!P0 IMAD.X R63, RZ, RZ, R102, P1 ;  /* 0x000000ffff3f8224 */ /* 0x000fe200008e0666 */
[----:B------:R-:W-:-:S04]  /*10d20*/  @P0 PRMT R98, RZ, 0x7610, R98 ;  /* 0x00007610ff620816 */ /* 0x000fc80000000062 */
[----:B------:R0:W5:Y:S02]  /*10d30*/  @!P0 LDG.E.U16 R102, desc[UR8][R62.64+-0x600000] ;  /* 0xa00000083e668981 */ /* 0x000164000c1e1500 */
[----:B0-----:R-:W-:Y:S02]  /*10d40*/  @!P4 IADD3 R62, P1, PT, R54, R71, RZ ;  /* 0x00000047363ec210 */ /* 0x001fe40007f3e0ff */
[----:B---3--:R0:W-:Y:S03]  /*10d50*/  STS.U16 [R26+0x602], R98 ;  /* 0x000602621a007388 */ /* 0x0081e60000000400 */
[----:B------:R-:W-:Y:S02]  /*10d60*/  @!P4 IMAD.X R63, RZ, RZ, R55, P1 ;  /* 0x000000ffff3fc224 */ /* 0x000fe400008e0637 */
[----:B--2---:R-:W-:-:S04]  /*10d70*/  @!P4 IMAD.WIDE.U32 R62, R90, 0x14000000, R62 ;  /* 0x140000005a3ec825 */ /* 0x004fc800078e003e */
[----:B0-----:R-:W-:Y:S02]  /*10d80*/  @!P4 IMAD R98, R91, 0x14000000, RZ ;  /* 0x140000005b62c824 */ /* 0x001fe400078e02ff */
[----:B------:R-:W0:Y:S03]  /*10d90*/  @!P4 LDC.64 R90, c[0x0][0x3a0] ;  /* 0x0000e800ff5acb82 */ /* 0x000e260000000a00 */
[----:B------:R-:W-:Y:S02]  /*10da0*/  @!P4 IADD3 R98, PT, PT, R98, R63, RZ ;  /* 0x0000003f6262c210 */ /* 0x000fe40007ffe0ff */
[----:B0-----:R-:W-:-:S04]  /*10db0*/  @!P4 LEA R107, P1, R62, R90, 0x1 ;  /* 0x0000005a3e6bc211 */ /* 0x001fc800078208ff */
[----:B------:R-:W-:Y:S02]  /*10dc0*/  @!P4 LEA.HI.X R98, R62, R91, R98, 0x1, P1 ;  /* 0x0000005b3e62c211 */ /* 0x000fe400008f0c62 */
[----:B------:R-:W2:Y:S01]  /*10dd0*/  @!P4 LDG.E.64.CONSTANT R90, desc[UR8][R80.64] ;  /* 0x00000008505ac981 */ /* 0x000ea2000c1e9b00 */
[----:B------:R-:W-:-:S05]  /*10de0*/  @!P0 IADD3 R62, P1, PT, R101, 0x1000000, RZ ;  /* 0x01000000653e8810 */ /* 0x000fca0007f3e0ff */
[----:B------:R-:W-:-:S05]  /*10df0*/  @!P0 IMAD.X R63, RZ, RZ, R61, P1 ;  /* 0x000000ffff3f8224 */ /* 0x000fca00008e063d */
[----:B------:R0:W3:Y:S02]  /*10e00*/  @!P0 LDG.E.U16 R101, desc[UR8][R62.64+-0x600000] ;  /* 0xa00000083e658981 */ /* 0x0000e4000c1e1500 */
[----:B0-----:R-:W-:-:S05]  /*10e10*/  @!P4 IADD3 R62, P1, PT, R54, R72, RZ ;  /* 0x00000048363ec210 */ /* 0x001fca0007f3e0ff */
[----:B------:R-:W-:Y:S01]  /*10e20*/  @!P4 IMAD.X R63, RZ, RZ, R55, P1 ;  /* 0x000000ffff3fc224 */ /* 0x000fe200008e0637 */
[----:B------:R-:W-:-:S05]  /*10e30*/  @P0 PRMT R102, RZ, 0x7610, R102 ;  /* 0x00007610ff660816 */ /* 0x000fca0000000066 */
[----:B-----5:R0:W-:Y:S01]  /*10e40*/  STS.U16 [R26+0x604], R102 ;  /* 0x000604661a007388 */ /* 0x0201e20000000400 */
[----:B--2---:R-:W-:-:S04]  /*10e50*/  @!P4 IMAD.WIDE.U32 R62, R90, 0x14000000, R62 ;  /* 0x140000005a3ec825 */ /* 0x004fc800078e003e */
[----:B------:R-:W-:Y:S02]  /*10e60*/  @!P4 IMAD R61, R91, 0x14000000, RZ ;  /* 0x140000005b3dc824 */ /* 0x000fe400078e02ff */
[----:B------:R-:W0:Y:S03]  /*10e70*/  @!P4 LDC.64 R90, c[0x0][0x3a0] ;  /* 0x0000e800ff5acb82 */ /* 0x000e260000000a00 */
[----:B------:R-:W-:Y:S02]  /*10e80*/  @!P4 IADD3 R61, PT, PT, R61, R63, RZ ;  /* 0x0000003f3d3dc210 */ /* 0x000fe40007ffe0ff */
[----:B------:R-:W-:Y:S02]  /*10e90*/  @P0 PRMT R101, RZ, 0x7610, R101 ;  /* 0x00007610ff650816 */ /* 0x000fe40000000065 */
[----:B------:R-:W-:Y:S02]  /*10ea0*/  @!P4 LOP3.LUT R63, R133, 0xffff, RZ, 0xc0, !PT ;  /* 0x0000ffff853fc812 */ /* 0x000fe400078ec0ff */
[----:B0-----:R-:W-:-:S04]  /*10eb0*/  @!P4 LEA R102, P1, R62, R90, 0x1 ;  /* 0x0000005a3e66c211 */ /* 0x001fc800078208ff */
[----:B------:R-:W-:Y:S02]  /*10ec0*/  @!P4 LEA.HI.X R61, R62, R91, R61, 0x1, P1 ;  /* 0x0000005b3e3dc211 */ /* 0x000fe400008f0c3d */
[----:B------:R-:W-:Y:S02]  /*10ed0*/  ISETP.NE.AND P1, PT, R50, RZ, PT ;  /* 0x000000ff3200720c */ /* 0x000fe40003f25270 */
[----:B------:R-:W-:-:S05]  /*10ee0*/  @!P2 IADD3 R50, P0, PT, R65, 0x1000000, RZ ;  /* 0x010000004132a810 */ /* 0x000fca0007f1e0ff */
[----:B------:R-:W-:-:S05]  /*10ef0*/  @!P2 IMAD.X R51, RZ, RZ, R51, P0 ;  /* 0x000000ffff33a224 */ /* 0x000fca00000e0633 */
[----:B------:R0:W2:Y:S02]  /*10f00*/  @!P2 LDG.E.U16 R90, desc[UR8][R50.64+-0x600000] ;  /* 0xa0000008325aa981 */ /* 0x0000a4000c1e1500 */
[----:B0-----:R-:W-:Y:S02]  /*10f10*/  @!P4 IADD3 R50, P0, PT, R54, R63, RZ ;  /* 0x0000003f3632c210 */ /* 0x001fe40007f1e0ff */
[----:B------:R-:W5:Y:S04]  /*10f20*/  @!P4 LDG.E.64.CONSTANT R62, desc[UR8][R80.64] ;  /* 0x00000008503ec981 */ /* 0x000f68000c1e9b00 */
[----:B----4-:R0:W-:Y:S02]  /*10f30*/  STS.U16 [R26+0x504], R105 ;  /* 0x000504691a007388 */ /* 0x0101e40000000400 */
[----:B0-----:R-:W0:Y:S01]  /*10f40*/  @!P4 LDC.64 R104, c[0x0][0x3a0] ;  /* 0x0000e800ff68cb82 */ /* 0x001e220000000a00 */
[----:B------:R-:W-:-:S02]  /*10f50*/  @!P4 IMAD.X R51, RZ, RZ, R55, P0 ;  /* 0x000000ffff33c224 */ /* 0x000fc400000e0637 */
[----:B-----5:R-:W-:-:S04]  /*10f60*/  @!P4 IMAD.WIDE.U32 R50, R62, 0x14000000, R50 ;  /* 0x140000003e32c825 */ /* 0x020fc800078e0032 */
[----:B------:R-:W-:Y:S01]  /*10f70*/  @!P4 IMAD R62, R63, 0x14000000, RZ ;  /* 0x140000003f3ec824 */ /* 0x000fe200078e02ff */
[----:B0-----:R-:W-:-:S04]  /*10f80*/  @!P4 LEA R106, P0, R50, R104, 0x1 ;  /* 0x00000068326ac211 */ /* 0x001fc800078008ff */
[----:B------:R-:W-:-:S04]  /*10f90*/  @!P4 IADD3 R51, PT, PT, R62, R51, RZ ;  /* 0x000000333e33c210 */ /* 0x000fc80007ffe0ff */
[----:B------:R-:W-:Y:S02]  /*10fa0*/  @!P4 LEA.HI.X R105, R50, R105, R51, 0x1, P0 ;  /* 0x000000693269c211 */ /* 0x000fe400000f0c33 */
[----:B------:R-:W-:-:S05]  /*10fb0*/  @!P4 IADD3 R50, P0, PT, R54, R73, RZ ;  /* 0x000000493632c210 */ /* 0x000fca0007f1e0ff */
[----:B------:R-:W-:Y:S02]  /*10fc0*/  @!P4 IMAD.X R51, RZ, RZ, R55, P0 ;  /* 0x000000ffff33c224 */ /* 0x000fe400000e0637 */
[----:B------:R-:W4:Y:S01]  /*10fd0*/  @!P4 LDG.E.64.CONSTANT R54, desc[UR8][R80.64] ;  /* 0x000000085036c981 */ /* 0x000f22000c1e9b00 */
[----:B------:R-:W-:-:S03]  /*10fe0*/  LOP3.LUT P5, RZ, R59, 0x1, RZ, 0xc0, !PT ;  /* 0x000000013bff7812 */ /* 0x000fc600078ac0ff */
[----:B---3--:R0:W-:Y:S01]  /*10ff0*/  STS.U16 [R26+0x606], R101 ;  /* 0x000606651a007388 */ /* 0x0081e20000000400 */
[----:B------:R-:W-:-:S05]  /*11000*/  @P2 PRMT R90, RZ, 0x7610, R90 ;  /* 0x00007610ff5a2816 */ /* 0x000fca000000005a */
[----:B--2---:R1:W-:Y:S04]  /*11010*/  STS.U16 [R26+0x700], R90 ;  /* 0x0007005a1a007388 */ /* 0x0043e80000000400 */
[----:B------:R-:W2:Y:S01]  /*11020*/  @!P5 LDC.64 R62, c[0x0][0x3a0] ;  /* 0x0000e800ff3edb82 */ /* 0x000ea20000000a00 */
[----:B----4-:R-:W-:-:S04]  /*11030*/  @!P4 IMAD.WIDE.U32 R50, R54, 0x14000000, R50 ;  /* 0x140000003632c825 */ /* 0x010fc800078e0032 */
[----:B------:R-:W-:-:S03]  /*11040*/  @!P4 IMAD R65, R55, 0x14000000, RZ ;  /* 0x140000003741c824 */ /* 0x000fc600078e02ff */
[----:B------:R-:W0:Y:S01]  /*11050*/  @!P4 LDC.64 R54, c[0x0][0x3a0] ;  /* 0x0000e800ff36cb82 */ /* 0x000e220000000a00 */
[----:B------:R-:W-:Y:S01]  /*11060*/  @!P4 IMAD.IADD R65, R65, 0x1, R51 ;  /* 0x000000014141c824 */ /* 0x000fe200078e0233 */
[----:B0-----:R-:W-:-:S04]  /*11070*/  @!P4 LEA R101, P0, R50, R54, 0x1 ;  /* 0x000000363265c211 */ /* 0x001fc800078008ff */
[----:B------:R-:W-:Y:S02]  /*11080*/  @!P4 LEA.HI.X R65, R50, R55, R65, 0x1, P0 ;  /* 0x000000373241c211 */ /* 0x000fe400000f0c41 */
[----:B------:R-:W-:Y:S02]  /*11090*/  @!P2 IADD3 R50, P0, PT, R111, 0x1000000, RZ ;  /* 0x010000006f32a810 */ /* 0x000fe40007f1e0ff */
[----:B------:R-:W-:Y:S01]  /*110a0*/  @!P5 LOP3.LUT R55, R132, 0xffff, RZ, 0xc0, !PT ;  /* 0x0000ffff8437d812 */ /* 0x000fe200078ec0ff */
[----:B------:R-:W3:Y:S01]  /*110b0*/  LDL R111, [R1+0x18] ;  /* 0x00001800016f7983 */ /* 0x000ee20000100800 */
[----:B------:R-:W-:-:S05]  /*110c0*/  @!P2 IADD3.X R51, PT, PT, RZ, R100, RZ, P0, !PT ;  /* 0x00000064ff33a210 */ /* 0x000fca00007fe4ff */
[----:B-1----:R0:W4:Y:S02]  /*110d0*/  @!P2 LDG.E.U16 R90, desc[UR8][R50.64+-0x600000] ;  /* 0xa0000008325aa981 */ /* 0x002124000c1e1500 */
[----:B0-----:R-:W-:Y:S02]  /*110e0*/  @!P5 IADD3 R50, P0, PT, R48, R55, RZ ;  /* 0x000000373032d210 */ /* 0x001fe40007f1e0ff */
[----:B------:R-:W5:Y:S03]  /*110f0*/  @!P5 LDG.E.64.CONSTANT R54, desc[UR8][R80.64] ;  /* 0x000000085036d981 */ /* 0x000f66000c1e9b00 */
[----:B------:R-:W-:Y:S02]  /*11100*/  @!P5 IMAD.X R51, RZ, RZ, R49, P0 ;  /* 0x000000ffff33d224 */ /* 0x000fe400000e0631 */
[----:B-----5:R-:W-:-:S04]  /*11110*/  @!P5 IMAD.WIDE.U32 R50, R54, 0x14000000, R50 ;  /* 0x140000003632d825 */ /* 0x020fc800078e0032 */
[----:B------:R-:W-:Y:S01]  /*11120*/  @!P5 IMAD R54, R55, 0x14000000, RZ ;  /* 0x140000003736d824 */ /* 0x000fe200078e02ff */
[----:B--2---:R-:W-:-:S03]  /*11130*/  @!P5 LEA R100, P0, R50, R62, 0x1 ;  /* 0x0000003e3264d211 */ /* 0x004fc600078008ff */
[----:B------:R-:W-:Y:S01]  /*11140*/  @!P5 IMAD.IADD R51, R54, 0x1, R51 ;  /* 0x000000013633d824 */ /* 0x000fe200078e0233 */
[----:B------:R-:W-:-:S04]  /*11150*/  @P2 PRMT R90, RZ, 0x7610, R90 ;  /* 0x00007610ff5a2816 */ /* 0x000fc8000000005a */
[----:B------:R-:W-:Y:S02]  /*11160*/  @!P5 LEA.HI.X R63, R50, R63, R51, 0x1, P0 ;  /* 0x0000003f323fd211 */ /* 0x000fe400000f0c33 */
[----:B------:R-:W-:Y:S02]  /*11170*/  @!P2 IADD3 R50, P0, PT, R109, 0x1000000, RZ ;  /* 0x010000006d32a810 */ /* 0x000fe40007f1e0ff */
[----:B------:R-:W-:Y:S02]  /*11180*/  @!P5 LOP3.LUT R55, R131, 0xffff, RZ, 0xc0, !PT ;  /* 0x0000ffff8337d812 */ /* 0x000fe400078ec0ff */
[----:B------:R-:W-:Y:S01]  /*11190*/  @!P2 IADD3.X R51, PT, PT, RZ, R93, RZ, P0, !PT ;  /* 0x0000005dff33a210 */ /* 0x000fe200007fe4ff */
[----:B----4-:R0:W-:Y:S04]  /*111a0*/  STS.U16 [R26+0x702], R90 ;  /* 0x0007025a1a007388 */ /* 0x0101e80000000400 */
[----:B0-----:R0:W2:Y:S02]  /*111b0*/  @!P2 LDG.E.U16 R90, desc[UR8][R50.64+-0x600000] ;  /* 0xa0000008325aa981 */ /* 0x0010a4000c1e1500 */
[----:B0-----:R-:W-:-:S02]  /*111c0*/  @!P5 IADD3 R50, P0, PT, R48, R55, RZ ;  /* 0x000000373032d210 */ /* 0x001fc40007f1e0ff */
[----:B------:R-:W4:Y:S03]  /*111d0*/  @!P5 LDG.E.64.CONSTANT R54, desc[UR8][R80.64] ;  /* 0x000000085036d981 */ /* 0x000f26000c1e9b00 */
[----:B------:R-:W-:Y:S02]  /*111e0*/  @!P5 IMAD.X R51, RZ, RZ, R49, P0 ;  /* 0x000000ffff33d224 */ /* 0x000fe400000e0631 */
[----:B----4-:R-:W-:-:S04]  /*111f0*/  @!P5 IMAD.WIDE.U32 R50, R54, 0x14000000, R50 ;  /* 0x140000003632d825 */ /* 0x010fc800078e0032 */
[----:B------:R-:W-:Y:S02]  /*11200*/  @!P5 IMAD R62, R55, 0x14000000, RZ ;  /* 0x14000000373ed824 */ /* 0x000fe400078e02ff */
[----:B------:R-:W0:Y:S02]  /*11210*/  @!P5 LDC.64 R54, c[0x0][0x3a0] ;  /* 0x0000e800ff36db82 */ /* 0x000e240000000a00 */
[----:B------:R-:W-:Y:S01]  /*11220*/  @!P5 IMAD.IADD R62, R62, 0x1, R51 ;  /* 0x000000013e3ed824 */ /* 0x000fe200078e0233 */
[----:B0-----:R-:W-:-:S04]  /*11230*/  @!P5 LEA R93, P0, R50, R54, 0x1 ;  /* 0x00000036325dd211 */ /* 0x001fc800078008ff */
[----:B------:R-:W-:Y:S02]  /*11240*/  @!P5 LEA.HI.X R62, R50, R55, R62, 0x1, P0 ;  /* 0x00000037323ed211 */ /* 0x000fe400000f0c3e */
[----:B------:R-:W-:-:S04]  /*11250*/  @!P2 IADD3 R50, P0, PT, R108, 0x1000000, RZ ;  /* 0x010000006c32a810 */ /* 0x000fc80007f1e0ff */
[----:B------:R-:W-:-:S05]  /*11260*/  @!P2 IADD3.X R51, PT, PT, RZ, R96, RZ, P0, !PT ;  /* 0x00000060ff33a210 */ /* 0x000fca00007fe4ff */
[----:B------:R0:W4:Y:S04]  /*11270*/  @!P2 LDG.E.U16 R104, desc[UR8][R50.64+-0x600000] ;  /* 0xa00000083268a981 */ /* 0x000128000c1e1500 */
[----:B------:R-:W5:Y:S01]  /*11280*/  @!P5 LDG.E.64.CONSTANT R50, desc[UR8][R80.64] ;  /* 0x000000085032d981 */ /* 0x000f62000c1e9b00 */
[----:B------:R-:W-:-:S04]  /*11290*/  @!P5 LOP3.LUT R55, R130, 0xffff, RZ, 0xc0, !PT ;  /* 0x0000ffff8237d812 */ /* 0x000fc800078ec0ff */
[----:B------:R-:W-:Y:S02]  /*112a0*/  @!P5 IADD3 R54, P0, PT, R48, R55, RZ ;  /* 0x000000373036d210 */ /* 0x000fe40007f1e0ff */
[----:B------:R-:W-:-:S03]  /*112b0*/  @P2 PRMT R90, RZ, 0x7610, R90 ;  /* 0x00007610ff5a2816 */ /* 0x000fc6000000005a */
[----:B------:R-:W-:Y:S02]  /*112c0*/  @!P5 IMAD.X R55, RZ, RZ, R49, P0 ;  /* 0x000000ffff37d224 */ /* 0x000fe400000e0631 */
[----:B--2---:R1:W-:Y:S01]  /*112d0*/  STS.U16 [R26+0x704], R90 ;  /* 0x0007045a1a007388 */ /* 0x0043e20000000400 */
[----:B-----5:R-:W-:-:S04]  /*112e0*/  @!P5 IMAD.WIDE.U32 R54, R50, 0x14000000, R54 ;  /* 0x140000003236d825 */ /* 0x020fc800078e0036 */
[----:B-1----:R-:W-:Y:S02]  /*112f0*/  @!P5 IMAD R90, R51, 0x14000000, RZ ;  /* 0x14000000335ad824 */ /* 0x002fe400078e02ff */
[----:B0-----:R-:W0:Y:S02]  /*11300*/  @!P5 LDC.64 R50, c[0x0][0x3a0] ;  /* 0x0000e800ff32db82 */ /* 0x001e240000000a00 */
[----:B------:R-:W-:Y:S01]  /*11310*/  @!P5 IMAD.IADD R90, R90, 0x1, R55 ;  /* 0x000000015a5ad824 */ /* 0x000fe200078e0237 */
[C---:B0-----:R-:W-:Y:S02]  /*11320*/  @!P5 LEA R55, P0, R54.reuse, R50, 0x1 ;  /* 0x000000323637d211 */ /* 0x041fe400078008ff */
[----:B------:R-:W-:Y:S02]  /*11330*/  @!P5 LOP3.LUT R50, R129, 0xffff, RZ, 0xc0, !PT ;  /* 0x0000ffff8132d812 */ /* 0x000fe400078ec0ff */
[----:B------:R-:W-:Y:S02]  /*11340*/  @!P5 LEA.HI.X R54, R54, R51, R90, 0x1, P0 ;  /* 0x000000333636d211 */ /* 0x000fe400000f0c5a */
[----:B------:R-:W-:Y:S01]  /*11350*/  @!P5 IADD3 R48, P0, PT, R48, R50, RZ ;  /* 0x000000323030d210 */ /* 0x000fe20007f1e0ff */
[----:B------:R-:W0:Y:S01]  /*11360*/  @!P5 LDC.64 R90, c[0x0][0x3a0] ;  /* 0x0000e800ff5adb82 */ /* 0x000e220000000a00 */
[----:B------:R-:W2:Y:S02]  /*11370*/  @!P5 LDG.E.64.CONSTANT R50, desc[UR8][R80.64] ;  /* 0x000000085032d981 */ /* 0x000ea4000c1e9b00 */
[----:B------:R-:W-:-:S02]  /*11380*/  @!P5 IADD3.X R49, PT, PT, RZ, R49, RZ, P0, !PT ;  /* 0x00000031ff31d210 */ /* 0x000fc400007fe4ff */
[----:B------:R-:W-:Y:S01]  /*11390*/  @P2 PRMT R104, RZ, 0x7610, R104 ;  /* 0x00007610ff682816 */ /* 0x000fe20000000068 */
[----:B--2---:R-:W-:-:S04]  /*113a0*/  @!P5 IMAD.WIDE.U32 R48, R50, 0x14000000, R48 ;  /* 0x140000003230d825 */ /* 0x004fc800078e0030 */
[----:B------:R-:W-:Y:S01]  /*113b0*/  @!P5 IMAD R50, R51, 0x14000000, RZ ;  /* 0x140000003332d824 */ /* 0x000fe200078e02ff */
[----:B0-----:R-:W-:-:S03]  /*113c0*/  @!P5 LEA R96, P0, R48, R90, 0x1 ;  /* 0x0000005a3060d211 */ /* 0x001fc600078008ff */
[----:B------:R-:W-:-:S05]  /*113d0*/  @!P5 IMAD.IADD R49, R50, 0x1, R49 ;  /* 0x000000013231d824 */ /* 0x000fca00078e0231 */
[----:B------:R-:W-:Y:S02]  /*113e0*/  @!P5 LEA.HI.X R91, R48, R91, R49, 0x1, P0 ;  /* 0x0000005b305bd211 */ /* 0x000fe400000f0c31 */
[----:B------:R-:W-:Y:S02]  /*113f0*/  ISETP.NE.AND P0, PT, R56, RZ, PT ;  /* 0x000000ff3800720c */ /* 0x000fe40003f05270 */
[----:B------:R-:W-:-:S05]  /*11400*/  @!P3 IADD3 R48, P2, PT, R99, 0x1000000, RZ ;  /* 0x010000006330b810 */ /* 0x000fca0007f5e0ff */
[----:B------:R-:W-:-:S05]  /*11410*/  @!P3 IMAD.X R49, RZ, RZ, R58, P2 ;  /* 0x000000ffff31b224 */ /* 0x000fca00010e063a */
[----:B------:R0:W2:Y:S01]  /*11420*/  @!P3 LDG.E.U16 R56, desc[UR8][R48.64+-0x600000] ;  /* 0xa00000083038b981 */ /* 0x0000a2000c1e1500 */
[----:B------:R-:W-:-:S04]  /*11430*/  @!P0 LOP3.LUT R51, R128, 0xffff, RZ, 0xc0, !PT ;  /* 0x0000ffff80338812 */ /* 0x000fc800078ec0ff */
[----:B0-----:R-:W-:Y:S02]  /*11440*/  @!P0 IADD3 R48, P2, PT, R46, R51, RZ ;  /* 0x000000332e308210 */ /* 0x001fe40007f5e0ff */
[----:B------:R-:W5:Y:S02]  /*11450*/  @!P0 LDG.E.64.CONSTANT R50, desc[UR8][R80.64] ;  /* 0x0000000850328981 */ /* 0x000f64000c1e9b00 */
[----:B------:R-:W-:-:S03]  /*11460*/  @!P0 IADD3.X R49, PT, PT, RZ, R47, RZ, P2, !PT ;  /* 0x0000002fff318210 */ /* 0x000fc600017fe4ff */
[----:B-----5:R-:W-:-:S04]  /*11470*/  @!P0 IMAD.WIDE.U32 R48, R50, 0x14000000, R48 ;  /* 0x1400000032308825 */ /* 0x020fc800078e0030 */
[----:B------:R-:W-:Y:S02]  /*11480*/  @!P0 IMAD R58, R51, 0x14000000, RZ ;  /* 0x14000000333a8824 */ /* 0x000fe400078e02ff */
[----:B------:R-:W0:Y:S02]  /*11490*/  @!P0 LDC.64 R50, c[0x0][0x3a0] ;  /* 0x0000e800ff328b82 */ /* 0x000e240000000a00 */
[----:B------:R-:W-:Y:S01]  /*114a0*/  @!P0 IMAD.IADD R58, R58, 0x1, R49 ;  /* 0x000000013a3a8824 */ /* 0x000fe200078e0231 */
[----:B0-----:R-:W-:-:S04]  /*114b0*/  @!P0 LEA R90, P2, R48, R50, 0x1 ;  /* 0x00000032305a8211 */ /* 0x001fc800078408ff */
[----:B------:R-:W-:Y:S02]  /*114c0*/  @!P0 LEA.HI.X R58, R48, R51, R58, 0x1, P2 ;  /* 0x00000033303a8211 */ /* 0x000fe400010f0c3a */
[----:B------:R-:W-:-:S05]  /*114d0*/  @!P3 IADD3 R48, P2, PT, R89, 0x1000000, RZ ;  /* 0x010000005930b810 */ /* 0x000fca0007f5e0ff */
[----:B------:R-:W-:-:S05]  /*114e0*/  @!P3 IMAD.X R49, RZ, RZ, R88, P2 ;  /* 0x000000ffff31b224 */ /* 0x000fca00010e0658 */
[----:B------:R0:W5:Y:S04]  /*114f0*/  @!P3 LDG.E.U16 R50, desc[UR8][R48.64+-0x600000] ;  /* 0xa00000083032b981 */ /* 0x000168000c1e1500 */
[----:B------:R-:W3:Y:S01]  /*11500*/  @!P0 LDG.E.64.CONSTANT R48, desc[UR8][R80.64] ;  /* 0x0000000850308981 */ /* 0x000ee2000c1e9b00 */
[----:B------:R-:W-:-:S04]  /*11510*/  @!P0 LOP3.LUT R89, R127, 0xffff, RZ, 0xc0, !PT ;  /* 0x0000ffff7f598812 */ /* 0x000fc800078ec0ff */
[----:B------:R-:W-:-:S04]  /*11520*/  @!P0 IADD3 R88, P2, PT, R46, R89, RZ ;  /* 0x000000592e588210 */ /* 0x000fc80007f5e0ff */
[----:B------:R-:W-:Y:S01]  /*11530*/  @!P0 IADD3.X R89, PT, PT, RZ, R47, RZ, P2, !PT ;  /* 0x0000002fff598210 */ /* 0x000fe200017fe4ff */
[----:B----4-:R1:W-:Y:S02]  /*11540*/  STS.U16 [R26+0x706], R104 ;  /* 0x000706681a007388 */ /* 0x0103e40000000400 */
[----:B---3--:R-:W-:-:S04]  /*11550*/  @!P0 IMAD.WIDE.U32 R88, R48, 0x14000000, R88 ;  /* 0x1400000030588825 */ /* 0x008fc800078e0058 */
[----:B------:R-:W-:Y:S02]  /*11560*/  @!P0 IMAD R51, R49, 0x14000000, RZ ;  /* 0x1400000031338824 */ /* 0x000fe400078e02ff */
[----:B0-----:R-:W1:Y:S02]  /*11570*/  @!P0 LDC.64 R48, c[0x0][0x3a0] ;  /* 0x0000e800ff308b82 */ /* 0x001e640000000a00 */
[----:B------:R-:W-:Y:S01]  /*11580*/  @!P0 IMAD.IADD R51, R51, 0x1, R89 ;  /* 0x0000000133338824 */ /* 0x000fe200078e0259 */
[----:B------:R-:W-:-:S05]  /*11590*/  @P3 PRMT R50, RZ, 0x7610, R50 ;  /* 0x00007610ff323816 */ /* 0x000fca0000000032 */
[----:B-----5:R0:W-:Y:S01]  /*115a0*/  STS.U16 [R26+0x802], R50 ;  /* 0x000802321a007388 */ /* 0x0201e20000000400 */
[----:B-1----:R-:W-:-:S04]  /*115b0*/  @!P0 LEA R104, P2, R88, R48, 0x1 ;  /* 0x0000003058688211 */ /* 0x002fc800078408ff */
[----:B------:R-:W-:Y:S02]  /*115c0*/  @!P0 LEA.HI.X R88, R88, R49, R51, 0x1, P2 ;  /* 0x0000003158588211 */ /* 0x000fe400010f0c33 */
[----:B------:R-:W-:Y:S02]  /*115d0*/  @!P3 IADD3 R48, P2, PT, R95, 0x1000000, RZ ;  /* 0x010000005f30b810 */ /* 0x000fe40007f5e0ff */
[----:B------:R-:W-:-:S03]  /*115e0*/  @!P0 LOP3.LUT R51, R126, 0xffff, RZ, 0xc0, !PT ;  /* 0x0000ffff7e338812 */ /* 0x000fc600078ec0ff */
[----:B------:R-:W-:-:S05]  /*115f0*/  @!P3 IMAD.X R49, RZ, RZ, R94, P2 ;  /* 0x000000ffff31b224 */ /* 0x000fca00010e065e */
[----:B------:R1:W3:Y:S02]  /*11600*/  @!P3 LDG.E.U16 R108, desc[UR8][R48.64+-0x600000] ;  /* 0xa0000008306cb981 */ /* 0x0002e4000c1e1500 */
[----:B-1----:R-:W-:Y:S02]  /*11610*/  @!P0 IADD3 R48, P2, PT, R46, R51, RZ ;  /* 0x000000332e308210 */ /* 0x002fe40007f5e0ff */
[----:B0-----:R-:W4:Y:S01]  /*11620*/  @!P0 LDG.E.64.CONSTANT R50, desc[UR8][R80.64] ;  /* 0x0000000850328981 */ /* 0x001f22000c1e9b00 */
[----:B------:R-:W-:Y:S02]  /*11630*/  @P3 PRMT R56, RZ, 0x7610, R56 ;  /* 0x00007610ff383816 */ /* 0x000fe40000000038 */
[----:B------:R-:W-:-:S03]  /*11640*/  @!P0 IADD3.X R49, PT, PT, RZ, R47, RZ, P2, !PT ;  /* 0x0000002fff318210 */ /* 0x000fc600017fe4ff */
[----:B--2---:R0:W-:Y:S01]  /*11650*/  STS.U16 [R26+0x800], R56 ;  /* 0x000800381a007388 */ /* 0x0041e20000000400 */
[----:B------:R-:W-:Y:S01]  /*11660*/  @!P0 LOP3.LUT R94, R125, 0xffff, RZ, 0xc0, !PT ;  /* 0x0000ffff7d5e8812 */ /* 0x000fe200078ec0ff */
[----:B----4-:R-:W-:-:S04]  /*11670*/  @!P0 IMAD.WIDE.U32 R48, R50, 0x14000000, R48 ;  /* 0x1400000032308825 */ /* 0x010fc800078e0030 */
[----:B0-----:R-:W-:Y:S02]  /*11680*/  @!P0 IMAD R56, R51, 0x14000000, RZ ;  /* 0x1400000033388824 */ /* 0x001fe400078e02ff */
[----:B------:R-:W0:Y:S02]  /*11690*/  @!P0 LDC.64 R50, c[0x0][0x3a0] ;  /* 0x0000e800ff328b82 */ /* 0x000e240000000a00 */
[----:B------:R-:W-:Y:S01]  /*116a0*/  @!P0 IMAD.IADD R56, R56, 0x1, R49 ;  /* 0x0000000138388824 */ /* 0x000fe200078e0231 */
[----:B0-----:R-:W-:-:S04]  /*116b0*/  @!P0 LEA R89, P2, R48, R50, 0x1 ;  /* 0x0000003230598211 */ /* 0x001fc800078408ff */
[----:B------:R-:W-:Y:S02]  /*116c0*/  @!P0 LEA.HI.X R56, R48, R51, R56, 0x1, P2 ;  /* 0x0000003330388211 */ /* 0x000fe400010f0c38 */
[----:B------:R-:W-:-:S05]  /*116d0*/  @!P0 IADD3 R94, P2, PT, R46, R94, RZ ;  /* 0x0000005e2e5e8210 */ /* 0x000fca0007f5e0ff */
[----:B------:R-:W-:Y:S02]  /*116e0*/  @!P0 IMAD.X R95, RZ, RZ, R47, P2 ;  /* 0x000000ffff5f8224 */ /* 0x000fe400010e062f */
[----:B------:R-:W2:Y:S01]  /*116f0*/  @!P0 LDG.E.64.CONSTANT R46, desc[UR8][R80.64] ;  /* 0x00000008502e8981 */ /* 0x000ea2000c1e9b00 */
[----:B------:R-:W-:Y:S01]  /*11700*/  @!P1 LOP3.LUT R49, R124, 0xffff, RZ, 0xc0, !PT ;  /* 0x0000ffff7c319812 */ /* 0x000fe200078ec0ff */
[----:B--2---:R-:W-:-:S04]  /*11710*/  @!P0 IMAD.WIDE.U32 R94, R46, 0x14000000, R94 ;  /* 0x140000002e5e8825 */ /* 0x004fc800078e005e */
[----:B------:R-:W-:Y:S02]  /*11720*/  @!P0 IMAD R48, R47, 0x14000000, RZ ;  /* 0x140000002f308824 */ /* 0x000fe400078e02ff */
[----:B------:R-:W0:Y:S03]  /*11730*/  @!P0 LDC.64 R46, c[0x0][0x3a0] ;  /* 0x0000e800ff2e8b82 */ /* 0x000e260000000a00 */
[----:B------:R-:W-:Y:S02]  /*11740*/  @!P0 IADD3 R48, PT, PT, R48, R95, RZ ;  /* 0x0000005f30308210 */ /* 0x000fe40007ffe0ff */
[----:B0-----:R-:W-:-:S04]  /*11750*/  @!P0 LEA R99, P2, R94, R46, 0x1 ;  /* 0x0000002e5e638211 */ /* 0x001fc800078408ff */
[----:B------:R-:W-:Y:S02]  /*11760*/  @!P0 LEA.HI.X R94, R94, R47, R48, 0x1, P2 ;  /* 0x0000002f5e5e8211 */ /* 0x000fe400010f0c30 */
[----:B------:R-:W-:-:S05]  /*11770*/  @!P3 IADD3 R46, P2, PT, R53, 0x1000000, RZ ;  /* 0x01000000352eb810 */ /* 0x000fca0007f5e0ff */
[----:B------:R-:W-:Y:S02]  /*11780*/  @!P3 IMAD.X R47, RZ, RZ, R52, P2 ;  /* 0x000000ffff2fb224 */ /* 0x000fe400010e0634 */
[----:B------:R-:W0:Y:S03]  /*11790*/  @!P1 LDC.64 R52, c[0x0][0x3a0] ;  /* 0x0000e800ff349b82 */ /* 0x000e260000000a00 */
[----:B------:R1:W2:Y:S02]  /*117a0*/  @!P3 LDG.E.U16 R50, desc[UR8][R46.64+-0x600000] ;  /* 0xa00000082e32b981 */ /* 0x0002a4000c1e1500 */
[----:B-1----:R-:W-:Y:S02]  /*117b0*/  @!P1 IADD3 R46, P2, PT, R4, R49, RZ ;  /* 0x00000031042e9210 */ /* 0x002fe40007f5e0ff */
[----:B------:R-:W4:Y:S03]  /*117c0*/  @!P1 LDG.E.64.CONSTANT R48, desc[UR8][R80.64] ;  /* 0x0000000850309981 */ /* 0x000f26000c1e9b00 */
[----:B------:R-:W-:Y:S01]  /*117d0*/  @!P1 IMAD.X R47, RZ, RZ, R5, P2 ;  /* 0x000000ffff2f9224 */ /* 0x000fe200010e0605 */
[----:B------:R-:W-:-:S02]  /*117e0*/  @P3 PRMT R108, RZ, 0x7610, R108 ;  /* 0x00007610ff6c3816 */ /* 0x000fc4000000006c */
[----:B------:R-:W-:Y:S01]  /*117f0*/  @P3 PRMT R50, RZ, 0x7610, R50 ;  /* 0x00007610ff323816 */ /* 0x000fe20000000032 */
[----:B----4-:R-:W-:-:S04]  /*11800*/  @!P1 IMAD.WIDE.U32 R46, R48, 0x14000000, R46 ;  /* 0x14000000302e9825 */ /* 0x010fc800078e002e */
[----:B------:R-:W-:Y:S01]  /*11810*/  @!P1 IMAD R48, R49, 0x14000000, RZ ;  /* 0x1400000031309824 */ /* 0x000fe200078e02ff */
[----:B0-----:R-:W-:-:S04]  /*11820*/  @!P1 LEA R95, P2, R46, R52, 0x1 ;  /* 0x000000342e5f9211 */ /* 0x001fc800078408ff */
[----:B------:R-:W-:-:S04]  /*11830*/  @!P1 IADD3 R47, PT, PT, R48, R47, RZ ;  /* 0x0000002f302f9210 */ /* 0x000fc80007ffe0ff */
[----:B------:R-:W-:Y:S02]  /*11840*/  @!P1 LEA.HI.X R53, R46, R53, R47, 0x1, P2 ;  /* 0x000000352e359211 */ /* 0x000fe400010f0c2f */
[----:B------:R-:W-:Y:S02]  /*11850*/  @!P4 IADD3 R46, P3, PT, R107, 0x1000000, RZ ;  /* 0x010000006b2ec810 */ /* 0x000fe40007f7e0ff */
[----:B------:R-:W-:-:S03]  /*11860*/  @!P1 LOP3.LUT R49, R123, 0xffff, RZ, 0xc0, !PT ;  /* 0x0000ffff7b319812 */ /* 0x000fc600078ec0ff */
[----:B------:R-:W-:Y:S01]  /*11870*/  @!P4 IMAD.X R47, RZ, RZ, R98, P3 ;  /* 0x000000ffff2fc224 */ /* 0x000fe200018e0662 */
[----:B--2---:R0:W-:Y:S04]  /*11880*/  STS.U16 [R26+0x806], R50 ;  /* 0x000806321a007388 */ /* 0x0041e80000000400 */
[----:B0-----:R0:W2:Y:S02]  /*11890*/  @!P4 LDG.E.U16 R50, desc[UR8][R46.64+-0x600000] ;  /* 0xa00000082e32c981 */ /* 0x0010a4000c1e1500 */
[----:B0-----:R-:W-:Y:S02]  /*118a0*/  @!P1 IADD3 R46, P3, PT, R4, R49, RZ ;  /* 0x00000031042e9210 */ /* 0x001fe40007f7e0ff */
[----:B------:R-:W4:Y:S03]  /*118b0*/  @!P1 LDG.E.64.CONSTANT R48, desc[UR8][R80.64] ;  /* 0x0000000850309981 */ /* 0x000f26000c1e9b00 */
[----:B------:R-:W-:Y:S01]  /*118c0*/  @!P1 IMAD.X R47, RZ, RZ, R5, P3 ;  /* 0x000000ffff2f9224 */ /* 0x000fe200018e0605 */
[----:B------:R-:W-:Y:S01]  /*118d0*/  ISETP.NE.AND P2, PT, R103, RZ, PT ;  /* 0x000000ff6700720c */ /* 0x000fe20003f45270 */
[----:B----4-:R-:W-:-:S04]  /*118e0*/  @!P1 IMAD.WIDE.U32 R46, R48, 0x14000000, R46 ;  /* 0x14000000302e9825 */ /* 0x010fc800078e002e */
[----:B------:R-:W-:Y:S02]  /*118f0*/  @!P1 IMAD R98, R49, 0x14000000, RZ ;  /* 0x1400000031629824 */ /* 0x000fe400078e02ff */
[----:B------:R-:W0:Y:S03]  /*11900*/  @!P1 LDC.64 R48, c[0x0][0x3a0] ;  /* 0x0000e800ff309b82 */ /* 0x000e260000000a00 */
[----:B------:R-:W-:Y:S02]  /*11910*/  @!P1 IADD3 R98, PT, PT, R98, R47, RZ ;  /* 0x0000002f62629210 */ /* 0x000fe40007ffe0ff */
[----:B0-----:R-:W-:-:S04]  /*11920*/  @!P1 LEA R103, P3, R46, R48, 0x1 ;  /* 0x000000302e679211 */ /* 0x001fc800078608ff */
[----:B------:R-:W-:Y:S02]  /*11930*/  @!P1 LEA.HI.X R98, R46, R49, R98, 0x1, P3 ;  /* 0x000000312e629211 */ /* 0x000fe400018f0c62 */
[----:B------:R-:W-:Y:S02]  /*11940*/  @!P4 IADD3 R46, P3, PT, R102, 0x1000000, RZ ;  /* 0x01000000662ec810 */ /* 0x000fe40007f7e0ff */
[----:B------:R-:W-:-:S03]  /*11950*/  @!P1 LOP3.LUT R49, R122, 0xffff, RZ, 0xc0, !PT ;  /* 0x0000ffff7a319812 */ /* 0x000fc600078ec0ff */
[----:B------:R-:W-:-:S05]  /*11960*/  @!P4 IMAD.X R47, RZ, RZ, R61, P3 ;  /* 0x000000ffff2fc224 */ /* 0x000fca00018e063d */
[----:B------:R0:W4:Y:S02]  /*11970*/  @!P4 LDG.E.U16 R107, desc[UR8][R46.64+-0x600000] ;  /* 0xa00000082e6bc981 */ /* 0x000124000c1e1500 */
[----:B0-----:R-:W-:Y:S02]  /*11980*/  @!P1 IADD3 R46, P3, PT, R4, R49, RZ ;  /* 0x00000031042e9210 */ /* 0x001fe40007f7e0ff */
[----:B------:R-:W5:Y:S01]  /*11990*/  @!P1 LDG.E.64.CONSTANT R48, desc[UR8][R80.64] ;  /* 0x0000000850309981 */ /* 0x000f62000c1e9b00 */
[----:B------:R-:W-:-:S05]  /*119a0*/  @P4 PRMT R50, RZ, 0x7610, R50 ;  /* 0x00007610ff324816 */ /* 0x000fca0000000032 */
[----:B--2---:R0:W-:Y:S02]  /*119b0*/  STS.U16 [R26+0x900], R50 ;  /* 0x000900321a007388 */ /* 0x0041e40000000400 */
[----:B0-----:R-:W0:Y:S01]  /*119c0*/  @!P1 LDC.64 R50, c[0x0][0x3a0] ;  /* 0x0000e800ff329b82 */ /* 0x001e220000000a00 */
[----:B------:R-:W-:Y:S02]  /*119d0*/  @!P1 IMAD.X R47, RZ, RZ, R5, P3 ;  /* 0x000000ffff2f9224 */ /* 0x000fe400018e0605 */
[----:B-----5:R-:W-:-:S04]  /*119e0*/  @!P1 IMAD.WIDE.U32 R46, R48, 0x14000000, R46 ;  /* 0x14000000302e9825 */ /* 0x020fc800078e002e */
[----:B------:R-:W-:Y:S01]  /*119f0*/  @!P1 IMAD R48, R49, 0x14000000, RZ ;  /* 0x1400000031309824 */ /* 0x000fe200078e02ff */
[----:B0-----:R-:W-:-:S04]  /*11a00*/  @!P1 LEA R52, P3, R46, R50, 0x1 ;  /* 0x000000322e349211 */ /* 0x001fc800078608ff */
[----:B------:R-:W-:-:S04]  /*11a10*/  @!P1 IADD3 R47, PT, PT, R48, R47, RZ ;  /* 0x0000002f302f9210 */ /* 0x000fc80007ffe0ff */
[----:B------:R-:W-:Y:S02]  /*11a20*/  @!P1 LEA.HI.X R51, R46, R51, R47, 0x1, P3 ;  /* 0x000000332e339211 */ /* 0x000fe400018f0c2f */
[----:B------:R-:W-:-:S04]  /*11a30*/  @!P1 LOP3.LUT R47, R121, 0xffff, RZ, 0xc0, !PT ;  /* 0x0000ffff792f9812 */ /* 0x000fc800078ec0ff */
[----:B------:R-:W-:Y:S02]  /*11a40*/  @!P1 IADD3 R4, P3, PT, R4, R47, RZ ;  /* 0x0000002f04049210 */ /* 0x000fe40007f7e0ff */
[----:B------:R-:W2:Y:S03]  /*11a50*/  @!P1 LDG.E.64.CONSTANT R46, desc[UR8][R80.64] ;  /* 0x00000008502e9981 */ /* 0x000ea6000c1e9b00 */
[----:B------:R-:W-:Y:S02]  /*11a60*/  @!P1 IMAD.X R5, RZ, RZ, R5, P3 ;  /* 0x000000ffff059224 */ /* 0x000fe400018e0605 */
[----:B--2---:R-:W-:-:S04]  /*11a70*/  @!P1 IMAD.WIDE.U32 R4, R46, 0x14000000, R4 ;  /* 0x140000002e049825 */ /* 0x004fc800078e0004 */
[----:B------:R-:W-:Y:S02]  /*11a80*/  @!P1 IMAD R61, R47, 0x14000000, RZ ;  /* 0x140000002f3d9824 */ /* 0x000fe400078e02ff */
[----:B------:R-:W0:Y:S02]  /*11a90*/  @!P1 LDC.64 R46, c[0x0][0x3a0] ;  /* 0x0000e800ff2e9b82 */ /* 0x000e240000000a00 */
[----:B------:R-:W-:Y:S01]  /*11aa0*/  @!P1 IMAD.IADD R61, R61, 0x1, R5 ;  /* 0x000000013d3d9824 */ /* 0x000fe200078e0205 */
[----:B0-----:R-:W-:-:S04]  /*11ab0*/  @!P1 LEA R102, P3, R4, R46, 0x1 ;  /* 0x0000002e04669211 */ /* 0x001fc800078608ff */
[----:B------:R-:W-:Y:S02]  /*11ac0*/  @!P1 LEA.HI.X R61, R4, R47, R61, 0x1, P3 ;  /* 0x0000002f043d9211 */ /* 0x000fe400018f0c3d */
[----:B------:R-:W-:Y:S02]  /*11ad0*/  @!P4 IADD3 R4, P3, PT, R106, 0x1000000, RZ ;  /* 0x010000006a04c810 */ /* 0x000fe40007f7e0ff */
[----:B------:R-:W-:Y:S02]  /*11ae0*/  @!P2 LOP3.LUT R47, R120, 0xffff, RZ, 0xc0, !PT ;  /* 0x0000ffff782fa812 */ /* 0x000fe400078ec0ff */
[----:B------:R-:W-:-:S05]  /*11af0*/  @!P4 IADD3.X R5, PT, PT, RZ, R105, RZ, P3, !PT ;  /* 0x00000069ff05c210 */ /* 0x000fca0001ffe4ff */
[----:B------:R0:W2:Y:S02]  /*11b00*/  @!P4 LDG.E.U16 R48, desc[UR8][R4.64+-0x600000] ;  /* 0xa00000080430c981 */ /* 0x0000a4000c1e1500 */
[----:B0-----:R-:W-:Y:S02]  /*11b10*/  @!P2 IADD3 R4, P3, PT, R44, R47, RZ ;  /* 0x0000002f2c04a210 */ /* 0x001fe40007f7e0ff */
[----:B------:R-:W5:Y:S03]  /*11b20*/  @!P2 LDG.E.64.CONSTANT R46, desc[UR8][R80.64] ;  /* 0x00000008502ea981 */ /* 0x000f66000c1e9b00 */
[----:B------:R-:W-:Y:S02]  /*11b30*/  @!P2 IMAD.X R5, RZ, RZ, R45, P3 ;  /* 0x000000ffff05a224 */ /* 0x000fe400018e062d */
[----:B-----5:R-:W-:-:S04]  /*11b40*/  @!P2 IMAD.WIDE.U32 R4, R46, 0x14000000, R4 ;  /* 0x140000002e04a825 */ /* 0x020fc800078e0004 */
[----:B------:R-:W-:Y:S02]  /*11b50*/  @!P2 IMAD R49, R47, 0x14000000, RZ ;  /* 0x140000002f31a824 */ /* 0x000fe400078e02ff */
[----:B------:R-:W0:Y:S02]  /*11b60*/  @!P2 LDC.64 R46, c[0x0][0x3a0] ;  /* 0x0000e800ff2eab82 */ /* 0x000e240000000a00 */
[----:B------:R-:W-:Y:S01]  /*11b70*/  @!P2 IMAD.IADD R5, R49, 0x1, R5 ;  /* 0x000000013105a824 */ /* 0x000fe200078e0205 */
[----:B------:R-:W-:Y:S02]  /*11b80*/  @P4 PRMT R48, RZ, 0x7610, R48 ;  /* 0x00007610ff304816 */ /* 0x000fe40000000030 */
[----:B------:R-:W-:-:S03]  /*11b90*/  @!P2 LOP3.LUT R49, R119, 0xffff, RZ, 0xc0, !PT ;  /* 0x0000ffff7731a812 */ /* 0x000fc600078ec0ff */
[----:B--2---:R1:W-:Y:S01]  /*11ba0*/  STS.U16 [R26+0x904], R48 ;  /* 0x000904301a007388 */ /* 0x0043e20000000400 */
[----:B0-----:R-:W-:-:S04]  /*11bb0*/  @!P2 LEA R50, P3, R4, R46, 0x1 ;  /* 0x0000002e0432a211 */ /* 0x001fc800078608ff */
[----:B------:R-:W-:Y:S02]  /*11bc0*/  @!P2 LEA.HI.X R5, R4, R47, R5, 0x1, P3 ;  /* 0x0000002f0405a211 */ /* 0x000fe400018f0c05 */
[----:B------:R-:W-:-:S04]  /*11bd0*/  @!P4 IADD3 R46, P3, PT, R101, 0x1000000, RZ ;  /* 0x01000000652ec810 */ /* 0x000fc80007f7e0ff */
[----:B------:R-:W-:-:S05]  /*11be0*/  @!P4 IADD3.X R47, PT, PT, RZ, R65, RZ, P3, !PT ;  /* 0x00000041ff2fc210 */ /* 0x000fca0001ffe4ff */
[----:B------:R0:W2:Y:S02]  /*11bf0*/  @!P4 LDG.E.U16 R4, desc[UR8][R46.64+-0x600000] ;  /* 0xa00000082e04c981 */ /* 0x0000a4000c1e1500 */
[----:B0-----:R-:W-:Y:S02]  /*11c00*/  @!P2 IADD3 R46, P3, PT, R44, R49, RZ ;  /* 0x000000312c2ea210 */ /* 0x001fe40007f7e0ff */
[----:B-1----:R-:W5:Y:S03]  /*11c10*/  @!P2 LDG.E.64.CONSTANT R48, desc[UR8][R80.64] ;  /* 0x000000085030a981 */ /* 0x002f66000c1e9b00 */
[----:B------:R-:W-:Y:S01]  /*11c20*/  @!P2 IMAD.X R47, RZ, RZ, R45, P3 ;  /* 0x000000ffff2fa224 */ /* 0x000fe200018e062d */
[----:B------:R-:W-:Y:S01]  /*11c30*/  @P4 PRMT R107, RZ, 0x7610, R107 ;  /* 0x00007610ff6b4816 */ /* 0x000fe2000000006b */
[----:B-----5:R-:W-:-:S04]  /*11c40*/  @!P2 IMAD.WIDE.U32 R46, R48, 0x14000000, R46 ;  /* 0x14000000302ea825 */ /* 0x020fc800078e002e */
[----:B------:R-:W-:Y:S02]  /*11c50*/  @!P2 IMAD R65, R49, 0x14000000, RZ ;  /* 0x140000003141a824 */ /* 0x000fe400078e02ff */
[----:B------:R-:W0:Y:S02]  /*11c60*/  @!P2 LDC.64 R48, c[0x0][0x3a0] ;  /* 0x0000e800ff30ab82 */ /* 0x000e240000000a00 */
[----:B------:R-:W-:Y:S01]  /*11c70*/  @!P2 IMAD.IADD R65, R65, 0x1, R47 ;  /* 0x000000014141a824 */ /* 0x000fe200078e022f */
[----:B------:R-:W-:-:S05]  /*11c80*/  @P4 PRMT R4, RZ, 0x7610, R4 ;  /* 0x00007610ff044816 */ /* 0x000fca0000000004 */
[----:B--2---:R1:W-:Y:S01]  /*11c90*/  STS.U16 [R26+0x906], R4 ;  /* 0x000906041a007388 */ /* 0x0043e20000000400 */
[----:B0-----:R-:W-:-:S04]  /*11ca0*/  @!P2 LEA R101, P3, R46, R48, 0x1 ;  /* 0x000000302e65a211 */ /* 0x001fc800078608ff */
[----:B------:R-:W-:Y:S02]  /*11cb0*/  @!P2 LEA.HI.X R65, R46, R49, R65, 0x1, P3 ;  /* 0x000000312e41a211 */ /* 0x000fe400018f0c41 */
[----:B------:R-:W-:Y:S02]  /*11cc0*/  @!P5 IADD3 R46, P4, PT, R100, 0x1000000, RZ ;  /* 0x01000000642ed810 */ /* 0x000fe40007f9e0ff */
[----:B------:R-:W-:Y:S02]  /*11cd0*/  @!P2 LOP3.LUT R49, R118, 0xffff, RZ, 0xc0, !PT ;  /* 0x0000ffff7631a812 */ /* 0x000fe400078ec0ff */
[----:B------:R-:W-:-:S05]  /*11ce0*/  @!P5 IADD3.X R47, PT, PT, RZ, R63, RZ, P4, !PT ;  /* 0x0000003fff2fd210 */ /* 0x000fca00027fe4ff */
[----:B-1----:R0:W2:Y:S02]  /*11cf0*/  @!P5 LDG.E.U16 R4, desc[UR8][R46.64+-0x600000] ;  /* 0xa00000082e04d981 */ /* 0x0020a4000c1e1500 */
[----:B0-----:R-:W-:Y:S02]  /*11d00*/  @!P2 IADD3 R46, P4, PT, R44, R49, RZ ;  /* 0x000000312c2ea210 */ /* 0x001fe40007f9e0ff */
[----:B------:R-:W5:Y:S03]  /*11d10*/  @!P2 LDG.E.64.CONSTANT R48, desc[UR8][R80.64] ;  /* 0x000000085030a981 */ /* 0x000f66000c1e9b00 */
[----:B------:R-:W-:Y:S02]  /*11d20*/  @!P2 IMAD.X R47, RZ, RZ, R45, P4 ;  /* 0x000000ffff2fa224 */ /* 0x000fe400020e062d */
[----:B-----5:R-:W-:-:S04]  /*11d30*/  @!P2 IMAD.WIDE.U32 R46, R48, 0x14000000, R46 ;  /* 0x14000000302ea825 */ /* 0x020fc800078e002e */
[----:B------:R-:W-:Y:S02]  /*11d40*/  @!P2 IMAD R63, R49, 0x14000000, RZ ;  /* 0x14000000313fa824 */ /* 0x000fe400078e02ff */
[----:B------:R-:W0:Y:S02]  /*11d50*/  @!P2 LDC.64 R48, c[0x0][0x3a0] ;  /* 0x0000e800ff30ab82 */ /* 0x000e240000000a00 */
[----:B------:R-:W-:Y:S01]  /*11d60*/  @!P2 IMAD.IADD R47, R63, 0x1, R47 ;  /* 0x000000013f2fa824 */ /* 0x000fe200078e022f */
[----:B0-----:R-:W-:-:S04]  /*11d70*/  @!P2 LEA R100, P4, R46, R48, 0x1 ;  /* 0x000000302e64a211 */ /* 0x001fc800078808ff */
[----:B------:R-:W-:Y:S02]  /*11d80*/  @!P2 LEA.HI.X R47, R46, R49, R47, 0x1, P4 ;  /* 0x000000312e2fa211 */ /* 0x000fe400020f0c2f */
[----:B------:R-:W-:-:S04]  /*11d90*/  @!P2 LOP3.LUT R49, R117, 0xffff, RZ, 0xc0, !PT ;  /* 0x0000ffff7531a812 */ /* 0x000fc800078ec0ff */
[----:B------:R-:W-:Y:S02]  /*11da0*/  @!P2 IADD3 R44, P4, PT, R44, R49, RZ ;  /* 0x000000312c2ca210 */ /* 0x000fe40007f9e0ff */
[----:B------:R-:W5:Y:S02]  /*11db0*/  @!P2 LDG.E.64.CONSTANT R48, desc[UR8][R80.64] ;  /* 0x000000085030a981 */ /* 0x000f64000c1e9b00 */
[----:B------:R-:W-:Y:S02]  /*11dc0*/  @!P2 IADD3.X R45, PT, PT, RZ, R45, RZ, P4, !PT ;  /* 0x0000002dff2da210 */ /* 0x000fe400027fe4ff */
[----:B------:R-:W-:Y:S02]  /*11dd0*/  ISETP.NE.AND P3, PT, R97, RZ, PT ;  /* 0x000000ff6100720c */ /* 0x000fe40003f65270 */
[----:B------:R-:W-:-:S05]  /*11de0*/  @P5 PRMT R4, RZ, 0x7610, R4 ;  /* 0x00007610ff045816 */ /* 0x000fca0000000004 */
[----:B--2---:R0:W-:Y:S01]  /*11df0*/  STS.U16 [R26+0xa00], R4 ;  /* 0x000a00041a007388 */ /* 0x0041e20000000400 */
[----:B-----5:R-:W-:-:S04]  /*11e00*/  @!P2 IMAD.WIDE.U32 R44, R48, 0x14000000, R44 ;  /* 0x14000000302ca825 */ /* 0x020fc800078e002c */
[----:B------:R-:W-:Y:S02]  /*11e10*/  @!P2 IMAD R46, R49, 0x14000000, RZ ;  /* 0x14000000312ea824 */ /* 0x000fe400078e02ff */
[----:B------:R-:W1:Y:S02]  /*11e20*/  @!P2 LDC.64 R48, c[0x0][0x3a0] ;  /* 0x0000e800ff30ab82 */ /* 0x000e640000000a00 */
[----:B------:R-:W-:Y:S01]  /*11e30*/  @!P2 IMAD.IADD R46, R46, 0x1, R45 ;  /* 0x000000012e2ea824 */ /* 0x000fe200078e022d */
[----:B-1----:R-:W-:-:S04]  /*11e40*/  @!P2 LEA R63, P4, R44, R48, 0x1 ;  /* 0x000000302c3fa211 */ /* 0x002fc800078808ff */
[----:B------:R-:W-:Y:S02]  /*11e50*/  @!P2 LEA.HI.X R46, R44, R49, R46, 0x1, P4 ;  /* 0x000000312c2ea211 */ /* 0x000fe400020f0c2e */
[----:B------:R-:W-:Y:S02]  /*11e60*/  @!P5 IADD3 R44, P4, PT, R93, 0x1000000, RZ ;  /* 0x010000005d2cd810 */ /* 0x000fe40007f9e0ff */
[----:B------:R-:W-:-:S03]  /*11e70*/  @!P3 LOP3.LUT R49, R116, 0xffff, RZ, 0xc0, !PT ;  /* 0x0000ffff7431b812 */ /* 0x000fc600078ec0ff */
[----:B------:R-:W-:-:S05]  /*11e80*/  @!P5 IMAD.X R45, RZ, RZ, R62, P4 ;  /* 0x000000ffff2dd224 */ /* 0x000fca00020e063e */
[----:B0-----:R0:W2:Y:S02]  /*11e90*/  @!P5 LDG.E.U16 R4, desc[UR8][R44.64+-0x600000] ;  /* 0xa00000082c04d981 */ /* 0x0010a4000c1e1500 */
[----:B0-----:R-:W-:Y:S02]  /*11ea0*/  @!P3 IADD3 R44, P4, PT, R42, R49, RZ ;  /* 0x000000312a2cb210 */ /* 0x001fe40007f9e0ff */
[----:B------:R-:W5:Y:S02]  /*11eb0*/  @!P3 LDG.E.64.CONSTANT R48, desc[UR8][R80.64] ;  /* 0x000000085030b981 */ /* 0x000f64000c1e9b00 */
[----:B------:R-:W-:-:S03]  /*11ec0*/  @!P3 IADD3.X R45, PT, PT, RZ, R43, RZ, P4, !PT ;  /* 0x0000002bff2db210 */ /* 0x000fc600027fe4ff */
        /* <DEDUP_REMOVED lines=9> */
[----:B------:R-:W-:-:S03]  /*11f60*/  @!P3 LOP3.LUT R55, R115, 0xffff, RZ, 0xc0, !PT ;  /* 0x0000ffff7337b812 */ /* 0x000fc600078ec0ff */
[----:B------:R-:W-:-:S05]  /*11f70*/  @!P5 IMAD.X R49, RZ, RZ, R54, P4 ;  /* 0x000000ffff31d224 */ /* 0x000fca00020e0636 */
[----:B-1----:R0:W2:Y:S02]  /*11f80*/  @!P5 LDG.E.U16 R4, desc[UR8][R48.64+-0x600000] ;  /* 0xa00000083004d981 */ /* 0x0020a4000c1e1500 */
        /* <DEDUP_REMOVED lines=13> */
[----:B------:R-:W5:Y:S04]  /*12060*/  @!P5 LDG.E.U16 R58, desc[UR8][R54.64+-0x600000] ;  /* 0xa0000008363ad981 */ /* 0x000f68000c1e1500 */
[----:B------:R-:W3:Y:S01]  /*12070*/  @!P3 LDG.E.64.CONSTANT R54, desc[UR8][R80.64] ;  /* 0x000000085036b981 */ /* 0x000ee2000c1e9b00 */
[----:B------:R-:W-:Y:S02]  /*12080*/  @!P3 LOP3.LUT R91, R114, 0xffff, RZ, 0xc0, !PT ;  /* 0x0000ffff725bb812 */ /* 0x000fe400078ec0ff */
[----:B------:R-:W-:Y:S02]  /*12090*/  ISETP.NE.AND P4, PT, R57, RZ, PT ;  /* 0x000000ff3900720c */ /* 0x000fe40003f85270 */
[----:B------:R0:W5:Y:S02]  /*120a0*/  @!P0 LDG.E.U16 R57, desc[UR8][R48.64+-0x600000] ;  /* 0xa000000830398981 */ /* 0x000164000c1e1500 */
[----:B0-----:R-:W-:-:S05]  /*120b0*/  @!P3 IADD3 R48, P5, PT, R42, R91, RZ ;  /* 0x0000005b2a30b210 */ /* 0x001fca0007fbe0ff */
[----:B------:R-:W-:Y:S02]  /*120c0*/  @!P3 IMAD.X R49, RZ, RZ, R43, P5 ;  /* 0x000000ffff31b224 */ /* 0x000fe400028e062b */
[----:B---3--:R-:W-:-:S04]  /*120d0*/  @!P3 IMAD.WIDE.U32 R48, R54, 0x14000000, R48 ;  /* 0x140000003630b825 */ /* 0x008fc800078e0030 */
[----:B------:R-:W-:Y:S02]  /*120e0*/  @!P3 IMAD R91, R55, 0x14000000, RZ ;  /* 0x14000000375bb824 */ /* 0x000fe400078e02ff */
[----:B------:R-:W0:Y:S02]  /*120f0*/  @!P3 LDC.64 R54, c[0x0][0x3a0] ;  /* 0x0000e800ff36bb82 */ /* 0x000e240000000a00 */
[----:B------:R-:W-:Y:S01]  /*12100*/  @!P3 IMAD.IADD R44, R91, 0x1, R49 ;  /* 0x000000015b2cb824 */ /* 0x000fe200078e0231 */
[----:B------:R-:W-:Y:S02]  /*12110*/  @!P3 LOP3.LUT R91, R113, 0xffff, RZ, 0xc0, !PT ;  /* 0x0000ffff715bb812 */ /* 0x000fe400078ec0ff */
[----:B0-----:R-:W-:-:S04]  /*12120*/  @!P3 LEA R96, P5, R48, R54, 0x1 ;  /* 0x000000363060b211 */ /* 0x001fc800078a08ff */
[----:B------:R-:W-:Y:S02]  /*12130*/  @!P3 LEA.HI.X R44, R48, R55, R44, 0x1, P5 ;  /* 0x00000037302cb211 */ /* 0x000fe400028f0c2c */
[----:B------:R-:W-:-:S04]  /*12140*/  @!P3 IADD3 R90, P5, PT, R42, R91, RZ ;  /* 0x0000005b2a5ab210 */ /* 0x000fc80007fbe0ff */
[----:B------:R-:W-:Y:S02]  /*12150*/  @!P3 IADD3.X R91, PT, PT, RZ, R43, RZ, P5, !PT ;  /* 0x0000002bff5bb210 */ /* 0x000fe40002ffe4ff */
[----:B------:R-:W3:Y:S02]  /*12160*/  @!P3 LDG.E.64.CONSTANT R42, desc[UR8][R80.64] ;  /* 0x00000008502ab981 */ /* 0x000ee4000c1e9b00 */
        /* <DEDUP_REMOVED lines=10> */
[----:B------:R-:W-:Y:S01]  /*12210*/  @!P4 LOP3.LUT R89, R112, 0xffff, RZ, 0xc0, !PT ;  /* 0x0000ffff7059c812 */ /* 0x000fe200078ec0ff */
[----:B------:R-:W3:Y:S04]  /*12220*/  @!P0 LDG.E.U16 R56, desc[UR8][R48.64+-0x600000] ;  /* 0xa000000830388981 */ /* 0x000ee8000c1e1500 */
[----:B------:R0:W3:Y:S04]  /*12230*/  @!P0 LDG.E.U16 R55, desc[UR8][R42.64+-0x600000] ;  /* 0xa00000082a378981 */ /* 0x0000e8000c1e1500 */
[----:B------:R-:W4:Y:S01]  /*12240*/  @!P4 LDG.E.64.CONSTANT R42, desc[UR8][R80.64] ;  /* 0x00000008502ac981 */ /* 0x000f22000c1e9b00 */
[----:B------:R-:W-:-:S05]  /*12250*/  @!P4 IADD3 R88, P5, PT, R40, R89, RZ ;  /* 0x000000592858c210 */ /* 0x000fca0007fbe0ff */
[----:B------:R-:W-:Y:S02]  /*12260*/  @!P4 IMAD.X R89, RZ, RZ, R41, P5 ;  /* 0x000000ffff59c224 */ /* 0x000fe400028e0629 */
[----:B----4-:R-:W-:-:S04]  /*12270*/  @!P4 IMAD.WIDE.U32 R88, R42, 0x14000000, R88 ;  /* 0x140000002a58c825 */ /* 0x010fc800078e0058 */
[----:B------:R-:W-:Y:S02]  /*12280*/  @!P4 IMAD R105, R43, 0x14000000, RZ ;  /* 0x140000002b69c824 */ /* 0x000fe400078e02ff */
[----:B0-----:R-:W0:Y:S02]  /*12290*/  @!P4 LDC.64 R42, c[0x0][0x3a0] ;  /* 0x0000e800ff2acb82 */ /* 0x001e240000000a00 */
[----:B------:R-:W-:-:S06]  /*122a0*/  @!P4 IMAD.IADD R48, R105, 0x1, R89 ;  /* 0x000000016930c824 */ /* 0x000fcc00078e0259 */
[----:B------:R-:W1:Y:S01]  /*122b0*/  @!P4 LDC.64 R104, c[0x0][0x3a0] ;  /* 0x0000e800ff68cb82 */ /* 0x000e620000000a00 */
[----:B0-----:R-:W-:-:S04]  /*122c0*/  @!P4 LEA R89, P5, R88, R42, 0x1 ;  /* 0x0000002a5859c211 */ /* 0x001fc800078a08ff */
[----:B------:R-:W-:Y:S02]  /*122d0*/  @!P4 LEA.HI.X R88, R88, R43, R48, 0x1, P5 ;  /* 0x0000002b5858c211 */ /* 0x000fe400028f0c30 */
[----:B------:R-:W-:-:S04]  /*122e0*/  @!P0 IADD3 R48, P5, PT, R99, 0x1000000, RZ ;  /* 0x0100000063308810 */ /* 0x000fc80007fbe0ff */
[----:B------:R-:W-:-:S05]  /*122f0*/  @!P0 IADD3.X R49, PT, PT, RZ, R94, RZ, P5, !PT ;  /* 0x0000005eff318210 */ /* 0x000fca0002ffe4ff */
[----:B------:R-:W4:Y:S04]  /*12300*/  @!P0 LDG.E.U16 R54, desc[UR8][R48.64+-0x600000] ;  /* 0xa000000830368981 */ /* 0x000f28000c1e1500 */
[----:B------:R-:W2:Y:S01]  /*12310*/  @!P4 LDG.E.64.CONSTANT R48, desc[UR8][R80.64] ;  /* 0x000000085030c981 */ /* 0x000ea2000c1e9b00 */
[----:B------:R-:W-:Y:S02]  /*12320*/  @!P1 IADD3 R42, P5, PT, R95, 0x1000000, RZ ;  /* 0x010000005f2a9810 */ /* 0x000fe40007fbe0ff */
[----:B------:R-:W-:-:S03]  /*12330*/  @!P4 LOP3.LUT R95, R110, 0xffff, RZ, 0xc0, !PT ;  /* 0x0000ffff6e5fc812 */ /* 0x000fc600078ec0ff */
[----:B------:R-:W-:Y:S01]  /*12340*/  @!P1 IMAD.X R43, RZ, RZ, R53, P5 ;  /* 0x000000ffff2b9224 */ /* 0x000fe200028e0635 */
[----:B------:R-:W-:Y:S02]  /*12350*/  ISETP.NE.AND P5, PT, R60, RZ, PT ;  /* 0x000000ff3c00720c */ /* 0x000fe40003fa5270 */
[----:B------:R-:W-:Y:S02]  /*12360*/  P2R R60, PR, RZ, 0x1 ;  /* 0x00000001ff3c7803 */ /* 0x000fe40000000000 */
[----:B------:R0:W4:Y:S02]  /*12370*/  @!P1 LDG.E.U16 R53, desc[UR8][R42.64+-0x600000] ;  /* 0xa00000082a359981 */ /* 0x000124000c1e1500 */
[----:B0-----:R-:W-:Y:S02]  /*12380*/  @!P4 IADD3 R42, P0, PT, R40, R95, RZ ;  /* 0x0000005f282ac210 */ /* 0x001fe40007f1e0ff */
[----:B------:R-:W0:Y:S03]  /*12390*/  @!P4 LDC.64 R94, c[0x0][0x3a0] ;  /* 0x0000e800ff5ecb82 */ /* 0x000e260000000a00 */
[----:B------:R-:W-:-:S02]  /*123a0*/  @!P4 IMAD.X R43, RZ, RZ, R41, P0 ;  /* 0x000000ffff2bc224 */ /* 0x000fc400000e0629 */
[----:B--2---:R-:W-:-:S04]  /*123b0*/  @!P4 IMAD.WIDE.U32 R42, R48, 0x14000000, R42 ;  /* 0x14000000302ac825 */ /* 0x004fc800078e002a */
[----:B------:R-:W-:-:S05]  /*123c0*/  @!P4 IMAD R99, R49, 0x14000000, RZ ;  /* 0x140000003163c824 */ /* 0x000fca00078e02ff */
[----:B------:R-:W-:Y:S02]  /*123d0*/  @!P4 IADD3 R43, PT, PT, R99, R43, RZ ;  /* 0x0000002b632bc210 */ /* 0x000fe40007ffe0ff */
[----:B0-----:R-:W-:-:S04]  /*123e0*/  @!P4 LEA R99, P0, R42, R94, 0x1 ;  /* 0x0000005e2a63c211 */ /* 0x001fc800078008ff */
[----:B------:R-:W-:Y:S02]  /*123f0*/  @!P4 LEA.HI.X R95, R42, R95, R43, 0x1, P0 ;  /* 0x0000005f2a5fc211 */ /* 0x000fe400000f0c2b */
[----:B------:R-:W-:-:S05]  /*12400*/  @!P1 IADD3 R48, P0, PT, R103, 0x1000000, RZ ;  /* 0x0100000067309810 */ /* 0x000fca0007f1e0ff */
[----:B------:R-:W-:Y:S01]  /*12410*/  @!P1 IMAD.X R49, RZ, RZ, R98, P0 ;  /* 0x000000ffff319224 */ /* 0x000fe200000e0662 */
[----:B------:R-:W-:-:S04]  /*12420*/  @!P1 IADD3 R42, P0, PT, R52, 0x1000000, RZ ;  /* 0x01000000342a9810 */ /* 0x000fc80007f1e0ff */
[----:B------:R-:W2:Y:S04]  /*12430*/  @!P1 LDG.E.U16 R52, desc[UR8][R48.64+-0x600000] ;  /* 0xa000000830349981 */ /* 0x000ea8000c1e1500 */
[----:B------:R-:W5:Y:S01]  /*12440*/  @!P4 LDG.E.64.CONSTANT R48, desc[UR8][R80.64] ;  /* 0x000000085030c981 */ /* 0x000f62000c1e9b00 */
[----:B------:R-:W-:Y:S01]  /*12450*/  @!P1 IMAD.X R43, RZ, RZ, R51, P0 ;  /* 0x000000ffff2b9224 */ /* 0x000fe200000e0633 */
[----:B------:R-:W-:-:S04]  /*12460*/  @!P4 LOP3.LUT R103, R92, 0xffff, RZ, 0xc0, !PT ;  /* 0x0000ffff5c67c812 */ /* 0x000fc800078ec0ff */
[----:B------:R0:W2:Y:S02]  /*12470*/  @!P1 LDG.E.U16 R51, desc[UR8][R42.64+-0x600000] ;  /* 0xa00000082a339981 */ /* 0x0000a4000c1e1500 */
[----:B0-----:R-:W-:-:S04]  /*12480*/  @!P4 IADD3 R42, P0, PT, R40, R103, RZ ;  /* 0x00000067282ac210 */ /* 0x001fc80007f1e0ff */
[----:B------:R-:W-:-:S03]  /*12490*/  @!P4 IADD3.X R43, PT, PT, RZ, R41, RZ, P0, !PT ;  /* 0x00000029ff2bc210 */ /* 0x000fc600007fe4ff */
[----:B-----5:R-:W-:-:S04]  /*124a0*/  @!P4 IMAD.WIDE.U32 R42, R48, 0x14000000, R42 ;  /* 0x14000000302ac825 */ /* 0x020fc800078e002a */
[----:B------:R-:W-:Y:S02]  /*124b0*/  @!P4 IMAD R103, R49, 0x14000000, RZ ;  /* 0x140000003167c824 */ /* 0x000fe400078e02ff */
[----:B------:R-:W0:Y:S02]  /*124c0*/  @!P4 LDC.64 R48, c[0x0][0x3a0] ;  /* 0x0000e800ff30cb82 */ /* 0x000e240000000a00 */
[----:B------:R-:W-:Y:S01]  /*124d0*/  @!P4 IMAD.IADD R94, R103, 0x1, R43 ;  /* 0x00000001675ec824 */ /* 0x000fe200078e022b */
[----:B------:R-:W-:Y:S02]  /*124e0*/  @!P4 LOP3.LUT R43, R3, 0xffff, RZ, 0xc0, !PT ;  /* 0x0000ffff032bc812 */ /* 0x000fe400078ec0ff */
[----:B0-----:R-:W-:-:S04]  /*124f0*/  @!P4 LEA R98, P0, R42, R48, 0x1 ;  /* 0x000000302a62c211 */ /* 0x001fc800078008ff */
[----:B------:R-:W-:Y:S02]  /*12500*/  @!P4 LEA.HI.X R94, R42, R49, R94, 0x1, P0 ;  /* 0x000000312a5ec211 */ /* 0x000fe400000f0c5e */
[----:B------:R-:W-:Y:S02]  /*12510*/  @!P4 IADD3 R40, P0, PT, R40, R43, RZ ;  /* 0x0000002b2828c210 */ /* 0x000fe40007f1e0ff */
[----:B------:R-:W5:Y:S03]  /*12520*/  @!P4 LDG.E.64.CONSTANT R42, desc[UR8][R80.64] ;  /* 0x00000008502ac981 */ /* 0x000f66000c1e9b00 */
[----:B------:R-:W-:Y:S01]  /*12530*/  @!P4 IMAD.X R41, RZ, RZ, R41, P0 ;  /* 0x000000ffff29c224 */ /* 0x000fe200000e0629 */
[----:B------:R1:W-:Y:S01]  /*12540*/  STS.U16 [R26+0x902], R107 ;  /* 0x0009026b1a007388 */ /* 0x0003e20000000400 */
[----:B-----5:R-:W-:-:S04]  /*12550*/  @!P4 IMAD.WIDE.U32 R40, R42, 0x14000000, R40 ;  /* 0x140000002a28c825 */ /* 0x020fc800078e0028 */
[----:B------:R-:W-:Y:S01]  /*12560*/  @!P4 IMAD R43, R43, 0x14000000, RZ ;  /* 0x140000002b2bc824 */ /* 0x000fe200078e02ff */
[----:B-1----:R-:W-:-:S04]  /*12570*/  @!P4 LEA R107, P0, R40, R104, 0x1 ;  /* 0x00000068286bc211 */ /* 0x002fc800078008ff */
[----:B------:R-:W-:-:S04]  /*12580*/  @!P4 IADD3 R41, PT, PT, R43, R41, RZ ;  /* 0x000000292b29c210 */ /* 0x000fc80007ffe0ff */
[----:B------:R-:W-:Y:S02]  /*12590*/  @!P4 LEA.HI.X R105, R40, R105, R41, 0x1, P0 ;  /* 0x000000692869c211 */ /* 0x000fe400000f0c29 */
[----:B------:R-:W-:-:S05]  /*125a0*/  @!P1 IADD3 R42, P0, PT, R102, 0x1000000, RZ ;  /* 0x01000000662a9810 */ /* 0x000fca0007f1e0ff */
[----:B------:R-:W-:Y:S01]  /*125b0*/  @!P1 IMAD.X R43, RZ, RZ, R61, P0 ;  /* 0x000000ffff2b9224 */ /* 0x000fe200000e063d */
[----:B------:R-:W-:-:S04]  /*125c0*/  @!P2 IADD3 R40, P0, PT, R50, 0x1000000, RZ ;  /* 0x010000003228a810 */ /* 0x000fc80007f1e0ff */
[----:B------:R-:W5:Y:S04]  /*125d0*/  @!P1 LDG.E.U16 R50, desc[UR8][R42.64+-0x600000] ;  /* 0xa00000082a329981 */ /* 0x000f68000c1e1500 */
[----:B------:R-:W3:Y:S01]  /*125e0*/  @!P5 LDG.E.64.CONSTANT R42, desc[UR8][R80.64] ;  /* 0x00000008502ad981 */ /* 0x000ee2000c1e9b00 */
[----:B------:R-:W-:Y:S01]  /*125f0*/  @!P2 IMAD.X R41, RZ, RZ, R5, P0 ;  /* 0x000000ffff29a224 */ /* 0x000fe200000e0605 */
[----:B------:R-:W-:-:S04]  /*12600*/  @!P5 LOP3.LUT R5, R8, 0xffff, RZ, 0xc0, !PT ;  /* 0x0000ffff0805d812 */ /* 0x000fc800078ec0ff */
[----:B------:R0:W5:Y:S02]  /*12610*/  @!P2 LDG.E.U16 R49, desc[UR8][R40.64+-0x600000] ;  /* 0xa00000082831a981 */ /* 0x000164000c1e1500 */
[----:B0-----:R-:W-:-:S04]  /*12620*/  @!P5 IADD3 R40, P0, PT, R6, R5, RZ ;  /* 0x000000050628d210 */ /* 0x001fc80007f1e0ff */
[----:B------:R-:W-:-:S03]  /*12630*/  @!P5 IADD3.X R41, PT, PT, RZ, R7, RZ, P0, !PT ;  /* 0x00000007ff29d210 */ /* 0x000fc600007fe4ff */
[----:B---3--:R-:W-:-:S04]  /*12640*/  @!P5 IMAD.WIDE.U32 R40, R42, 0x14000000, R40 ;  /* 0x140000002a28d825 */ /* 0x008fc800078e0028 */
[----:B------:R-:W-:Y:S02]  /*12650*/  @!P5 IMAD R5, R43, 0x14000000, RZ ;  /* 0x140000002b05d824 */ /* 0x000fe400078e02ff */
[----:B------:R-:W0:Y:S02]  /*12660*/  @!P5 LDC.64 R42, c[0x0][0x3a0] ;  /* 0x0000e800ff2adb82 */ /* 0x000e240000000a00 */
[----:B------:R-:W-:Y:S01]  /*12670*/  @!P5 IMAD.IADD R5, R5, 0x1, R41 ;  /* 0x000000010505d824 */ /* 0x000fe200078e0229 */
[----:B0-----:R-:W-:-:S04]  /*12680*/  @!P5 LEA R106, P0, R40, R42, 0x1 ;  /* 0x0000002a286ad211 */ /* 0x001fc800078008ff */
[----:B------:R-:W-:Y:S02]  /*12690*/  @!P5 LEA.HI.X R5, R40, R43, R5, 0x1, P0 ;  /* 0x0000002b2805d211 */ /* 0x000fe400000f0c05 */
[----:B------:R-:W-:-:S05]  /*126a0*/  @!P2 IADD3 R42, P0, PT, R101, 0x1000000, RZ ;  /* 0x01000000652aa810 */ /* 0x000fca0007f1e0ff */
[----:B------:R-:W-:-:S05]  /*126b0*/  @!P2 IMAD.X R43, RZ, RZ, R65, P0 ;  /* 0x000000ffff2ba224 */ /* 0x000fca00000e0641 */
[----:B------:R-:W3:Y:S04]  /*126c0*/  @!P2 LDG.E.U16 R48, desc[UR8][R42.64+-0x600000] ;  /* 0xa00000082a30a981 */ /* 0x000ee8000c1e1500 */
[----:B------:R-:W4:Y:S01]  /*126d0*/  @!P5 LDG.E.64.CONSTANT R42, desc[UR8][R80.64] ;  /* 0x00000008502ad981 */ /* 0x000f22000c1e9b00 */
[----:B------:R-:W-:Y:S02]  /*126e0*/  @!P2 IADD3 R40, P0, PT, R100, 0x1000000, RZ ;  /* 0x010000006428a810 */ /* 0x000fe40007f1e0ff */
[----:B------:R-:W-:Y:S02]  /*126f0*/  @!P5 LOP3.LUT R65, R9, 0xffff, RZ, 0xc0, !PT ;  /* 0x0000ffff0941d812 */ /* 0x000fe400078ec0ff */
[----:B------:R-:W-:-:S05]  /*12700*/  @!P2 IADD3.X R41, PT, PT, RZ, R47, RZ, P0, !PT ;  /* 0x0000002fff29a210 */ /* 0x000fca00007fe4ff */
[----:B------:R0:W3:Y:S02]  /*12710*/  @!P2 LDG.E.U16 R47, desc[UR8][R40.64+-0x600000] ;  /* 0xa0000008282fa981 */ /* 0x0000e4000c1e1500 */
[----:B0-----:R-:W-:-:S05]  /*12720*/  @!P5 IADD3 R40, P0, PT, R6, R65, RZ ;  /* 0x000000410628d210 */ /* 0x001fca0007f1e0ff */
        /* <DEDUP_REMOVED lines=13> */
[----:B------:R-:W-:-:S05]  /*12800*/  @!P3 IMAD.X R41, RZ, RZ, R45, P0 ;  /* 0x000000ffff29b224 */ /* 0x000fca00000e062d */
[----:B------:R0:W3:Y:S02]  /*12810*/  @!P3 LDG.E.U16 R45, desc[UR8][R40.64+-0x600000] ;  /* 0xa0000008282db981 */ /* 0x0000e4000c1e1500 */
[----:B0-----:R-:W-:-:S05]  /*12820*/  @!P5 IADD3 R40, P0, PT, R6, R63, RZ ;  /* 0x0000003f0628d210 */ /* 0x001fca0007f1e0ff */
[----:B------:R-:W-:Y:S01]  /*12830*/  @!P5 IMAD.X R41, RZ, RZ, R7, P0 ;  /* 0x000000ffff29d224 */ /* 0x000fe200000e0607 */
[----:B------:R-:W-:Y:S01]  /*12840*/  @!P5 LOP3.LUT R101, R11, 0xffff, RZ, 0xc0, !PT ;  /* 0x0000ffff0b65d812 */ /* 0x000fe200078ec0ff */
[----:B--2---:R-:W-:-:S04]  /*12850*/  @!P5 IMAD.WIDE.U32 R40, R42, 0x14000000, R40 ;  /* 0x140000002a28d825 */ /* 0x004fc800078e0028 */
[----:B------:R-:W-:Y:S02]  /*12860*/  @!P5 IMAD R63, R43, 0x14000000, RZ ;  /* 0x140000002b3fd824 */ /* 0x000fe400078e02ff */
[----:B------:R-:W0:Y:S03]  /*12870*/  @!P5 LDC.64 R42, c[0x0][0x3a0] ;  /* 0x0000e800ff2adb82 */ /* 0x000e260000000a00 */
[----:B------:R-:W-:Y:S02]  /*12880*/  @!P5 IADD3 R63, PT, PT, R63, R41, RZ ;  /* 0x000000293f3fd210 */ /* 0x000fe40007ffe0ff */
[----:B0-----:R-:W-:-:S04]  /*12890*/  @!P5 LEA R103, P0, R40, R42, 0x1 ;  /* 0x0000002a2867d211 */ /* 0x001fc800078008ff */
[----:B------:R-:W-:Y:S02]  /*128a0*/  @!P5 LEA.HI.X R63, R40, R43, R63, 0x1, P0 ;  /* 0x0000002b283fd211 */ /* 0x000fe400000f0c3f */
[----:B------:R-:W-:-:S05]  /*128b0*/  @!P5 IADD3 R100, P0, PT, R6, R101, RZ ;  /* 0x000000650664d210 */ /* 0x000fca0007f1e0ff */
[----:B------:R-:W-:Y:S02]  /*128c0*/  @!P5 IMAD.X R101, RZ, RZ, R7, P0 ;  /* 0x000000ffff65d224 */ /* 0x000fe400000e0607 */
[----:B------:R-:W2:Y:S02]  /*128d0*/  @!P5 LDG.E.64.CONSTANT R6, desc[UR8][R80.64] ;  /* 0x000000085006d981 */ /* 0x000ea4000c1e9b00 */
[----:B--2---:R-:W-:-:S04]  /*128e0*/  @!P5 IMAD.WIDE.U32 R100, R6, 0x14000000, R100 ;  /* 0x140000000664d825 */ /* 0x004fc800078e0064 */
[----:B------:R-:W-:Y:S02]  /*128f0*/  @!P5 IMAD R40, R7, 0x14000000, RZ ;  /* 0x140000000728d824 */ /* 0x000fe400078e02ff */
[----:B------:R-:W0:Y:S02]  /*12900*/  @!P5 LDC.64 R6, c[0x0][0x3a0] ;  /* 0x0000e800ff06db82 */ /* 0x000e240000000a00 */
[----:B------:R-:W-:Y:S01]  /*12910*/  @!P5 IMAD.IADD R40, R40, 0x1, R101 ;  /* 0x000000012828d824 */ /* 0x000fe200078e0265 */
[----:B0-----:R-:W-:-:S04]  /*12920*/  @!P5 LEA R102, P0, R100, R6, 0x1 ;  /* 0x000000066466d211 */ /* 0x001fc800078008ff */
[----:B------:R-:W-:Y:S02]  /*12930*/  @!P5 LEA.HI.X R100, R100, R7, R40, 0x1, P0 ;  /* 0x000000076464d211 */ /* 0x000fe400000f0c28 */
[----:B------:R-:W-:-:S04]  /*12940*/  @!P3 IADD3 R40, P0, PT, R97, 0x1000000, RZ ;  /* 0x010000006128b810 */ /* 0x000fc80007f1e0ff */
[----:B------:R-:W-:Y:S02]  /*12950*/  @!P3 IADD3.X R41, PT, PT, RZ, R93, RZ, P0, !PT ;  /* 0x0000005dff29b210 */ /* 0x000fe400007fe4ff */
[----:B------:R-:W-:Y:S02]  /*12960*/  @!P3 IADD3 R6, P0, PT, R96, 0x1000000, RZ ;  /* 0x010000006006b810 */ /* 0x000fe40007f1e0ff */
[----:B------:R-:W-:Y:S01]  /*12970*/  @!P6 LOP3.LUT R93, R12, 0xffff, RZ, 0xc0, !PT ;  /* 0x0000ffff0c5de812 */ /* 0x000fe200078ec0ff */
[----:B------:R-:W0:Y:S02]  /*12980*/  @!P6 LDC.64 R96, c[0x0][0x3a0] ;  /* 0x0000e800ff60eb82 */ /* 0x000e240000000a00 */
[----:B------:R-:W-:Y:S02]  /*12990*/  @!P3 IMAD.X R7, RZ, RZ, R44, P0 ;  /* 0x000000ffff07b224 */ /* 0x000fe400000e062c */
[----:B------:R-:W2:Y:S04]  /*129a0*/  @!P3 LDG.E.U16 R44, desc[UR8][R40.64+-0x600000] ;  /* 0xa0000008282cb981 */ /* 0x000ea8000c1e1500 */
[----:B------:R1:W4:Y:S04]  /*129b0*/  @!P3 LDG.E.U16 R43, desc[UR8][R6.64+-0x600000] ;  /* 0xa0000008062bb981 */ /* 0x000328000c1e1500 */
[----:B------:R-:W5:Y:S01]  /*129c0*/  @!P6 LDG.E.64.CONSTANT R40, desc[UR8][R80.64] ;  /* 0x000000085028e981 */ /* 0x000f62000c1e9b00 */
[----:B-1----:R-:W-:-:S05]  /*129d0*/  @!P6 IADD3 R6, P0, PT, R86, R93, RZ ;  /* 0x0000005d5606e210 */ /* 0x002fca0007f1e0ff */
[----:B------:R-:W-:Y:S02]  /*129e0*/  @!P6 IMAD.X R7, RZ, RZ, R87, P0 ;  /* 0x000000ffff07e224 */ /* 0x000fe400000e0657 */
[----:B-----5:R-:W-:-:S04]  /*129f0*/  @!P6 IMAD.WIDE.U32 R6, R40, 0x14000000, R6 ;  /* 0x140000002806e825 */ /* 0x020fc800078e0006 */
[----:B------:R-:W-:Y:S02]  /*12a00*/  @!P6 IMAD R93, R41, 0x14000000, RZ ;  /* 0x14000000295de824 */ /* 0x000fe400078e02ff */
[----:B------:R-:W1:Y:S03]  /*12a10*/  @!P6 LDC.64 R40, c[0x0][0x3a0] ;  /* 0x0000e800ff28eb82 */ /* 0x000e660000000a00 */
[----:B------:R-:W-:Y:S02]  /*12a20*/  @!P6 IADD3 R93, PT, PT, R93, R7, RZ ;  /* 0x000000075d5de210 */ /* 0x000fe40007ffe0ff */
[----:B-1----:R-:W-:-:S04]  /*12a30*/  @!P6 LEA R101, P0, R6, R40, 0x1 ;  /* 0x000000280665e211 */ /* 0x002fc800078008ff */
[----:B------:R-:W-:Y:S02]  /*12a40*/  @!P6 LEA.HI.X R93, R6, R41, R93, 0x1, P0 ;  /* 0x00000029065de211 */ /* 0x000fe400000f0c5d */
[----:B------:R-:W-:-:S05]  /*12a50*/  @!P3 IADD3 R40, P0, PT, R91, 0x1000000, RZ ;  /* 0x010000005b28b810 */ /* 0x000fca0007f1e0ff */
[----:B------:R-:W-:Y:S01]  /*12a60*/  @!P3 IMAD.X R41, RZ, RZ, R90, P0 ;  /* 0x000000ffff29b224 */ /* 0x000fe200000e065a */
[----:B------:R-:W-:Y:S02]  /*12a70*/  @!P4 IADD3 R6, P0, PT, R89, 0x1000000, RZ ;  /* 0x010000005906c810 */ /* 0x000fe40007f1e0ff */
[----:B------:R-:W-:Y:S02]  /*12a80*/  @!P6 LOP3.LUT R89, R13, 0xffff, RZ, 0xc0, !PT ;  /* 0x0000ffff0d59e812 */ /* 0x000fe400078ec0ff */
[----:B------:R-:W5:Y:S01]  /*12a90*/  @!P3 LDG.E.U16 R42, desc[UR8][R40.64+-0x600000] ;  /* 0xa0000008282ab981 */ /* 0x000f62000c1e1500 */
[----:B------:R-:W-:-:S05]  /*12aa0*/  @!P4 IMAD.X R7, RZ, RZ, R88, P0 ;  /* 0x000000ffff07c224 */ /* 0x000fca00000e0658 */
[----:B------:R1:W5:Y:S02]  /*12ab0*/  @!P4 LDG.E.U16 R41, desc[UR8][R6.64+-0x600000] ;  /* 0xa00000080629c981 */ /* 0x000364000c1e1500 */
[----:B-1----:R-:W-:Y:S02]  /*12ac0*/  @!P6 IADD3 R6, P0, PT, R86, R89, RZ ;  /* 0x000000595606e210 */ /* 0x002fe40007f1e0ff */
[----:B------:R-:W3:Y:S02]  /*12ad0*/  @!P6 LDG.E.64.CONSTANT R88, desc[UR8][R80.64] ;  /* 0x000000085058e981 */ /* 0x000ee4000c1e9b00 */
[----:B------:R-:W-:-:S03]  /*12ae0*/  @!P6 IADD3.X R7, PT, PT, RZ, R87, RZ, P0, !PT ;  /* 0x00000057ff07e210 */ /* 0x000fc600007fe4ff */
[----:B---3--:R-:W-:-:S04]  /*12af0*/  @!P6 IMAD.WIDE.U32 R6, R88, 0x14000000, R6 ;  /* 0x140000005806e825 */ /* 0x008fc800078e0006 */
[----:B------:R-:W-:Y:S01]  /*12b00*/  @!P6 IMAD R91, R89, 0x14000000, RZ ;  /* 0x14000000595be824 */ /* 0x000fe200078e02ff */
[----:B0-----:R-:W-:-:S03]  /*12b10*/  @!P6 LEA R96, P0, R6, R96, 0x1 ;  /* 0x000000600660e211 */ /* 0x001fc600078008ff */
[----:B------:R-:W-:-:S05]  /*12b20*/  @!P6 IMAD.IADD R91, R91, 0x1, R7 ;  /* 0x000000015b5be824 */ /* 0x000fca00078e0207 */
[----:B------:R-:W-:Y:S02]  /*12b30*/  @!P6 LEA.HI.X R91, R6, R97, R91, 0x1, P0 ;  /* 0x00000061065be211 */ /* 0x000fe400000f0c5b */
[----:B------:R-:W-:-:S05]  /*12b40*/  @!P4 IADD3 R88, P0, PT, R99, 0x1000000, RZ ;  /* 0x010000006358c810 */ /* 0x000fca0007f1e0ff */
[----:B------:R-:W-:-:S05]  /*12b50*/  @!P4 IMAD.X R89, RZ, RZ, R95, P0 ;  /* 0x000000ffff59c224 */ /* 0x000fca00000e065f */
[----:B------:R0:W3:Y:S04]  /*12b60*/  @!P4 LDG.E.U16 R40, desc[UR8][R88.64+-0x600000] ;  /* 0xa00000085828c981 */ /* 0x0000e8000c1e1500 */
[----:B------:R-:W2:Y:S01]  /*12b70*/  @!P6 LDG.E.64.CONSTANT R88, desc[UR8][R80.64] ;  /* 0x000000085058e981 */ /* 0x000ea2000c1e9b00 */
[----:B------:R-:W-:Y:S02]  /*12b80*/  @!P4 IADD3 R6, P0, PT, R98, 0x1000000, RZ ;  /* 0x010000006206c810 */ /* 0x000fe40007f1e0ff */
[----:B------:R-:W-:Y:S02]  /*12b90*/  @!P6 LOP3.LUT R95, R14, 0xffff, RZ, 0xc0, !PT ;  /* 0x0000ffff0e5fe812 */ /* 0x000fe400078ec0ff */
[----:B------:R-:W-:Y:S02]  /*12ba0*/  @!P4 IADD3.X R7, PT, PT, RZ, R94, RZ, P0, !PT ;  /* 0x0000005eff07c210 */ /* 0x000fe400007fe4ff */
[----:B------:R-:W-:-:S02]  /*12bb0*/  @!P6 IADD3 R94, P0, PT, R86, R95, RZ ;  /* 0x0000005f565ee210 */ /* 0x000fc40007f1e0ff */
[----:B------:R-:W-:Y:S02]  /*12bc0*/  P2R R90, PR, RZ, 0x8 ;  /* 0x00000008ff5a7803 */ /* 0x000fe40000000000 */
[----:B------:R-:W3:Y:S01]  /*12bd0*/  @!P4 LDG.E.U16 R7, desc[UR8][R6.64+-0x600000] ;  /* 0xa00000080607c981 */ /* 0x000ee2000c1e1500 */
[----:B------:R-:W-:Y:S02]  /*12be0*/  @!P6 IMAD.X R95, RZ, RZ, R87, P0 ;  /* 0x000000ffff5fe224 */ /* 0x000fe400000e0657 */
[----:B--2---:R-:W-:-:S04]  /*12bf0*/  @!P6 IMAD.WIDE.U32 R94, R88, 0x14000000, R94 ;  /* 0x14000000585ee825 */ /* 0x004fc800078e005e */
[----:B------:R-:W-:Y:S02]  /*12c00*/  @!P6 IMAD R98, R89, 0x14000000, RZ ;  /* 0x140000005962e824 */ /* 0x000fe400078e02ff */
[----:B0-----:R-:W0:Y:S02]  /*12c10*/  @!P6 LDC.64 R88, c[0x0][0x3a0] ;  /* 0x0000e800ff58eb82 */ /* 0x001e240000000a00 */
[----:B------:R-:W-:Y:S01]  /*12c20*/  @!P6 IMAD.IADD R98, R98, 0x1, R95 ;  /* 0x000000016262e824 */ /* 0x000fe200078e025f */
[C---:B0-----:R-:W-:Y:S02]  /*12c30*/  @!P6 LEA R95, P0, R94.reuse, R88, 0x1 ;  /* 0x000000585e5fe211 */ /* 0x041fe400078008ff */
[----:B------:R-:W-:Y:S02]  /*12c40*/  @!P6 LOP3.LUT R88, R15, 0xffff, RZ, 0xc0, !PT ;  /* 0x0000ffff0f58e812 */ /* 0x000fe400078ec0ff */
[----:B------:R-:W-:Y:S02]  /*12c50*/  @!P6 LEA.HI.X R98, R94, R89, R98, 0x1, P0 ;  /* 0x000000595e62e211 */ /* 0x000fe400000f0c62 */
[----:B------:R-:W-:-:S04]  /*12c60*/  @!P6 IADD3 R88, P0, PT, R86, R88, RZ ;  /* 0x000000585658e210 */ /* 0x000fc80007f1e0ff */
[----:B------:R-:W-:Y:S02]  /*12c70*/  @!P6 IADD3.X R89, PT, PT, RZ, R87, RZ, P0, !PT ;  /* 0x00000057ff59e210 */ /* 0x000fe400007fe4ff */
        /* <DEDUP_REMOVED lines=13> */
[----:B------:R1:W2:Y:S04]  /*12d50*/  @!P5 LDG.E.U16 R5, desc[UR8][R86.64+-0x600000] ;  /* 0xa00000085605d981 */ /* 0x0002a8000c1e1500 */
[----:B------:R-:W4:Y:S01]  /*12d60*/  @!P3 LDG.E.64.CONSTANT R86, desc[UR8][R80.64] ;  /* 0x000000085056b981 */ /* 0x000f22000c1e9b00 */
[----:B------:R-:W-:-:S04]  /*12d70*/  @!P3 LOP3.LUT R105, R16, 0xffff, RZ, 0xc0, !PT ;  /* 0x0000ffff1069b812 */ /* 0x000fc800078ec0ff */
[----:B0-----:R-:W-:-:S05]  /*12d80*/  @!P3 IADD3 R88, P0, PT, R66, R105, RZ ;  /* 0x000000694258b210 */ /* 0x001fca0007f1e0ff */
[----:B------:R-:W-:Y:S02]  /*12d90*/  @!P3 IMAD.X R89, RZ, RZ, R67, P0 ;  /* 0x000000ffff59b224 */ /* 0x000fe400000e0643 */
[----:B----4-:R-:W-:-:S04]  /*12da0*/  @!P3 IMAD.WIDE.U32 R88, R86, 0x14000000, R88 ;  /* 0x140000005658b825 */ /* 0x010fc800078e0058 */
[----:B------:R-:W-:Y:S02]  /*12db0*/  @!P3 IMAD R106, R87, 0x14000000, RZ ;  /* 0x14000000576ab824 */ /* 0x000fe400078e02ff */
[----:B-1----:R-:W0:Y:S02]  /*12dc0*/  @!P3 LDC.64 R86, c[0x0][0x3a0] ;  /* 0x0000e800ff56bb82 */ /* 0x002e240000000a00 */
[----:B------:R-:W-:Y:S01]  /*12dd0*/  @!P3 IMAD.IADD R106, R106, 0x1, R89 ;  /* 0x000000016a6ab824 */ /* 0x000fe200078e0259 */
[----:B0-----:R-:W-:-:S04]  /*12de0*/  @!P3 LEA R105, P0, R88, R86, 0x1 ;  /* 0x000000565869b211 */ /* 0x001fc800078008ff */
[----:B------:R-:W-:Y:S02]  /*12df0*/  @!P3 LEA.HI.X R106, R88, R87, R106, 0x1, P0 ;  /* 0x00000057586ab211 */ /* 0x000fe400000f0c6a */
[----:B------:R-:W-:-:S04]  /*12e00*/  @!P5 IADD3 R88, P0, PT, R104, 0x1000000, RZ ;  /* 0x010000006858d810 */ /* 0x000fc80007f1e0ff */
[----:B------:R-:W-:Y:S02]  /*12e10*/  @!P5 IADD3.X R89, PT, PT, RZ, R65, RZ, P0, !PT ;  /* 0x00000041ff59d210 */ /* 0x000fe400007fe4ff */
[----:B------:R-:W-:-:S05]  /*12e20*/  @!P5 IADD3 R86, P0, PT, R103, 0x1000000, RZ ;  /* 0x010000006756d810 */ /* 0x000fca0007f1e0ff */
[----:B------:R-:W-:Y:S01]  /*12e30*/  @!P5 IMAD.X R87, RZ, RZ, R63, P0 ;  /* 0x000000ffff57d224 */ /* 0x000fe200000e063f */
[----:B------:R-:W-:Y:S01]  /*12e40*/  @!P3 LOP3.LUT R103, R17, 0xffff, RZ, 0xc0, !PT ;  /* 0x0000ffff1167b812 */ /* 0x000fe200078ec0ff */
[----:B------:R0:W4:Y:S04]  /*12e50*/  @!P5 LDG.E.U16 R63, desc[UR8][R88.64+-0x600000] ;  /* 0xa0000008583fd981 */ /* 0x000128000c1e1500 */
[----:B------:R1:W4:Y:S04]  /*12e60*/  @!P5 LDG.E.U16 R65, desc[UR8][R86.64+-0x600000] ;  /* 0xa00000085641d981 */ /* 0x000328000c1e1500 */
[----:B------:R-:W5:Y:S01]  /*12e70*/  @!P3 LDG.E.64.CONSTANT R86, desc[UR8][R80.64] ;  /* 0x000000085056b981 */ /* 0x000f62000c1e9b00 */
[----:B0-----:R-:W-:-:S05]  /*12e80*/  @!P3 IADD3 R88, P0, PT, R66, R103, RZ ;  /* 0x000000674258b210 */ /* 0x001fca0007f1e0ff */
[----:B------:R-:W-:Y:S02]  /*12e90*/  @!P3 IMAD.X R89, RZ, RZ, R67, P0 ;  /* 0x000000ffff59b224 */ /* 0x000fe400000e0643 */
[----:B-----5:R-:W-:-:S04]  /*12ea0*/  @!P3 IMAD.WIDE.U32 R88, R86, 0x14000000, R88 ;  /* 0x140000005658b825 */ /* 0x020fc800078e0058 */
[----:B------:R-:W-:Y:S02]  /*12eb0*/  @!P3 IMAD R104, R87, 0x14000000, RZ ;  /* 0x140000005768b824 */ /* 0x000fe400078e02ff */
[----:B-1----:R-:W0:Y:S03]  /*12ec0*/  @!P3 LDC.64 R86, c[0x0][0x3a0] ;  /* 0x0000e800ff56bb82 */ /* 0x002e260000000a00 */
[----:B------:R-:W-:Y:S02]  /*12ed0*/  @!P3 IADD3 R104, PT, PT, R104, R89, RZ ;  /* 0x000000596868b210 */ /* 0x000fe40007ffe0ff */
[----:B0-----:R-:W-:-:S04]  /*12ee0*/  @!P3 LEA R103, P0, R88, R86, 0x1 ;  /* 0x000000565867b211 */ /* 0x001fc800078008ff */
[----:B------:R-:W-:Y:S02]  /*12ef0*/  @!P3 LEA.HI.X R104, R88, R87, R104, 0x1, P0 ;  /* 0x000000575868b211 */ /* 0x000fe400000f0c68 */
[----:B------:R-:W-:-:S05]  /*12f00*/  @!P5 IADD3 R86, P0, PT, R102, 0x1000000, RZ ;  /* 0x010000006656d810 */ /* 0x000fca0007f1e0ff */
[----:B------:R-:W-:Y:S01]  /*12f10*/  @!P5 IMAD.X R87, RZ, RZ, R100, P0 ;  /* 0x000000ffff57d224 */ /* 0x000fe200000e0664 */
[----:B------:R-:W-:-:S05]  /*12f20*/  @!P6 IADD3 R88, P0, PT, R101, 0x1000000, RZ ;  /* 0x010000006558e810 */ /* 0x000fca0007f1e0ff */
[----:B------:R-:W-:Y:S02]  /*12f30*/  @!P6 IMAD.X R89, RZ, RZ, R93, P0 ;  /* 0x000000ffff59e224 */ /* 0x000fe400000e065d */
[----:B------:R-:W5:Y:S04]  /*12f40*/  @!P5 LDG.E.U16 R93, desc[UR8][R86.64+-0x600000] ;  /* 0xa0000008565dd981 */ /* 0x000f68000c1e1500 */
[----:B------:R0:W5:Y:S04]  /*12f50*/  @!P6 LDG.E.U16 R94, desc[UR8][R88.64+-0x600000] ;  /* 0xa0000008585ee981 */ /* 0x000168000c1e1500 */
[----:B------:R-:W3:Y:S01]  /*12f60*/  @!P3 LDG.E.64.CONSTANT R86, desc[UR8][R80.64] ;  /* 0x000000085056b981 */ /* 0x000ee2000c1e9b00 */
        /* <DEDUP_REMOVED lines=8> */
[----:B------:R-:W-:-:S05]  /*12ff0*/  @!P3 IADD3 R86, P0, PT, R66, R75, RZ ;  /* 0x0000004b4256b210 */ /* 0x000fca0007f1e0ff */
[----:B------:R-:W-:Y:S02]  /*13000*/  @!P3 IMAD.X R87, RZ, RZ, R67, P0 ;  /* 0x000000ffff57b224 */ /* 0x000fe400000e0643 */
[----:B------:R-:W3:Y:S01]  /*13010*/  @!P3 LDG.E.64.CONSTANT R66, desc[UR8][R80.64] ;  /* 0x000000085042b981 */ /* 0x000ee2000c1e9b00 */
[----:B------:R-:W-:Y:S02]  /*13020*/  P2R R62, PR, RZ, 0x4 ;  /* 0x00000004ff3e7803 */ /* 0x000fe40000000000 */
[----:B------:R-:W-:Y:S01]  /*13030*/  LOP3.LUT P2, RZ, R59, 0x400, RZ, 0xc0, !PT ;  /* 0x000004003bff7812 */ /* 0x000fe2000784c0ff */
[----:B---3--:R-:W-:-:S04]  /*13040*/  @!P3 IMAD.WIDE.U32 R86, R66, 0x14000000, R86 ;  /* 0x140000004256b825 */ /* 0x008fc800078e0056 */
[----:B------:R-:W-:Y:S02]  /*13050*/  @!P3 IMAD R89, R67, 0x14000000, RZ ;  /* 0x140000004359b824 */ /* 0x000fe400078e02ff */
[----:B------:R-:W0:Y:S03]  /*13060*/  @!P3 LDC.64 R66, c[0x0][0x3a0] ;  /* 0x0000e800ff42bb82 */ /* 0x000e260000000a00 */
[----:B------:R-:W-:Y:S02]  /*13070*/  @!P3 IADD3 R89, PT, PT, R89, R87, RZ ;  /* 0x000000575959b210 */ /* 0x000fe40007ffe0ff */
[----:B0-----:R-:W-:-:S04]  /*13080*/  @!P3 LEA R88, P0, R86, R66, 0x1 ;  /* 0x000000425658b211 */ /* 0x001fc800078008ff */
[----:B------:R-:W-:Y:S02]  /*13090*/  @!P3 LEA.HI.X R89, R86, R67, R89, 0x1, P0 ;  /* 0x000000435659b211 */ /* 0x000fe400000f0c59 */
[----:B------:R-:W-:-:S05]  /*130a0*/  @!P6 IADD3 R66, P0, PT, R96, 0x1000000, RZ ;  /* 0x010000006042e810 */ /* 0x000fca0007f1e0ff */
[----:B------:R-:W-:Y:S01]  /*130b0*/  @!P6 IMAD.X R67, RZ, RZ, R91, P0 ;  /* 0x000000ffff43e224 */ /* 0x000fe200000e065b */
[----:B------:R-:W-:-:S04]  /*130c0*/  @!P6 IADD3 R86, P0, PT, R95, 0x1000000, RZ ;  /* 0x010000005f56e810 */ /* 0x000fc80007f1e0ff */
[----:B------:R-:W3:Y:S04]  /*130d0*/  @!P6 LDG.E.U16 R95, desc[UR8][R66.64+-0x600000] ;  /* 0xa0000008425fe981 */ /* 0x000ee8000c1e1500 */
[----:B------:R-:W2:Y:S01]  /*130e0*/  @!P2 LDG.E.64.CONSTANT R66, desc[UR8][R80.64] ;  /* 0x000000085042a981 */ /* 0x000ea2000c1e9b00 */
[----:B------:R-:W-:-:S05]  /*130f0*/  @!P6 IMAD.X R87, RZ, RZ, R98, P0 ;  /* 0x000000ffff57e224 */ /* 0x000fca00000e0662 */
[----:B------:R0:W3:Y:S02]  /*13100*/  @!P6 LDG.E.U16 R96, desc[UR8][R86.64+-0x600000] ;  /* 0xa00000085660e981 */ /* 0x0000e4000c1e1500 */
[----:B0-----:R-:W-:-:S04]  /*13110*/  @!P2 IADD3 R86, P0, PT, R84, R76, RZ ;  /* 0x0000004c5456a210 */ /* 0x001fc80007f1e0ff */
[----:B------:R-:W-:-:S03]  /*13120*/  @!P2 IADD3.X R87, PT, PT, RZ, R85, RZ, P0, !PT ;  /* 0x00000055ff57a210 */ /* 0x000fc600007fe4ff */
[----:B--2---:R-:W-:-:S04]  /*13130*/  @!P2 IMAD.WIDE.U32 R86, R66, 0x14000000, R86 ;  /* 0x140000004256a825 */ /* 0x004fc800078e0056 */
[----:B------:R-:W-:Y:S02]  /*13140*/  @!P2 IMAD R98, R67, 0x14000000, RZ ;  /* 0x140000004362a824 */ /* 0x000fe400078e02ff */
[----:B------:R-:W0:Y:S02]  /*13150*/  @!P2 LDC.64 R66, c[0x0][0x3a0] ;  /* 0x0000e800ff42ab82 */ /* 0x000e240000000a00 */
[----:B------:R-:W-:Y:S01]  /*13160*/  @!P2 IMAD.IADD R98, R98, 0x1, R87 ;  /* 0x000000016262a824 */ /* 0x000fe200078e0257 */
[----:B0-----:R-:W-:-:S04]  /*13170*/  @!P2 LEA R91, P0, R86, R66, 0x1 ;  /* 0x00000042565ba211 */ /* 0x001fc800078008ff */
[----:B------:R-:W-:Y:S02]  /*13180*/  @!P2 LEA.HI.X R98, R86, R67, R98, 0x1, P0 ;  /* 0x000000435662a211 */ /* 0x000fe400000f0c62 */
[----:B------:R-:W-:-:S05]  /*13190*/  @!P6 IADD3 R66, P0, PT, R97, 0x1000000, RZ ;  /* 0x010000006142e810 */ /* 0x000fca0007f1e0ff */
[----:B------:R-:W-:-:S05]  /*131a0*/  @!P6 IMAD.X R67, RZ, RZ, R99, P0 ;  /* 0x000000ffff43e224 */ /* 0x000fca00000e0663 */
[----:B------:R-:W2:Y:S04]  /*131b0*/  @!P6 LDG.E.U16 R97, desc[UR8][R66.64+-0x600000] ;  /* 0xa00000084261e981 */ /* 0x000ea8000c1e1500 */
[----:B------:R-:W4:Y:S01]  /*131c0*/  @!P2 LDG.E.64.CONSTANT R66, desc[UR8][R80.64] ;  /* 0x000000085042a981 */ /* 0x000f22000c1e9b00 */
[----:B------:R-:W-:-:S04]  /*131d0*/  @!P3 IADD3 R86, P0, PT, R105, 0x1000000, RZ ;  /* 0x010000006956b810 */ /* 0x000fc80007f1e0ff */
[----:B------:R-:W-:-:S05]  /*131e0*/  @!P3 IADD3.X R87, PT, PT, RZ, R106, RZ, P0, !PT ;  /* 0x0000006aff57b210 */ /* 0x000fca00007fe4ff */
[----:B------:R0:W5:Y:S02]  /*131f0*/  @!P3 LDG.E.U16 R99, desc[UR8][R86.64+-0x600000] ;  /* 0xa00000085663b981 */ /* 0x000164000c1e1500 */
        /* <DEDUP_REMOVED lines=9> */
[----:B------:R-:W-:Y:S02]  /*13290*/  @!P3 IADD3.X R67, PT, PT, RZ, R104, RZ, P0, !PT ;  /* 0x00000068ff43b210 */ /* 0x000fe400007fe4ff */
[----:B------:R-:W-:-:S03]  /*132a0*/  @!P3 IADD3 R86, P0, PT, R100, 0x1000000, RZ ;  /* 0x010000006456b810 */ /* 0x000fc60007f1e0ff */
[----:B------:R-:W4:Y:S04]  /*132b0*/  @!P3 LDG.E.U16 R100, desc[UR8][R66.64+-0x600000] ;  /* 0xa00000084264b981 */ /* 0x000f28000c1e1500 */
[----:B------:R-:W3:Y:S01]  /*132c0*/  @!P2 LDG.E.64.CONSTANT R66, desc[UR8][R80.64] ;  /* 0x000000085042a981 */ /* 0x000ee2000c1e9b00 */
[----:B------:R-:W-:Y:S01]  /*132d0*/  @!P3 IMAD.X R87, RZ, RZ, R101, P0 ;  /* 0x000000ffff57b224 */ /* 0x000fe200000e0665 */
[----:B------:R-:W-:-:S04]  /*132e0*/  P2R R61, PR, RZ, 0x2 ;  /* 0x00000002ff3d7803 */ /* 0x000fc80000000000 */
[----:B------:R0:W2:Y:S02]  /*132f0*/  @!P3 LDG.E.U16 R101, desc[UR8][R86.64+-0x600000] ;  /* 0xa00000085665b981 */ /* 0x0000a4000c1e1500 */
[----:B0-----:R-:W-:-:S05]  /*13300*/  @!P2 IADD3 R86, P1, PT, R84, R78, RZ ;  /* 0x0000004e5456a210 */ /* 0x001fca0007f3e0ff */
[----:B------:R-:W-:Y:S02]  /*13310*/  @!P2 IMAD.X R87, RZ, RZ, R85, P1 ;  /* 0x000000ffff57a224 */ /* 0x000fe400008e0655 */
[----:B---3--:R-:W-:-:S04]  /*13320*/  @!P2 IMAD.WIDE.U32 R86, R66, 0x14000000, R86 ;  /* 0x140000004256a825 */ /* 0x008fc800078e0056 */
[----:B------:R-:W-:Y:S02]  /*13330*/  @!P2 IMAD R104, R67, 0x14000000, RZ ;  /* 0x140000004368a824 */ /* 0x000fe400078e02ff */
[----:B------:R-:W0:Y:S03]  /*13340*/  @!P2 LDC.64 R66, c[0x0][0x3a0] ;  /* 0x0000e800ff42ab82 */ /* 0x000e260000000a00 */
[----:B------:R-:W-:Y:S02]  /*13350*/  @!P2 IADD3 R104, PT, PT, R104, R87, RZ ;  /* 0x000000576868a210 */ /* 0x000fe40007ffe0ff */
[----:B0-----:R-:W-:-:S04]  /*13360*/  @!P2 LEA R103, P1, R86, R66, 0x1 ;  /* 0x000000425667a211 */ /* 0x001fc800078208ff */
[----:B------:R-:W-:Y:S02]  /*13370*/  @!P2 LEA.HI.X R104, R86, R67, R104, 0x1, P1 ;  /* 0x000000435668a211 */ /* 0x000fe400008f0c68 */
[----:B------:R-:W3:Y:S01]  /*13380*/  @!P2 LDG.E.64.CONSTANT R66, desc[UR8][R80.64] ;  /* 0x000000085042a981 */ /* 0x000ee2000c1e9b00 */
[----:B------:R-:W-:-:S05]  /*13390*/  @!P2 IADD3 R84, P1, PT, R84, R79, RZ ;  /* 0x0000004f5454a210 */ /* 0x000fca0007f3e0ff */
[----:B------:R-:W-:Y:S01]  /*133a0*/  @!P2 IMAD.X R85, RZ, RZ, R85, P1 ;  /* 0x000000ffff55a224 */ /* 0x000fe200008e0655 */
[----:B------:R-:W-:-:S13]  /*133b0*/  LOP3.LUT P0, RZ, R59, 0x1, RZ, 0xc0, !PT ;  /* 0x000000013bff7812 */ /* 0x000fda000780c0ff */
[----:B------:R-:W-:Y:S02]  /*133c0*/  @P0 PRMT R4, RZ, 0x7610, R4 ;  /* 0x00007610ff040816 */ /* 0x000fe40000000004 */
[----:B------:R-:W-:Y:S02]  /*133d0*/  @P0 PRMT R58, RZ, 0x7610, R58 ;  /* 0x00007610ff3a0816 */ /* 0x000fe4000000003a */
[----:B------:R-:W-:-:S13]  /*133e0*/  ISETP.NE.AND P0, PT, R60, RZ, PT ;  /* 0x000000ff3c00720c */ /* 0x000fda0003f05270 */
[----:B------:R-:W-:Y:S02]  /*133f0*/  @P0 PRMT R57, RZ, 0x7610, R57 ;  /* 0x00007610ff390816 */ /* 0x000fe40000000039 */
[----:B------:R-:W-:Y:S02]  /*13400*/  @P0 PRMT R56, RZ, 0x7610, R56 ;  /* 0x00007610ff380816 */ /* 0x000fe40000000038 */
[----:B------:R-:W-:Y:S02]  /*13410*/  @P0 PRMT R55, RZ, 0x7610, R55 ;  /* 0x00007610ff370816 */ /* 0x000fe40000000037 */
[----:B------:R-:W-:Y:S02]  /*13420*/  @P0 PRMT R54, RZ, 0x7610, R54 ;  /* 0x00007610ff360816 */ /* 0x000fe40000000036 */
[----:B------:R-:W-:Y:S01]  /*13430*/  LOP3.LUT P0, RZ, R59, 0x400, RZ, 0xc0, !PT ;  /* 0x000004003bff7812 */ /* 0x000fe2000780c0ff */
[----:B---3--:R-:W-:-:S04]  /*13440*/  @!P2 IMAD.WIDE.U32 R84, R66, 0x14000000, R84 ;  /* 0x140000004254a825 */ /* 0x008fc800078e0054 */
[----:B------:R-:W-:Y:S02]  /*13450*/  @!P2 IMAD R107, R67, 0x14000000, RZ ;  /* 0x14000000436ba824 */ /* 0x000fe400078e02ff */
[----:B------:R-:W0:Y:S02]  /*13460*/  @!P2 LDC.64 R66, c[0x0][0x3a0] ;  /* 0x0000e800ff42ab82 */ /* 0x000e240000000a00 */
[----:B------:R-:W-:Y:S01]  /*13470*/  @!P2 IMAD.IADD R107, R107, 0x1, R85 ;  /* 0x000000016b6ba824 */ /* 0x000fe200078e0255 */
[----:B0-----:R-:W-:-:S04]  /*13480*/  @!P2 LEA R106, P1, R84, R66, 0x1 ;  /* 0x00000042546aa211 */ /* 0x001fc800078208ff */
[----:B------:R-:W-:Y:S02]  /*13490*/  @!P2 LEA.HI.X R107, R84, R67, R107, 0x1, P1 ;  /* 0x00000043546ba211 */ /* 0x000fe400008f0c6b */
[----:B------:R-:W-:-:S04]  /*134a0*/  @!P3 IADD3 R66, P1, PT, R88, 0x1000000, RZ ;  /* 0x010000005842b810 */ /* 0x000fc80007f3e0ff */
[----:B------:R-:W-:Y:S02]  /*134b0*/  @!P3 IADD3.X R67, PT, PT, RZ, R89, RZ, P1, !PT ;  /* 0x00000059ff43b210 */ /* 0x000fe40000ffe4ff */
[----:B------:R-:W-:-:S05]  /*134c0*/  @!P2 IADD3 R84, P1, PT, R91, 0x1000000, RZ ;  /* 0x010000005b54a810 */ /* 0x000fca0007f3e0ff */
[----:B------:R-:W-:Y:S01]  /*134d0*/  @!P2 IMAD.X R85, RZ, RZ, R98, P1 ;  /* 0x000000ffff55a224 */ /* 0x000fe200008e0662 */
[----:B------:R-:W-:-:S05]  /*134e0*/  @!P2 IADD3 R86, P1, PT, R102, 0x1000000, RZ ;  /* 0x010000006656a810 */ /* 0x000fca0007f3e0ff */
[----:B------:R-:W-:Y:S01]  /*134f0*/  @!P2 IMAD.X R87, RZ, RZ, R105, P1 ;  /* 0x000000ffff57a224 */ /* 0x000fe200008e0669 */
[----:B------:R-:W-:Y:S01]  /*13500*/  @!P2 IADD3 R88, P1, PT, R103, 0x1000000, RZ ;  /* 0x010000006758a810 */ /* 0x000fe20007f3e0ff */
[----:B------:R0:W3:Y:S01]  /*13510*/  @!P0 LDG.E.U16 R85, desc[UR8][R84.64+-0x600000] ;  /* 0xa000000854558981 */ /* 0x0000e2000c1e1500 */
[----:B------:R-:W-:Y:S02]  /*13520*/  ISETP.NE.AND P3, PT, R90, RZ, PT ;  /* 0x000000ff5a00720c */ /* 0x000fe40003f65270 */
[----:B------:R-:W-:Y:S01]  /*13530*/  @!P2 IADD3.X R89, PT, PT, RZ, R104, RZ, P1, !PT ;  /* 0x00000068ff59a210 */ /* 0x000fe20000ffe4ff */
[----:B------:R-:W3:Y:S01]  /*13540*/  @!P0 LDG.E.U16 R87, desc[UR8][R86.64+-0x600000] ;  /* 0xa000000856578981 */ /* 0x000ee2000c1e1500 */
[----:B------:R-:W-:-:S04]  /*13550*/  @!P2 IADD3 R90, P1, PT, R106, 0x1000000, RZ ;  /* 0x010000006a5aa810 */ /* 0x000fc80007f3e0ff */
[----:B------:R-:W3:Y:S01]  /*13560*/  @!P0 LDG.E.U16 R89, desc[UR8][R88.64+-0x600000] ;  /* 0xa000000858598981 */ /* 0x000ee2000c1e1500 */
[----:B------:R-:W-:Y:S01]  /*13570*/  @!P2 IMAD.X R91, RZ, RZ, R107, P1 ;  /* 0x000000ffff5ba224 */ /* 0x000fe200008e066b */
[----:B------:R-:W-:-:S05]  /*13580*/  ISETP.NE.AND P1, PT, R61, RZ, PT ;  /* 0x000000ff3d00720c */ /* 0x000fca0003f25270 */
[----:B------:R-:W3:Y:S08]  /*13590*/  @!P0 LDG.E.U16 R91, desc[UR8][R90.64+-0x600000] ;  /* 0xa00000085a5b8981 */ /* 0x000ef0000c1e1500 */
[----:B------:R-:W-:Y:S02]  /*135a0*/  @P1 PRMT R53, RZ, 0x7610, R53 ;  /* 0x00007610ff351816 */ /* 0x000fe40000000035 */
[----:B------:R-:W-:-:S02]  /*135b0*/  @P1 PRMT R52, RZ, 0x7610, R52 ;  /* 0x00007610ff341816 */ /* 0x000fc40000000034 */
[----:B------:R-:W-:Y:S02]  /*135c0*/  @P1 PRMT R51, RZ, 0x7610, R51 ;  /* 0x00007610ff331816 */ /* 0x000fe40000000033 */
[----:B------:R-:W-:Y:S02]  /*135d0*/  @P1 PRMT R50, RZ, 0x7610, R50 ;  /* 0x00007610ff321816 */ /* 0x000fe40000000032 */
[----:B------:R-:W-:-:S13]  /*135e0*/  LOP3.LUT P1, RZ, R59, 0x80, RZ, 0xc0, !PT ;  /* 0x000000803bff7812 */ /* 0x000fda000782c0ff */
[----:B------:R-:W3:Y:S01]  /*135f0*/  @!P1 LDG.E.U16 R67, desc[UR8][R66.64+-0x600000] ;  /* 0xa000000842439981 */ /* 0x000ee2000c1e1500 */
[----:B------:R-:W-:Y:S02]  /*13600*/  ISETP.NE.AND P2, PT, R62, RZ, PT ;  /* 0x000000ff3e00720c */ /* 0x000fe40003f45270 */
[----:B------:R-:W-:Y:S02]  /*13610*/  @P3 PRMT R45, RZ, 0x7610, R45 ;  /* 0x00007610ff2d3816 */ /* 0x000fe4000000002d */
[----:B------:R-:W-:Y:S02]  /*13620*/  @P3 PRMT R44, RZ, 0x7610, R44 ;  /* 0x00007610ff2c3816 */ /* 0x000fe4000000002c */
[----:B------:R-:W-:Y:S02]  /*13630*/  @P3 PRMT R43, RZ, 0x7610, R43 ;  /* 0x00007610ff2b3816 */ /* 0x000fe4000000002b */
[----:B------:R-:W-:Y:S02]  /*13640*/  @P3 PRMT R42, RZ, 0x7610, R42 ;  /* 0x00007610ff2a3816 */ /* 0x000fe4000000002a */
[----:B------:R-:W-:-:S02]  /*13650*/  @P4 PRMT R41, RZ, 0x7610, R41 ;  /* 0x00007610ff294816 */ /* 0x000fc40000000029 */
[----:B------:R-:W-:Y:S02]  /*13660*/  @P4 PRMT R40, RZ, 0x7610, R40 ;  /* 0x00007610ff284816 */ /* 0x000fe40000000028 */
        /* <DEDUP_REMOVED lines=14> */
[----:B-----5:R-:W-:Y:S02]  /*13750*/  @P1 PRMT R99, RZ, 0x7610, R99 ;  /* 0x00007610ff631816 */ /* 0x020fe40000000063 */
[----:B----4-:R-:W-:Y:S02]  /*13760*/  @P1 PRMT R100, RZ, 0x7610, R100 ;  /* 0x00007610ff641816 */ /* 0x010fe40000000064 */
[----:B--2---:R-:W-:Y:S01]  /*13770*/  @P1 PRMT R101, RZ, 0x7610, R101 ;  /* 0x00007610ff651816 */ /* 0x004fe20000000065 */
[----:B------:R-:W-:Y:S04]  /*13780*/  STS.U16 [R26+0x804], R108 ;  /* 0x0008046c1a007388 */ /* 0x000fe80000000400 */
        /* <DEDUP_REMOVED lines=32> */
[----:B------:R-:W-:Y:S01]  /*13990*/  STS.U16 [R26+0x1204], R101 ;  /* 0x001204651a007388 */ /* 0x000fe20000000400 */
[----:B0-----:R-:W-:-:S02]  /*139a0*/  VOTE.ANY R84, PT, PT ;  /* 0x0000000000547806 */ /* 0x001fc400038e0100 */
[----:B------:R-:W-:Y:S02]  /*139b0*/  @P0 PRMT R85, RZ, 0x7610, R85 ;  /* 0x00007610ff550816 */ /* 0x000fe40000000055 */
[----:B------:R-:W-:Y:S02]  /*139c0*/  @P0 PRMT R87, RZ, 0x7610, R87 ;  /* 0x00007610ff570816 */ /* 0x000fe40000000057 */
[----:B------:R-:W-:Y:S01]  /*139d0*/  @P0 PRMT R89, RZ, 0x7610, R89 ;  /* 0x00007610ff590816 */ /* 0x000fe20000000059 */
[----:B---3--:R-:W-:Y:S01]  /*139e0*/  STS.U16 [R26+0x1300], R85 ;  /* 0x001300551a007388 */ /* 0x008fe20000000400 */
[----:B------:R-:W-:-:S03]  /*139f0*/  @P0 PRMT R91, RZ, 0x7610, R91 ;  /* 0x00007610ff5b0816 */ /* 0x000fc6000000005b */
[----:B------:R-:W-:Y:S04]  /*13a00*/  STS.U16 [R26+0x1302], R87 ;  /* 0x001302571a007388 */ /* 0x000fe80000000400 */
[----:B------:R-:W-:Y:S04]  /*13a10*/  STS.U16 [R26+0x1304], R89 ;  /* 0x001304591a007388 */ /* 0x000fe80000000400 */
[----:B------:R-:W-:Y:S01]  /*13a20*/  STS.U16 [R26+0x1306], R91 ;  /* 0x0013065b1a007388 */ /* 0x000fe20000000400 */
[----:B------:R-:W-:-:S05]  /*13a30*/  @P1 PRMT R67, RZ, 0x7610, R67 ;  /* 0x00007610ff431816 */ /* 0x000fca0000000043 */
[----:B------:R-:W-:Y:S04]  /*13a40*/  STS.U16 [R26+0x1206], R67 ;  /* 0x001206431a007388 */ /* 0x000fe80000000400 */
[----:B------:R-:W0:Y:S04]  /*13a50*/  LDS R4, [R111] ;  /* 0x000000006f047984 */ /* 0x000e280000000800 */
[----:B0-----:R-:W0:Y:S02]  /*13a60*/  SHFL.DOWN PT, R5, R4, 0x10, 0x1f ;  /* 0x0a001f0004057f89 */ /* 0x001e2400000e0000 */
[----:B0-----:R-:W-:-:S05]  /*13a70*/  FMNMX R5, R4, R5, !PT ;  /* 0x0000000504057209 */ /* 0x001fca0007800000 */
[----:B------:R-:W0:Y:S02]  /*13a80*/  SHFL.DOWN PT, R6, R5, 0x8, 0x1f ;  /* 0x09001f0005067f89 */ /* 0x000e2400000e0000 */
[----:B0-----:R-:W-:-:S05]  /*13a90*/  FMNMX R7, R5, R6, !PT ;  /* 0x0000000605077209 */ /* 0x001fca0007800000 */
[----:B------:R-:W0:Y:S02]  /*13aa0*/  SHFL.DOWN PT, R6, R7, 0x4, 0x1f ;  /* 0x08801f0007067f89 */ /* 0x000e2400000e0000 */
[----:B0-----:R-:W-:-:S05]  /*13ab0*/  FMNMX R41, R7, R6, !PT ;  /* 0x0000000607297209 */ /* 0x001fca0007800000 */
[----:B------:R-:W0:Y:S02]  /*13ac0*/  SHFL.DOWN PT, R6, R41, 0x2, 0x1f ;  /* 0x08401f0029067f89 */ /* 0x000e2400000e0000 */
[----:B0-----:R-:W-:-:S05]  /*13ad0*/  FMNMX R43, R41, R6, !PT ;  /* 0x00000006292b7209 */ /* 0x001fca0007800000 */
[----:B------:R-:W0:Y:S02]  /*13ae0*/  SHFL.DOWN PT, R6, R43, 0x1, 0x1f ;  /* 0x08201f002b067f89 */ /* 0x000e2400000e0000 */
[----:B0-----:R-:W-:-:S06]  /*13af0*/  FMNMX R45, R43, R6, !PT ;  /* 0x000000062b2d7209 */ /* 0x001fcc0007800000 */
[----:B------:R-:W0:Y:S02]  /*13b00*/  SHFL.IDX PT, R45, R45, RZ, 0x1f ;  /* 0x00001fff2d2d7589 */ /* 0x000e2400000e0000 */
[----:B0-----:R-:W-:-:S05]  /*13b10*/  FMNMX R87, R45, R64, !PT ;  /* 0x000000402d577209 */ /* 0x001fca0007800000 */
[----:B------:R-:W-:-:S04]  /*13b20*/  FADD R4, R4, -R87 ;  /* 0x8000005704047221 */ /* 0x000fc80000000000 */
[----:B------:R-:W-:-:S05]  /*13b30*/  FMUL R40, R4, 1.4426950216293334961 ;  /* 0x3fb8aa3b04287820 */ /* 0x000fca0000400000 */
[----:B------:R-:W-:Y:S01]  /*13b40*/  FSETP.GEU.AND P0, PT, R40, -126, PT ;  /* 0xc2fc00002800780b */ /* 0x000fe20003f0e000 */
[----:B------:R-:W-:-:S12]  /*13b50*/  UIADD3 UR4, UPT, UPT, UR5, 0x1680, URZ ;  /* 0x0000168005047890 */ /* 0x000fd8000fffe0ff */
[----:B------:R-:W-:-:S04]  /*13b60*/  @!P0 FMUL R40, R40, 0.5 ;  /* 0x3f00000028288820 */ /* 0x000fc80000400000 */
[----:B------:R-:W0:Y:S01]  /*13b70*/  MUFU.EX2 R57, R40 ;  /* 0x0000002800397308 */ /* 0x000e220000000800 */
[----:B------:R-:W-:-:S06]  /*13b80*/  ULEA UR4, UR6, UR4, 0x18 ;  /* 0x0000000406047291 */ /* 0x000fcc000f8ec0ff */
[----:B------:R-:W-:Y:S01]  /*13b90*/  LEA R44, R0, UR4, 0x2 ;  /* 0x00000004002c7c11 */ /* 0x000fe2000f8e10ff */
[----:B0-----:R-:W-:-:S05]  /*13ba0*/  @!P0 FMUL R57, R57, R57 ;  /* 0x0000003939398220 */ /* 0x001fca0000400000 */
[----:B------:R-:W-:Y:S01]  /*13bb0*/  STS [R44], R57 ;  /* 0x000000392c007388 */ /* 0x000fe20000000800 */
[----:B------:R-:W-:Y:S06]  /*13bc0*/  BAR.SYNC.DEFER_BLOCKING 0x0 ;  /* 0x0000000000007b1d */ /* 0x000fec0000010000 */
[----:B------:R-:W0:Y:S04]  /*13bd0*/  LDS.U16 R48, [R31] ;  /* 0x000000001f307984 */ /* 0x000e280000000400 */
[----:B------:R-:W1:Y:S04]  /*13be0*/  LDS.U16 R50, [R31+0xa0] ;  /* 0x0000a0001f327984 */ /* 0x000e680000000400 */
[----:B------:R-:W2:Y:S04]  /*13bf0*/  LDS.128 R4, [UR7+0x1680] ;  /* 0x00168007ff047984 */ /* 0x000ea80008000c00 */
[----:B------:R-:W3:Y:S04]  /*13c00*/  LDS.U16 R54, [R31+0x140] ;  /* 0x000140001f367984 */ /* 0x000ee80000000400 */
[----:B------:R-:W4:Y:S04]  /*13c10*/  LDS.U16 R55, [R31+0x1e0] ;  /* 0x0001e0001f377984 */ /* 0x000f280000000400 */
[----:B------:R-:W5:Y:S04]  /*13c20*/  LDS.U16 R59, [R31+0x280] ;  /* 0x000280001f3b7984 */ /* 0x000f680000000400 */
[----:B------:R-:W5:Y:S04]  /*13c30*/  LDS.U16 R60, [R31+0x320] ;  /* 0x000320001f3c7984 */ /* 0x000f680000000400 */
[----:B------:R-:W5:Y:S04]  /*13c40*/  LDS.128 R40, [UR7+0x1690] ;  /* 0x00169007ff287984 */ /* 0x000f680008000c00 */
[----:B------:R-:W5:Y:S04]  /*13c50*/  LDS.U16 R61, [R31+0x3c0] ;  /* 0x0003c0001f3d7984 */ /* 0x000f680000000400 */
[----:B------:R-:W5:Y:S04]  /*13c60*/  LDS.U16 R62, [R31+0x460] ;  /* 0x000460001f3e7984 */ /* 0x000f680000000400 */
[----:B------:R-:W5:Y:S01]  /*13c70*/  LDS.U16 R53, [R31+0x500] ;  /* 0x000500001f357984 */ /* 0x000f620000000400 */
[----:B0-----:R-:W-:-:S03]  /*13c80*/  HADD2.F32 R49, -RZ, R48.H0_H0 ;  /* 0x20000030ff317230 */ /* 0x001fc60000004100 */
[----:B------:R-:W0:Y:S04]  /*13c90*/  LDS.128 R44, [UR7+0x16a0] ;  /* 0x0016a007ff2c7984 */ /* 0x000e280008000c00 */
[----:B------:R-:W0:Y:S01]  /*13ca0*/  LDS.U16 R52, [R31+0x5a0] ;  /* 0x0005a0001f347984 */ /* 0x000e220000000400 */
[----:B-1----:R-:W-:Y:S02]  /*13cb0*/  HADD2.F32 R51, -RZ, R50.H0_H0 ;  /* 0x20000032ff337230 */ /* 0x002fe40000004100 */
[----:B--2---:R-:W-:Y:S01]  /*13cc0*/  FFMA R48, R4, R49, RZ ;  /* 0x0000003104307223 */ /* 0x004fe200000000ff */
[----:B------:R-:W1:Y:S01]  /*13cd0*/  LDS.U16 R56, [R31+0x640] ;  /* 0x000640001f387984 */ /* 0x000e620000000400 */
[----:B---3--:R-:W-:Y:S02]  /*13ce0*/  HADD2.F32 R54, -RZ, R54.H0_H0 ;  /* 0x20000036ff367230 */ /* 0x008fe40000004100 */
[----:B------:R-:W-:Y:S01]  /*13cf0*/  FFMA R51, R51, R5, R48 ;  /* 0x0000000533337223 */ /* 0x000fe20000000030 */
[----:B----4-:R-:W-:Y:S01]  /*13d00*/  HADD2.F32 R55, -RZ, R55.H0_H0 ;  /* 0x20000037ff377230 */ /* 0x010fe20000004100 */
[----:B------:R-:W-:Y:S02]  /*13d10*/  LDS.U16 R58, [R31+0x6e0] ;  /* 0x0006e0001f3a7984 */ /* 0x000fe40000000400 */
[----:B------:R-:W-:Y:S01]  /*13d20*/  FFMA R54, R54, R6, R51 ;  /* 0x0000000636367223 */ /* 0x000fe20000000033 */
[----:B-----5:R-:W-:Y:S01]  /*13d30*/  HADD2.F32 R59, -RZ, R59.H0_H0 ;  /* 0x2000003bff3b7230 */ /* 0x020fe20000004100 */
[----:B------:R-:W2:Y:S02]  /*13d40*/  SHFL.DOWN PT, R86, R57, 0x10, 0x1f ;  /* 0x0a001f0039567f89 */ /* 0x000ea400000e0000 */
[----:B------:R-:W-:Y:S01]  /*13d50*/  FFMA R55, R55, R7, R54 ;  /* 0x0000000737377223 */ /* 0x000fe20000000036 */
[----:B------:R-:W-:Y:S01]  /*13d60*/  HADD2.F32 R49, -RZ, R60.H0_H0 ;  /* 0x2000003cff317230 */ /* 0x000fe20000004100 */
[----:B------:R-:W-:Y:S02]  /*13d70*/  LDS.U16 R65, [R31+0xa00] ;  /* 0x000a00001f417984 */ /* 0x000fe40000000400 */
[----:B------:R-:W-:-:S02]  /*13d80*/  FFMA R48, R40, R59, R55 ;  /* 0x0000003b28307223 */ /* 0x000fc40000000037 */
[----:B------:R-:W3:Y:S04]  /*13d90*/  LDS.U16 R60, [R31+0x820] ;  /* 0x000820001f3c7984 */ /* 0x000ee80000000400 */
[----:B------:R-:W4:Y:S01]  /*13da0*/  LDS.U16 R59, [R31+0x780] ;  /* 0x000780001f3b7984 */ /* 0x000f220000000400 */
[----:B------:R-:W-:Y:S02]  /*13db0*/  HADD2.F32 R54, -RZ, R61.H0_H0 ;  /* 0x2000003dff367230 */ /* 0x000fe40000004100 */
[----:B------:R-:W-:Y:S01]  /*13dc0*/  FFMA R55, R49, R41, R48 ;  /* 0x0000002931377223 */ /* 0x000fe20000000030 */
[----:B------:R-:W-:Y:S01]  /*13dd0*/  HADD2.F32 R63, -RZ, R62.H0_H0 ;  /* 0x2000003eff3f7230 */ /* 0x000fe20000004100 */
[----:B------:R-:W5:Y:S02]  /*13de0*/  LDS.128 R48, [UR7+0x16b0] ;  /* 0x0016b007ff307984 */ /* 0x000f640008000c00 */
[----:B------:R-:W-:-:S02]  /*13df0*/  FFMA R54, R54, R42, R55 ;  /* 0x0000002a36367223 */ /* 0x000fc40000000037 */
[----:B------:R-:W5:Y:S01]  /*13e00*/  LDS.U16 R61, [R31+0x8c0] ;  /* 0x0008c0001f3d7984 */ /* 0x000f620000000400 */
[----:B------:R-:W-:Y:S02]  /*13e10*/  HADD2.F32 R53, -RZ, R53.H0_H0 ;  /* 0x20000035ff357230 */ /* 0x000fe40000004100 */
[----:B------:R-:W-:Y:S01]  /*13e20*/  FFMA R63, R63, R43, R54 ;  /* 0x0000002b3f3f7223 */ /* 0x000fe20000000036 */
[----:B------:R-:W5:Y:S03]  /*13e30*/  LDS.U16 R62, [R31+0x960] ;  /* 0x000960001f3e7984 */ /* 0x000f660000000400 */
[----:B0-----:R-:W-:Y:S01]  /*13e40*/  FFMA R54, R44, R53, R63 ;  /* 0x000000352c367223 */ /* 0x001fe2000000003f */
[----:B------:R-:W-:Y:S01]  /*13e50*/  HADD2.F32 R53, -RZ, R52.H0_H0 ;  /* 0x20000034ff357230 */ /* 0x000fe20000004100 */
[----:B------:R-:W-:Y:S04]  /*13e60*/  LDS.U16 R66, [R31+0xaa0] ;  /* 0x000aa0001f427984 */ /* 0x000fe80000000400 */
[----:B------:R-:W-:Y:S01]  /*13e70*/  FFMA R63, R53, R45, R54 ;  /* 0x0000002d353f7223 */ /* 0x000fe20000000036 */
[----:B------:R-:W-:Y:S01]  /*13e80*/  LDS.U16 R88, [R31+0xf00] ;  /* 0x000f00001f587984 */ /* 0x000fe20000000400 */
[----:B-1----:R-:W-:-:S03]  /*13e90*/  HADD2.F32 R56, -RZ, R56.H0_H0 ;  /* 0x20000038ff387230 */ /* 0x002fc60000004100 */
[----:B------:R-:W-:Y:S01]  /*13ea0*/  LDS.128 R52, [UR7+0x16c0] ;  /* 0x0016c007ff347984 */ /* 0x000fe20008000c00 */
[----:B--2---:R-:W-:Y:S01]  /*13eb0*/  FADD R57, R57, R86 ;  /* 0x0000005639397221 */ /* 0x004fe20000000000 */
[----:B------:R-:W-:Y:S01]  /*13ec0*/  FFMA R86, R56, R46, R63 ;  /* 0x0000002e38567223 */ /* 0x000fe2000000003f */
[----:B------:R-:W-:Y:S01]  /*13ed0*/  HADD2.F32 R67, -RZ, R58.H0_H0 ;  /* 0x2000003aff437230 */ /* 0x000fe20000004100 */
[----:B------:R-:W-:Y:S04]  /*13ee0*/  LDS.U16 R63, [R31+0xb40] ;  /* 0x000b40001f3f7984 */ /* 0x000fe80000000400 */
[----:B------:R-:W0:Y:S01]  /*13ef0*/  SHFL.DOWN PT, R56, R57, 0x8, 0x1f ;  /* 0x09001f0039387f89 */ /* 0x000e2200000e0000 */
[----:B------:R-:W-:Y:S01]  /*13f00*/  FFMA R85, R67, R47, R86 ;  /* 0x0000002f43557223 */ /* 0x000fe20000000056 */
[----:B---3--:R-:W-:-:S02]  /*13f10*/  HADD2.F32 R89, -RZ, R60.H0_H0 ;  /* 0x2000003cff597230 */ /* 0x008fc40000004100 */
[----:B------:R-:W1:Y:S01]  /*13f20*/  LDS.U16 R67, [R31+0xbe0] ;  /* 0x000be0001f437984 */ /* 0x000e620000000400 */
[----:B----4-:R-:W-:-:S03]  /*13f30*/  HADD2.F32 R59, -RZ, R59.H0_H0 ;  /* 0x2000003bff3b7230 */ /* 0x010fc60000004100 */
[----:B------:R-:W-:Y:S02]  /*13f40*/  LDS.U16 R86, [R31+0xfa0] ;  /* 0x000fa0001f567984 */ /* 0x000fe40000000400 */
[----:B-----5:R-:W-:Y:S01]  /*13f50*/  FFMA R58, R48, R59, R85 ;  /* 0x0000003b303a7223 */ /* 0x020fe20000000055 */
[----:B------:R-:W-:-:S03]  /*13f60*/  HADD2.F32 R60, -RZ, R61.H0_H0 ;  /* 0x2000003dff3c7230 */ /* 0x000fc60000004100 */
[----:B------:R-:W-:Y:S01]  /*13f70*/  FFMA R89, R89, R49, R58 ;  /* 0x0000003159597223 */ /* 0x000fe2000000003a */
[----:B------:R-:W-:-:S03]  /*13f80*/  HADD2.F32 R59, -RZ, R62.H0_H0 ;  /* 0x2000003eff3b7230 */ /* 0x000fc60000004100 */
[----:B------:R-:W-:Y:S01]  /*13f90*/  FFMA R60, R60, R50, R89 ;  /* 0x000000323c3c7223 */ /* 0x000fe20000000059 */
[----:B0-----:R-:W-:Y:S01]  /*13fa0*/  FADD R61, R57, R56 ;  /* 0x00000038393d7221 */ /* 0x001fe20000000000 */
[----:B------:R-:W-:Y:S02]  /*13fb0*/  HADD2.F32 R56, -RZ, R65.H0_H0 ;  /* 0x20000041ff387230 */ /* 0x000fe40000004100 */
[----:B------:R-:W-:Y:S01]  /*13fc0*/  FFMA R59, R59, R51, R60 ;  /* 0x000000333b3b7223 */ /* 0x000fe2000000003c */
[----:B------:R-:W-:Y:S01]  /*13fd0*/  LDS.U16 R65, [R31+0xc80] ;  /* 0x000c80001f417984 */ /* 0x000fe20000000400 */
[----:B------:R-:W-:-:S03]  /*13fe0*/  HADD2.F32 R85, -RZ, R66.H0_H0 ;  /* 0x20000042ff557230 */ /* 0x000fc60000004100 */
[----:B------:R-:W0:Y:S01]  /*13ff0*/  SHFL.DOWN PT, R60, R61, 0x4, 0x1f ;  /* 0x08801f003d3c7f89 */ /* 0x000e2200000e0000 */
[----:B------:R-:W-:-:S03]  /*14000*/  FFMA R62, R52, R56, R59 ;  /* 0x00000038343e7223 */ /* 0x000fc6000000003b */
[----:B------:R-:W2:Y:S04]  /*14010*/  LDS.128 R56, [UR7+0x16d0] ;  /* 0x0016d007ff387984 */ /* 0x000ea80008000c00 */
[----:B------:R-:W3:Y:S01]  /*14020*/  LDS.U16 R66, [R31+0xd20] ;  /* 0x000d20001f427984 */ /* 0x000ee20000000400 */
[----:B------:R-:W-:-:S03]  /*14030*/  FFMA R89, R85, R53, R62 ;  /* 0x0000003555597223 */ /* 0x000fc6000000003e */
[----:B------:R-:W4:Y:S01]  /*14040*/  LDS.U16 R85, [R31+0xdc0] ;  /* 0x000dc0001f557984 */ /* 0x000f220000000400 */
[----:B------:R-:W-:Y:S02]  /*14050*/  HADD2.F32 R62, -RZ, R63.H0_H0 ;  /* 0x2000003fff3e7230 */ /* 0x000fe40000004100 */
[----:B-1----:R-:W-:Y:S02]  /*14060*/  HADD2.F32 R63, -RZ, R67.H0_H0 ;  /* 0x20000043ff3f7230 */ /* 0x002fe40000004100 */
[----:B------:R-:W-:Y:S01]  /*14070*/  LDS.U16 R67, [R31+0xe60] ;  /* 0x000e60001f437984 */ /* 0x000fe20000000400 */
[----:B0-----:R-:W-:-:S05]  /*14080*/  FADD R91, R61, R60 ;  /* 0x0000003c3d5b7221 */ /* 0x001fca0000000000 */
[----:B------:R-:W0:Y:S01]  /*14090*/  SHFL.DOWN PT, R90, R91, 0x2, 0x1f ;  /* 0x08401f005b5a7f89 */ /* 0x000e2200000e0000 */
[----:B------:R-:W-:-:S04]  /*140a0*/  FFMA R62, R62, R54, R89 ;  /* 0x000000363e3e7223 */ /* 0x000fc80000000059 */
[----:B------:R-:W-:Y:S01]  /*140b0*/  FFMA R89, R63, R55, R62 ;  /* 0x000000373f597223 */ /* 0x000fe2000000003e */
[----:B------:R-:W-:Y:S01]  /*140c0*/  HADD2.F32 R65, -RZ, R65.H0_H0 ;  /* 0x20000041ff417230 */ /* 0x000fe20000004100 */
[----:B------:R-:W1:Y:S04]  /*140d0*/  LDS.128 R60, [UR7+0x16e0] ;  /* 0x0016e007ff3c7984 */ /* 0x000e680008000c00 */
[----:B--2---:R-:W-:Y:S01]  /*140e0*/  FFMA R94, R56, R65, R89 ;  /* 0x00000041385e7223 */ /* 0x004fe20000000059 */
[----:B---3--:R-:W-:Y:S02]  /*140f0*/  HADD2.F32 R65, -RZ, R66.H0_H0 ;  /* 0x20000042ff417230 */ /* 0x008fe40000004100 */
[----:B----4-:R-:W-:-:S03]  /*14100*/  HADD2.F32 R66, -RZ, R85.H0_H0 ;  /* 0x20000055ff427230 */ /* 0x010fc60000004100 */
[----:B------:R-:W-:Y:S01]  /*14110*/  FFMA R89, R65, R57, R94 ;  /* 0x0000003941597223 */ /* 0x000fe2000000005e */
[----:B0-----:R-:W-:Y:S01]  /*14120*/  FADD R65, R91, R90 ;  /* 0x0000005a5b417221 */ /* 0x001fe20000000000 */
[----:B------:R-:W-:Y:S01]  /*14130*/  HADD2.F32 R88, -RZ, R88.H0_H0 ;  /* 0x20000058ff587230 */ /* 0x000fe20000004100 */
[----:B------:R-:W-:Y:S01]  /*14140*/  LDS.U16 R85, [R31+0x10e0] ;  /* 0x0010e0001f557984 */ /* 0x000fe20000000400 */
[----:B------:R-:W-:-:S03]  /*14150*/  FFMA R90, R66, R58, R89 ;  /* 0x0000003a425a7223 */ /* 0x000fc60000000059 */
[----:B------:R-:W-:Y:S04]  /*14160*/  LDS.U16 R89, [R31+0x1040] ;  /* 0x001040001f597984 */ /* 0x000fe80000000400 */
[----:B------:R-:W0:Y:S01]  /*14170*/  SHFL.DOWN PT, R66, R65, 0x1, 0x1f ;  /* 0x08201f0041427f89 */ /* 0x000e2200000e0000 */
[----:B------:R-:W-:Y:S02]  /*14180*/  HADD2.F32 R67, -RZ, R67.H0_H0 ;  /* 0x20000043ff437230 */ /* 0x000fe40000004100 */
[----:B------:R-:W-:Y:S01]  /*14190*/  FADD R64, -R87, R64 ;  /* 0x0000004057407221 */ /* 0x000fe20000000100 */
[----:B------:R-:W2:Y:S02]  /*141a0*/  LDS.U16 R91, [R31+0x1220] ;  /* 0x001220001f5b7984 */ /* 0x000ea40000000400 */
[----:B------:R-:W-:Y:S01]  /*141b0*/  FFMA R67, R67, R59, R90 ;  /* 0x0000003b43437223 */ /* 0x000fe2000000005a */
[----:B------:R-:W-:Y:S01]  /*141c0*/  FMUL R96, R64, 1.4426950216293334961 ;  /* 0x3fb8aa3b40607820 */ /* 0x000fe20000400000 */
[----:B------:R-:W-:Y:S01]  /*141d0*/  UIADD3 UR5, UPT, UPT, UR5, 0x140, URZ ;  /* 0x0000014005057890 */ /* 0x000fe2000fffe0ff */
[----:B------:R-:W-:Y:S01]  /*141e0*/  LDS.U16 R90, [R31+0x12c0] ;  /* 0x0012c0001f5a7984 */ /* 0x000fe20000000400 */
[----:B-1----:R-:W-:Y:S01]  /*141f0*/  FFMA R88, R60, R88, R67 ;  /* 0x000000583c587223 */ /* 0x002fe20000000043 */
[----:B------:R-:W-:-:S02]  /*14200*/  HADD2.F32 R67, -RZ, R86.H0_H0 ;  /* 0x20000056ff437230 */ /* 0x000fc40000004100 */
[----:B------:R-:W-:Y:S04]  /*14210*/  LDS.U16 R94, [R31+0x1360] ;  /* 0x001360001f5e7984 */ /* 0x000fe80000000400 */
[----:B------:R-:W1:Y:S01]  /*14220*/  LDS.U16 R86, [R31+0x1180] ;  /* 0x001180001f567984 */ /* 0x000e620000000400 */
[----:B------:R-:W-:Y:S01]  /*14230*/  FFMA R93, R67, R61, R88 ;  /* 0x0000003d435d7223 */ /* 0x000fe20000000058 */
[----:B0-----:R-:W-:Y:S02]  /*14240*/  FADD R95, R65, R66 ;  /* 0x00000042415f7221 */ /* 0x001fe40000000000 */
[----:B------:R-:W0:Y:S01]  /*14250*/  LDS.128 R64, [UR7+0x16f0] ;  /* 0x0016f007ff407984 */ /* 0x000e220008000c00 */
[----:B------:R-:W-:Y:S01]  /*14260*/  ULEA UR5, UR6, UR5, 0x18 ;  /* 0x0000000506057291 */ /* 0x000fe2000f8ec0ff */
[----:B------:R-:W-:Y:S01]  /*14270*/  FSETP.GEU.AND P0, PT, R96, -126, PT ;  /* 0xc2fc00006000780b */ /* 0x000fe20003f0e000 */
[----:B------:R-:W-:-:S05]  /*14280*/  HADD2.F32 R88, -RZ, R89.H0_H0 ;  /* 0x20000059ff587230 */ /* 0x000fca0000004100 */
[----:B------:R-:W-:Y:S01]  /*14290*/  FFMA R98, R88, R62, R93 ;  /* 0x0000003e58627223 */ /* 0x000fe2000000005d */
[----:B------:R-:W-:Y:S01]  /*142a0*/  LEA R88, R0, UR5, 0x2 ;  /* 0x0000000500587c11 */ /* 0x000fe2000f8e10ff */
[----:B------:R-:W3:Y:S05]  /*142b0*/  SHFL.IDX PT, R84, R95, RZ, 0x1f ;  /* 0x00001fff5f547589 */ /* 0x000eea00000e0000 */
[----:B------:R-:W-:Y:S01]  /*142c0*/  @!P0 FMUL R96, R96, 0.5 ;  /* 0x3f00000060608820 */ /* 0x000fe20000400000 */
[----:B------:R-:W4:Y:S03]  /*142d0*/  LDS R93, [R88] ;  /* 0x00000000585d7984 */ /* 0x000f260000000800 */
[----:B------:R-:W5:Y:S01]  /*142e0*/  MUFU.EX2 R89, R96 ;  /* 0x0000006000597308 */ /* 0x000f620000000800 */
[----:B------:R-:W-:-:S02]  /*142f0*/  HADD2.F32 R85, -RZ, R85.H0_H0 ;  /* 0x20000055ff557230 */ /* 0x000fc40000004100 */
[----:B--2---:R-:W-:-:S03]  /*14300*/  HADD2.F32 R91, -RZ, R91.H0_H0 ;  /* 0x2000005bff5b7230 */ /* 0x004fc60000004100 */
[----:B------:R-:W-:Y:S01]  /*14310*/  FFMA R85, R85, R63, R98 ;  /* 0x0000003f55557223 */ /* 0x000fe20000000062 */
[----:B-1----:R-:W-:Y:S02]  /*14320*/  HADD2.F32 R86, -RZ, R86.H0_H0 ;  /* 0x20000056ff567230 */ /* 0x002fe40000004100 */
[----:B-----5:R-:W-:-:S03]  /*14330*/  @!P0 FMUL R89, R89, R89 ;  /* 0x0000005959598220 */ /* 0x020fc60000400000 */
[----:B0-----:R-:W-:Y:S01]  /*14340*/  FFMA R86, R64, R86, R85 ;  /* 0x0000005640567223 */ /* 0x001fe20000000055 */
[----:B---3--:R-:W-:-:S03]  /*14350*/  FMNMX R84, R84, 9.9999997473787516356e-06, !PT ;  /* 0x3727c5ac54547809 */ /* 0x008fc60007800000 */
[----:B------:R-:W-:Y:S02]  /*14360*/  FFMA R91, R91, R65, R86 ;  /* 0x000000415b5b7223 */ /* 0x000fe40000000056 */
[----:B------:R-:W-:Y:S01]  /*14370*/  FFMA R86, R89, R22, R84 ;  /* 0x0000001659567223 */ /* 0x000fe20000000054 */
[----:B------:R-:W-:-:S03]  /*14380*/  HADD2.F32 R90, -RZ, R90.H0_H0 ;  /* 0x2000005aff5a7230 */ /* 0x000fc60000004100 */
[----:B------:R-:W0:Y:S01]  /*14390*/  MUFU.RCP R95, R86 ;  /* 0x00000056005f7308 */ /* 0x000e220000001000 */
[----:B------:R-:W-:Y:S02]  /*143a0*/  HADD2.F32 R85, -RZ, R94.H0_H0 ;  /* 0x2000005eff557230 */ /* 0x000fe40000004100 */
[----:B------:R-:W-:-:S04]  /*143b0*/  FFMA R90, R90, R66, R91 ;  /* 0x000000425a5a7223 */ /* 0x000fc8000000005b */
[----:B------:R-:W-:Y:S01]  /*143c0*/  FFMA R90, R85, R67, R90 ;  /* 0x00000043555a7223 */ /* 0x000fe2000000005a */
[----:B----4-:R-:W-:-:S04]  /*143d0*/  FMUL R85, R93, R22 ;  /* 0x000000165d557220 */ /* 0x010fc80000400000 */
[----:B------:R-:W-:Y:S01]  /*143e0*/  FFMA R85, R89, R85, R90 ;  /* 0x0000005559557223 */ /* 0x000fe2000000005a */
[----:B0-----:R-:W-:-:S03]  /*143f0*/  FFMA R84, -R86, R95, 1 ;  /* 0x3f80000056547423 */ /* 0x001fc6000000015f */
[----:B------:R-:W0:Y:S01]  /*14400*/  FCHK P0, R85, R86 ;  /* 0x0000005655007302 */ /* 0x000e220000000000 */
[----:B------:R-:W-:-:S04]  /*14410*/  FFMA R84, R95, R84, R95 ;  /* 0x000000545f547223 */ /* 0x000fc8000000005f */
[----:B------:R-:W-:Y:S01]  /*14420*/  FFMA R91, R85, R84, RZ ;  /* 0x00000054555b7223 */ /* 0x000fe200000000ff */
[----:B------:R-:W-:Y:S03]  /*14430*/  BSSY.RECONVERGENT B0, `(.L_x_19) ;  /* 0x0000008000007945 */ /* 0x000fe60003800200 */
[----:B------:R-:W-:-:S04]  /*14440*/  FFMA R90, -R86, R91, R85 ;  /* 0x0000005b565a7223 */ /* 0x000fc80000000155 */
[----:B------:R-:W-:Y:S01]  /*14450*/  FFMA R93, R84, R90, R91 ;  /* 0x0000005a545d7223 */ /* 0x000fe2000000005b */
[----:B0-----:R-:W-:Y:S06]  /*14460*/  @!P0 BRA `(.L_x_20) ;  /* 0x0000000000108947 */ /* 0x001fec0003800000 */
[----:B------:R-:W-:Y:S01]  /*14470*/  IMAD.MOV.U32 R84, RZ, RZ, R86 ;  /* 0x000000ffff547224 */ /* 0x000fe200078e0056 */
[----:B------:R-:W-:-:S07]  /*14480*/  MOV R93, 0x144a0 ;  /* 0x000144a0005d7802 */ /* 0x000fce0000000f00 */
[----:B------:R-:W-:Y:S05]  /*14490*/  CALL.REL.NOINC `($__internal_0_$__cuda_sm3x_div_rn_noftz_f32_slowpath) ;  /* 0x0000001000507944 */ /* 0x000fea0003c00000 */
[----:B------:R-:W-:-:S07]  /*144a0*/  MOV R93, R90 ;  /* 0x0000005a005d7202 */ /* 0x000fce0000000f00 */
.L_x_20:
[----:B------:R-:W-:Y:S05]  /*144b0*/  BSYNC.RECONVERGENT B0 ;  /* 0x0000000000007941 */ /* 0x000fea0003800200 */
.L_x_19:
[----:B------:R-:W-:Y:S01]  /*144c0*/  STS [R88], R93 ;  /* 0x0000005d58007388 */ /* 0x000fe20000000800 */
[----:B------:R-:W-:Y:S03]  /*144d0*/  BSSY.RECONVERGENT B0, `(.L_x_21) ;  /* 0x0000070000007945 */ /* 0x000fe60003800200 */
[----:B------:R-:W0:Y:S04]  /*144e0*/  LDS.U16 R84, [R31+0x40] ;  /* 0x000040001f547984 */ /* 0x000e280000000400 */
[----:B------:R-:W1:Y:S04]  /*144f0*/  LDS.U16 R94, [R31+0xe0] ;  /* 0x0000e0001f5e7984 */ /* 0x000e680000000400 */
[----:B------:R-:W2:Y:S04]  /*14500*/  LDS.U16 R96, [R31+0x180] ;  /* 0x000180001f607984 */ /* 0x000ea80000000400 */
[----:B------:R-:W3:Y:S04]  /*14510*/  LDS.U16 R85, [R31+0x220] ;  /* 0x000220001f557984 */ /* 0x000ee80000000400 */
[----:B------:R-:W4:Y:S04]  /*14520*/  LDS.U16 R90, [R31+0x2c0] ;  /* 0x0002c0001f5a7984 */ /* 0x000f280000000400 */
[----:B------:R-:W5:Y:S01]  /*14530*/  LDS.U16 R93, [R31+0x4a0] ;  /* 0x0004a0001f5d7984 */ /* 0x000f620000000400 */
[----:B0-----:R-:W-:-:S03]  /*14540*/  HADD2.F32 R91, -RZ, R84.H0_H0 ;  /* 0x20000054ff5b7230 */ /* 0x001fc60000004100 */
[----:B------:R-:W0:Y:S01]  /*14550*/  LDS.U16 R84, [R31+0x360] ;  /* 0x000360001f547984 */ /* 0x000e220000000400 */
[----:B-1----:R-:W-:Y:S02]  /*14560*/  HADD2.F32 R95, -RZ, R94.H0_H0 ;  /* 0x2000005eff5f7230 */ /* 0x002fe40000004100 */
[----:B------:R-:W-:Y:S02]  /*14570*/  FFMA R94, R4, R91, RZ ;  /* 0x0000005b045e7223 */ /* 0x000fe400000000ff */
[----:B------:R-:W1:Y:S01]  /*14580*/  LDS.U16 R91, [R31+0x400] ;  /* 0x000400001f5b7984 */ /* 0x000e620000000400 */
[----:B--2---:R-:W-:Y:S02]  /*14590*/  HADD2.F32 R96, -RZ, R96.H0_H0 ;  /* 0x20000060ff607230 */ /* 0x004fe40000004100 */
[----:B------:R-:W-:Y:S01]  /*145a0*/  FFMA R95, R95, R5, R94 ;  /* 0x000000055f5f7223 */ /* 0x000fe2000000005e */
[----:B---3--:R-:W-:-:S03]  /*145b0*/  HADD2.F32 R85, -RZ, R85.H0_H0 ;  /* 0x20000055ff557230 */ /* 0x008fc60000004100 */
[----:B------:R-:W-:Y:S01]  /*145c0*/  FFMA R96, R96, R6, R95 ;  /* 0x0000000660607223 */ /* 0x000fe2000000005f */
[----:B----4-:R-:W-:-:S03]  /*145d0*/  HADD2.F32 R90, -RZ, R90.H0_H0 ;  /* 0x2000005aff5a7230 */ /* 0x010fc60000004100 */
[----:B------:R-:W-:Y:S02]  /*145e0*/  FFMA R95, R85, R7, R96 ;  /* 0x00000007555f7223 */ /* 0x000fe40000000060 */
[----:B------:R-:W2:Y:S01]  /*145f0*/  LDS.U16 R85, [R31+0x540] ;  /* 0x000540001f557984 */ /* 0x000ea20000000400 */
[----:B-----5:R-:W-:Y:S02]  /*14600*/  HADD2.F32 R93, -RZ, R93.H0_H0 ;  /* 0x2000005dff5d7230 */ /* 0x020fe40000004100 */
[----:B------:R-:W-:Y:S02]  /*14610*/  FFMA R94, R40, R90, R95 ;  /* 0x0000005a285e7223 */ /* 0x000fe4000000005f */
[----:B------:R-:W3:Y:S01]  /*14620*/  LDS.U16 R90, [R31+0x5e0] ;  /* 0x0005e0001f5a7984 */ /* 0x000ee20000000400 */
[----:B0-----:R-:W-:-:S03]  /*14630*/  HADD2.F32 R95, -RZ, R84.H0_H0 ;  /* 0x20000054ff5f7230 */ /* 0x001fc60000004100 */
[----:B------:R-:W0:Y:S02]  /*14640*/  LDS.U16 R84, [R31+0x680] ;  /* 0x000680001f547984 */ /* 0x000e240000000400 */
[----:B------:R-:W-:Y:S01]  /*14650*/  FFMA R95, R95, R41, R94 ;  /* 0x000000295f5f7223 */ /* 0x000fe2000000005e */
[----:B-1----:R-:W-:Y:S02]  /*14660*/  HADD2.F32 R94, -RZ, R91.H0_H0 ;  /* 0x2000005bff5e7230 */ /* 0x002fe40000004100 */
[----:B------:R-:W1:Y:S03]  /*14670*/  LDS.U16 R91, [R31+0x720] ;  /* 0x000720001f5b7984 */ /* 0x000e660000000400 */
[----:B------:R-:W-:-:S04]  /*14680*/  FFMA R94, R94, R42, R95 ;  /* 0x0000002a5e5e7223 */ /* 0x000fc8000000005f */
[----:B------:R-:W-:Y:S02]  /*14690*/  FFMA R95, R93, R43, R94 ;  /* 0x0000002b5d5f7223 */ /* 0x000fe4000000005e */
[----:B------:R-:W4:Y:S01]  /*146a0*/  LDS.U16 R93, [R31+0x7c0] ;  /* 0x0007c0001f5d7984 */ /* 0x000f220000000400 */
[----:B--2---:R-:W-:-:S03]  /*146b0*/  HADD2.F32 R94, -RZ, R85.H0_H0 ;  /* 0x20000055ff5e7230 */ /* 0x004fc60000004100 */
[----:B------:R-:W2:Y:S02]  /*146c0*/  LDS.U16 R85, [R31+0x860] ;  /* 0x000860001f557984 */ /* 0x000ea40000000400 */
[----:B------:R-:W-:Y:S01]  /*146d0*/  FFMA R94, R44, R94, R95 ;  /* 0x0000005e2c5e7223 */ /* 0x000fe2000000005f */
[----:B---3--:R-:W-:Y:S02]  /*146e0*/  HADD2.F32 R95, -RZ, R90.H0_H0 ;  /* 0x2000005aff5f7230 */ /* 0x008fe40000004100 */
[----:B------:R-:W3:Y:S03]  /*146f0*/  LDS.U16 R90, [R31+0x900] ;  /* 0x000900001f5a7984 */ /* 0x000ee60000000400 */
[----:B------:R-:W-:Y:S01]  /*14700*/  FFMA R95, R95, R45, R94 ;  /* 0x0000002d5f5f7223 */ /* 0x000fe2000000005e */
[----:B0-----:R-:W-:Y:S02]  /*14710*/  HADD2.F32 R94, -RZ, R84.H0_H0 ;  /* 0x20000054ff5e7230 */ /* 0x001fe40000004100 */
[----:B------:R-:W0:Y:S03]  /*14720*/  LDS.U16 R84, [R31+0x9a0] ;  /* 0x0009a0001f547984 */ /* 0x000e260000000400 */
[----:B------:R-:W-:Y:S01]  /*14730*/  FFMA R94, R94, R46, R95 ;  /* 0x0000002e5e5e7223 */ /* 0x000fe2000000005f */
[----:B-1----:R-:W-:-:S05]  /*14740*/  HADD2.F32 R91, -RZ, R91.H0_H0 ;  /* 0x2000005bff5b7230 */ /* 0x002fca0000004100 */
[----:B------:R-:W-:Y:S02]  /*14750*/  FFMA R95, R91, R47, R94 ;  /* 0x0000002f5b5f7223 */ /* 0x000fe4000000005e */
[----:B------:R-:W1:Y:S01]  /*14760*/  LDS.U16 R91, [R31+0xa40] ;  /* 0x000a40001f5b7984 */ /* 0x000e620000000400 */
[----:B----4-:R-:W-:-:S05]  /*14770*/  HADD2.F32 R93, -RZ, R93.H0_H0 ;  /* 0x2000005dff5d7230 */ /* 0x010fca0000004100 */
[----:B------:R-:W-:Y:S01]  /*14780*/  FFMA R94, R48, R93, R95 ;  /* 0x0000005d305e7223 */ /* 0x000fe2000000005f */
[----:B--2---:R-:W-:Y:S02]  /*14790*/  HADD2.F32 R93, -RZ, R85.H0_H0 ;  /* 0x20000055ff5d7230 */ /* 0x004fe40000004100 */
[----:B------:R-:W2:Y:S01]  /*147a0*/  LDS.U16 R85, [R31+0xae0] ;  /* 0x000ae0001f557984 */ /* 0x000ea20000000400 */
[----:B---3--:R-:W-:Y:S02]  /*147b0*/  HADD2.F32 R90, -RZ, R90.H0_H0 ;  /* 0x2000005aff5a7230 */ /* 0x008fe40000004100 */
[----:B------:R-:W-:Y:S02]  /*147c0*/  FFMA R95, R93, R49, R94 ;  /* 0x000000315d5f7223 */ /* 0x000fe4000000005e */
[----:B------:R-:W3:Y:S02]  /*147d0*/  LDS.U16 R93, [R31+0xb80] ;  /* 0x000b80001f5d7984 */ /* 0x000ee40000000400 */
[----:B------:R-:W-:Y:S01]  /*147e0*/  FFMA R90, R90, R50, R95 ;  /* 0x000000325a5a7223 */ /* 0x000fe2000000005f */
[----:B0-----:R-:W-:-:S02]  /*147f0*/  HADD2.F32 R95, -RZ, R84.H0_H0 ;  /* 0x20000054ff5f7230 */ /* 0x001fc40000004100 */
[----:B------:R-:W0:Y:S03]  /*14800*/  LDS.U16 R84, [R31+0xc20] ;  /* 0x000c20001f547984 */ /* 0x000e260000000400 */
[----:B------:R-:W-:Y:S02]  /*14810*/  FFMA R95, R95, R51, R90 ;  /* 0x000000335f5f7223 */ /* 0x000fe4000000005a */
[----:B------:R-:W4:Y:S01]  /*14820*/  LDS.U16 R90, [R31+0xcc0] ;  /* 0x000cc0001f5a7984 */ /* 0x000f220000000400 */
[----:B-1----:R-:W-:-:S05]  /*14830*/  HADD2.F32 R91, -RZ, R91.H0_H0 ;  /* 0x2000005bff5b7230 */ /* 0x002fca0000004100 */
[----:B------:R-:W-:Y:S02]  /*14840*/  FFMA R94, R52, R91, R95 ;  /* 0x0000005b345e7223 */ /* 0x000fe4000000005f */
[----:B------:R-:W1:Y:S01]  /*14850*/  LDS.U16 R91, [R31+0xd60] ;  /* 0x000d60001f5b7984 */ /* 0x000e620000000400 */
[----:B--2---:R-:W-:-:S03]  /*14860*/  HADD2.F32 R95, -RZ, R85.H0_H0 ;  /* 0x20000055ff5f7230 */ /* 0x004fc60000004100 */
[----:B------:R-:W2:Y:S02]  /*14870*/  LDS.U16 R85, [R31+0xe00] ;  /* 0x000e00001f557984 */ /* 0x000ea40000000400 */
[----:B------:R-:W-:Y:S01]  /*14880*/  FFMA R95, R95, R53, R94 ;  /* 0x000000355f5f7223 */ /* 0x000fe2000000005e */
[----:B---3--:R-:W-:Y:S02]  /*14890*/  HADD2.F32 R94, -RZ, R93.H0_H0 ;  /* 0x2000005dff5e7230 */ /* 0x008fe40000004100 */
[----:B------:R-:W3:Y:S03]  /*148a0*/  LDS.U16 R93, [R31+0xea0] ;  /* 0x000ea0001f5d7984 */ /* 0x000ee60000000400 */
[----:B------:R-:W-:Y:S01]  /*148b0*/  FFMA R94, R94, R54, R95 ;  /* 0x000000365e5e7223 */ /* 0x000fe2000000005f */
[----:B0-----:R-:W-:Y:S02]  /*148c0*/  HADD2.F32 R95, -RZ, R84.H0_H0 ;  /* 0x20000054ff5f7230 */ /* 0x001fe40000004100 */
[----:B------:R-:W0:Y:S01]  /*148d0*/  LDS.U16 R84, [R31+0xf40] ;  /* 0x000f40001f547984 */ /* 0x000e220000000400 */
[----:B----4-:R-:W-:-:S02]  /*148e0*/  HADD2.F32 R90, -RZ, R90.H0_H0 ;  /* 0x2000005aff5a7230 */ /* 0x010fc40000004100 */
[----:B------:R-:W-:-:S04]  /*148f0*/  FFMA R95, R95, R55, R94 ;  /* 0x000000375f5f7223 */ /* 0x000fc8000000005e */
[----:B------:R-:W-:Y:S02]  /*14900*/  FFMA R94, R56, R90, R95 ;  /* 0x0000005a385e7223 */ /* 0x000fe4000000005f */
[----:B------:R-:W4:Y:S01]  /*14910*/  LDS.U16 R90, [R31+0xfe0] ;  /* 0x000fe0001f5a7984 */ /* 0x000f220000000400 */
[----:B-1----:R-:W-:-:S05]  /*14920*/  HADD2.F32 R91, -RZ, R91.H0_H0 ;  /* 0x2000005bff5b7230 */ /* 0x002fca0000004100 */
[----:B------:R-:W-:Y:S01]  /*14930*/  FFMA R91, R91, R57, R94 ;  /* 0x000000395b5b7223 */ /* 0x000fe2000000005e */
[----:B--2---:R-:W-:Y:S02]  /*14940*/  HADD2.F32 R94, -RZ, R85.H0_H0 ;  /* 0x20000055ff5e7230 */ /* 0x004fe40000004100 */
[----:B------:R-:W1:Y:S03]  /*14950*/  LDS.U16 R85, [R31+0x1080] ;  /* 0x001080001f557984 */ /* 0x000e660000000400 */
[----:B------:R-:W-:Y:S01]  /*14960*/  FFMA R94, R94, R58, R91 ;  /* 0x0000003a5e5e7223 */ /* 0x000fe2000000005b */
[----:B---3--:R-:W-:Y:S01]  /*14970*/  HADD2.F32 R95, -RZ, R93.H0_H0 ;  /* 0x2000005dff5f7230 */ /* 0x008fe20000004100 */
[----:B------:R-:W2:Y:S04]  /*14980*/  LDS.U16 R91, [R31+0x1120] ;  /* 0x001120001f5b7984 */ /* 0x000ea80000000400 */
[----:B------:R-:W3:Y:S01]  /*14990*/  LDS.U16 R93, [R31+0x11c0] ;  /* 0x0011c0001f5d7984 */ /* 0x000ee20000000400 */
[----:B------:R-:W-:-:S03]  /*149a0*/  FFMA R95, R95, R59, R94 ;  /* 0x0000003b5f5f7223 */ /* 0x000fc6000000005e */
[----:B------:R-:W5:Y:S01]  /*149b0*/  LDS.U16 R94, [R31+0x1260] ;  /* 0x001260001f5e7984 */ /* 0x000f620000000400 */
[----:B0-----:R-:W-:-:S03]  /*149c0*/  HADD2.F32 R96, -RZ, R84.H0_H0 ;  /* 0x20000054ff607230 */ /* 0x001fc60000004100 */
[----:B------:R-:W0:Y:S02]  /*149d0*/  LDS.U16 R84, [R31+0x1300] ;  /* 0x001300001f547984 */ /* 0x000e240000000400 */
[----:B------:R-:W-:Y:S01]  /*149e0*/  FFMA R96, R60, R96, R95 ;  /* 0x000000603c607223 */ /* 0x000fe2000000005f */
[----:B----4-:R-:W-:Y:S02]  /*149f0*/  HADD2.F32 R95, -RZ, R90.H0_H0 ;  /* 0x2000005aff5f7230 */ /* 0x010fe40000004100 */
[----:B------:R-:W4:Y:S03]  /*14a00*/  LDS.U16 R90, [R31+0x13a0] ;  /* 0x0013a0001f5a7984 */ /* 0x000f260000000400 */
[----:B------:R-:W-:Y:S02]  /*14a10*/  FFMA R97, R95, R61, R96 ;  /* 0x0000003d5f617223 */ /* 0x000fe40000000060 */
[----:B------:R-:W4:Y:S01]  /*14a20*/  LDS R95, [R88+0x80] ;  /* 0x00008000585f7984 */ /* 0x000f220000000800 */
[----:B-1----:R-:W-:-:S02]  /*14a30*/  HADD2.F32 R96, -RZ, R85.H0_H0 ;  /* 0x20000055ff607230 */ /* 0x002fc40000004100 */
[----:B--2---:R-:W-:-:S03]  /*14a40*/  HADD2.F32 R91, -RZ, R91.H0_H0 ;  /* 0x2000005bff5b7230 */ /* 0x004fc60000004100 */
[----:B------:R-:W-:Y:S01]  /*14a50*/  FFMA R96, R96, R62, R97 ;  /* 0x0000003e60607223 */ /* 0x000fe20000000061 */
[----:B---3--:R-:W-:-:S03]  /*14a60*/  HADD2.F32 R93, -RZ, R93.H0_H0 ;  /* 0x2000005dff5d7230 */ /* 0x008fc60000004100 */
[----:B------:R-:W-:Y:S01]  /*14a70*/  FFMA R91, R91, R63, R96 ;  /* 0x0000003f5b5b7223 */ /* 0x000fe20000000060 */
[----:B-----5:R-:W-:-:S03]  /*14a80*/  HADD2.F32 R85, -RZ, R94.H0_H0 ;  /* 0x2000005eff557230 */ /* 0x020fc60000004100 */
[----:B------:R-:W-:Y:S02]  /*14a90*/  FFMA R96, R64, R93, R91 ;  /* 0x0000005d40607223 */ /* 0x000fe4000000005b */
[----:B------:R-:W1:Y:S02]  /*14aa0*/  MUFU.RCP R91, R86 ;  /* 0x00000056005b7308 */ /* 0x000e640000001000 */
[----:B------:R-:W-:Y:S01]  /*14ab0*/  FFMA R85, R85, R65, R96 ;  /* 0x0000004155557223 */ /* 0x000fe20000000060 */
[----:B0-----:R-:W-:-:S05]  /*14ac0*/  HADD2.F32 R84, -RZ, R84.H0_H0 ;  /* 0x20000054ff547230 */ /* 0x001fca0000004100 */
[----:B------:R-:W-:Y:S01]  /*14ad0*/  FFMA R84, R84, R66, R85 ;  /* 0x0000004254547223 */ /* 0x000fe20000000055 */
[----:B----4-:R-:W-:-:S05]  /*14ae0*/  HADD2.F32 R85, -RZ, R90.H0_H0 ;  /* 0x2000005aff557230 */ /* 0x010fca0000004100 */
[----:B------:R-:W-:Y:S01]  /*14af0*/  FFMA R84, R85, R67, R84 ;  /* 0x0000004355547223 */ /* 0x000fe20000000054 */
[----:B------:R-:W-:-:S04]  /*14b00*/  FMUL R95, R95, R22 ;  /* 0x000000165f5f7220 */ /* 0x000fc80000400000 */
[----:B------:R-:W-:Y:S01]  /*14b10*/  FFMA R95, R89, R95, R84 ;  /* 0x0000005f595f7223 */ /* 0x000fe20000000054 */
[----:B-1----:R-:W-:-:S03]  /*14b20*/  FFMA R84, -R86, R91, 1 ;  /* 0x3f80000056547423 */ /* 0x002fc6000000015b */
[----:B------:R-:W0:Y:S01]  /*14b30*/  FCHK P0, R95, R86 ;  /* 0x000000565f007302 */ /* 0x000e220000000000 */
[----:B------:R-:W-:-:S04]  /*14b40*/  FFMA R84, R91, R84, R91 ;  /* 0x000000545b547223 */ /* 0x000fc8000000005b */
[----:B------:R-:W-:-:S04]  /*14b50*/  FFMA R85, R84, R95, RZ ;  /* 0x0000005f54557223 */ /* 0x000fc800000000ff */
[----:B------:R-:W-:-:S04]  /*14b60*/  FFMA R90, -R86, R85, R95 ;  /* 0x00000055565a7223 */ /* 0x000fc8000000015f */
[----:B------:R-:W-:Y:S01]  /*14b70*/  FFMA R90, R84, R90, R85 ;  /* 0x0000005a545a7223 */ /* 0x000fe20000000055 */
[----:B0-----:R-:W-:Y:S06]  /*14b80*/  @!P0 BRA `(.L_x_22) ;  /* 0x0000000000108947 */ /* 0x001fec0003800000 */
[----:B------:R-:W-:Y:S01]  /*14b90*/  IMAD.MOV.U32 R85, RZ, RZ, R95 ;  /* 0x000000ffff557224 */ /* 0x000fe200078e005f */
[----:B------:R-:W-:Y:S01]  /*14ba0*/  MOV R93, 0x14bd0 ;  /* 0x00014bd0005d7802 */ /* 0x000fe20000000f00 */
[----:B------:R-:W-:-:S07]  /*14bb0*/  IMAD.MOV.U32 R84, RZ, RZ, R86 ;  /* 0x000000ffff547224 */ /* 0x000fce00078e0056 */
[----:B------:R-:W-:Y:S05]  /*14bc0*/  CALL.REL.NOINC `($__internal_0_$__cuda_sm3x_div_rn_noftz_f32_slowpath) ;  /* 0x0000000800847944 */ /* 0x000fea0003c00000 */
.L_x_22:
[----:B------:R-:W-:Y:S05]  /*14bd0*/  BSYNC.RECONVERGENT B0 ;  /* 0x0000000000007941 */ /* 0x000fea0003800200 */
.L_x_21:
[----:B------:R0:W-:Y:S01]  /*14be0*/  STS [R88+0x80], R90 ;  /* 0x0000805a58007388 */ /* 0x0001e20000000800 */
[----:B------:R-:W-:Y:S01]  /*14bf0*/  ISETP.GT.U32.AND P0, PT, R0, 0xf, PT ;  /* 0x0000000f0000780c */ /* 0x000fe20003f04070 */
[----:B------:R-:W-:-:S12]  /*14c00*/  BSSY.RECONVERGENT B0, `(.L_x_23) ;  /* 0x0000073000007945 */ /* 0x000fd80003800200 */
[----:B0-----:R-:W-:Y:S05]  /*14c10*/  @P0 BRA `(.L_x_24) ;  /* 0x0000000400c40947 */ /* 0x001fea0003800000 */
[----:B------:R-:W0:Y:S01]  /*14c20*/  LDS.U16 R85, [R31+0x80] ;  /* 0x000080001f557984 */ /* 0x000e220000000400 */
[----:B------:R-:W-:Y:S03]  /*14c30*/  BSSY.RECONVERGENT B1, `(.L_x_25) ;  /* 0x000006e000017945 */ /* 0x000fe60003800200 */
[----:B------:R-:W1:Y:S04]  /*14c40*/  LDS.U16 R90, [R31+0x120] ;  /* 0x000120001f5a7984 */ /* 0x000e680000000400 */
[----:B------:R-:W2:Y:S04]  /*14c50*/  LDS.U16 R91, [R31+0x1c0] ;  /* 0x0001c0001f5b7984 */ /* 0x000ea80000000400 */
[----:B------:R-:W3:Y:S04]  /*14c60*/  LDS.U16 R93, [R31+0x260] ;  /* 0x000260001f5d7984 */ /* 0x000ee80000000400 */
[----:B------:R-:W4:Y:S01]  /*14c70*/  LDS.U16 R84, [R31+0x300] ;  /* 0x000300001f547984 */ /* 0x000f220000000400 */
[----:B0-----:R-:W-:-:S05]  /*14c80*/  HADD2.F32 R85, -RZ, R85.H0_H0 ;  /* 0x20000055ff557230 */ /* 0x001fca0000004100 */
[----:B------:R-:W-:Y:S01]  /*14c90*/  FFMA R4, R4, R85, RZ ;  /* 0x0000005504047223 */ /* 0x000fe200000000ff */
[----:B-1----:R-:W-:Y:S02]  /*14ca0*/  HADD2.F32 R85, -RZ, R90.H0_H0 ;  /* 0x2000005aff557230 */ /* 0x002fe40000004100 */
[----:B--2---:R-:W-:Y:S02]  /*14cb0*/  HADD2.F32 R90, -RZ, R91.H0_H0 ;  /* 0x2000005bff5a7230 */ /* 0x004fe40000004100 */
[----:B------:R-:W0:Y:S01]  /*14cc0*/  LDS.U16 R91, [R31+0x580] ;  /* 0x000580001f5b7984 */ /* 0x000e220000000400 */
[----:B------:R-:W-:Y:S01]  /*14cd0*/  FFMA R85, R85, R5, R4 ;  /* 0x0000000555557223 */ /* 0x000fe20000000004 */
[----:B---3--:R-:W-:Y:S02]  /*14ce0*/  HADD2.F32 R93, -RZ, R93.H0_H0 ;  /* 0x2000005dff5d7230 */ /* 0x008fe40000004100 */
[----:B------:R-:W1:Y:S01]  /*14cf0*/  LDS.U16 R4, [R31+0x3a0] ;  /* 0x0003a0001f047984 */ /* 0x000e620000000400 */
[----:B------:R-:W-:Y:S01]  /*14d00*/  FFMA R90, R90, R6, R85 ;  /* 0x000000065a5a7223 */ /* 0x000fe20000000055 */
[----:B----4-:R-:W-:-:S02]  /*14d10*/  HADD2.F32 R84, -RZ, R84.H0_H0 ;  /* 0x20000054ff547230 */ /* 0x010fc40000004100 */
[----:B------:R-:W2:Y:S01]  /*14d20*/  LDS.U16 R85, [R31+0x440] ;  /* 0x000440001f557984 */ /* 0x000ea20000000400 */
[----:B------:R-:W-:-:S03]  /*14d30*/  FFMA R93, R93, R7, R90 ;  /* 0x000000075d5d7223 */ /* 0x000fc6000000005a */
[----:B------:R-:W3:Y:S01]  /*14d40*/  LDS.U16 R90, [R31+0x4e0] ;  /* 0x0004e0001f5a7984 */ /* 0x000ee20000000400 */
[----:B------:R-:W-:-:S03]  /*14d50*/  FFMA R84, R40, R84, R93 ;  /* 0x0000005428547223 */ /* 0x000fc6000000005d */
[----:B------:R-:W4:Y:S04]  /*14d60*/  LDS.U16 R6, [R31+0x620] ;  /* 0x000620001f067984 */ /* 0x000f280000000400 */
[----:B------:R-:W5:Y:S01]  /*14d70*/  LDS.U16 R5, [R31+0x6c0] ;  /* 0x0006c0001f057984 */ /* 0x000f620000000400 */
[----:B0-----:R-:W-:Y:S02]  /*14d80*/  HADD2.F32 R91, -RZ, R91.H0_H0 ;  /* 0x2000005bff5b7230 */ /* 0x001fe40000004100 */
[----:B-1----:R-:W-:Y:S02]  /*14d90*/  HADD2.F32 R7, -RZ, R4.H0_H0 ;  /* 0x20000004ff077230 */ /* 0x002fe40000004100 */
[----:B------:R-:W0:Y:S01]  /*14da0*/  LDS.U16 R4, [R31+0x760] ;  /* 0x000760001f047984 */ /* 0x000e220000000400 */
[----:B--2---:R-:W-:-:S02]  /*14db0*/  HADD2.F32 R40, -RZ, R85.H0_H0 ;  /* 0x20000055ff287230 */ /* 0x004fc40000004100 */
[----:B------:R-:W-:Y:S01]  /*14dc0*/  FFMA R7, R7, R41, R84 ;  /* 0x0000002907077223 */ /* 0x000fe20000000054 */
[----:B---3--:R-:W-:-:S03]  /*14dd0*/  HADD2.F32 R41, -RZ, R90.H0_H0 ;  /* 0x2000005aff297230 */ /* 0x008fc60000004100 */
[----:B------:R-:W-:Y:S02]  /*14de0*/  FFMA R40, R40, R42, R7 ;  /* 0x0000002a28287223 */ /* 0x000fe40000000007 */
[----:B------:R-:W1:Y:S02]  /*14df0*/  LDS.U16 R7, [R31+0x800] ;  /* 0x000800001f077984 */ /* 0x000e640000000400 */
[----:B------:R-:W-:Y:S01]  /*14e00*/  FFMA R41, R41, R43, R40 ;  /* 0x0000002b29297223 */ /* 0x000fe20000000028 */
[----:B----4-:R-:W-:Y:S01]  /*14e10*/  HADD2.F32 R43, -RZ, R6.H0_H0 ;  /* 0x20000006ff2b7230 */ /* 0x010fe20000004100 */
[----:B------:R-:W2:Y:S01]  /*14e20*/  LDS.U16 R40, [R31+0x8a0] ;  /* 0x0008a0001f287984 */ /* 0x000ea20000000400 */
[----:B-----5:R-:W-:Y:S02]  /*14e30*/  HADD2.F32 R42, -RZ, R5.H0_H0 ;  /* 0x20000005ff2a7230 */ /* 0x020fe40000004100 */
[----:B------:R-:W-:Y:S02]  /*14e40*/  FFMA R44, R44, R91, R41 ;  /* 0x0000005b2c2c7223 */ /* 0x000fe40000000029 */
[----:B------:R-:W3:Y:S02]  /*14e50*/  LDS.U16 R41, [R31+0x940] ;  /* 0x000940001f297984 */ /* 0x000ee40000000400 */
[----:B------:R-:W-:-:S02]  /*14e60*/  FFMA R43, R43, R45, R44 ;  /* 0x0000002d2b2b7223 */ /* 0x000fc4000000002c */
[----:B------:R-:W4:Y:S02]  /*14e70*/  LDS.U16 R6, [R31+0x9e0] ;  /* 0x0009e0001f067984 */ /* 0x000f240000000400 */
[----:B------:R-:W-:Y:S02]  /*14e80*/  FFMA R42, R42, R46, R43 ;  /* 0x0000002e2a2a7223 */ /* 0x000fe4000000002b */
[----:B------:R-:W5:Y:S01]  /*14e90*/  LDS.U16 R5, [R31+0xa80] ;  /* 0x000a80001f057984 */ /* 0x000f620000000400 */
[----:B0-----:R-:W-:-:S03]  /*14ea0*/  HADD2.F32 R43, -RZ, R4.H0_H0 ;  /* 0x20000004ff2b7230 */ /* 0x001fc60000004100 */
[----:B------:R-:W0:Y:S02]  /*14eb0*/  LDS.U16 R4, [R31+0xb20] ;  /* 0x000b20001f047984 */ /* 0x000e240000000400 */
[----:B------:R-:W-:Y:S02]  /*14ec0*/  FFMA R43, R43, R47, R42 ;  /* 0x0000002f2b2b7223 */ /* 0x000fe4000000002a */
[----:B------:R-:W0:Y:S01]  /*14ed0*/  LDS.U16 R42, [R31+0xbc0] ;  /* 0x000bc0001f2a7984 */ /* 0x000e220000000400 */
[----:B-1----:R-:W-:-:S03]  /*14ee0*/  HADD2.F32 R44, -RZ, R7.H0_H0 ;  /* 0x20000007ff2c7230 */ /* 0x002fc60000004100 */
[----:B------:R-:W1:Y:S01]  /*14ef0*/  LDS.U16 R7, [R31+0xc60] ;  /* 0x000c60001f077984 */ /* 0x000e620000000400 */
[----:B--2---:R-:W-:Y:S02]  /*14f00*/  HADD2.F32 R45, -RZ, R40.H0_H0 ;  /* 0x20000028ff2d7230 */ /* 0x004fe40000004100 */
[----:B------:R-:W-:Y:S01]  /*14f10*/  FFMA R44, R48, R44, R43 ;  /* 0x0000002c302c7223 */ /* 0x000fe2000000002b */
[----:B------:R-:W2:Y:S01]  /*14f20*/  LDS.U16 R40, [R31+0xda0] ;  /* 0x000da0001f287984 */ /* 0x000ea20000000400 */
[----:B---3--:R-:W-:Y:S02]  /*14f30*/  HADD2.F32 R46, -RZ, R41.H0_H0 ;  /* 0x20000029ff2e7230 */ /* 0x008fe40000004100 */
[----:B------:R-:W-:Y:S01]  /*14f40*/  FFMA R45, R45, R49, R44 ;  /* 0x000000312d2d7223 */ /* 0x000fe2000000002c */
[----:B------:R-:W3:Y:S01]  /*14f50*/  LDS.U16 R43, [R31+0xd00] ;  /* 0x000d00001f2b7984 */ /* 0x000ee20000000400 */
[----:B----4-:R-:W-:Y:S02]  /*14f60*/  HADD2.F32 R47, -RZ, R6.H0_H0 ;  /* 0x20000006ff2f7230 */ /* 0x010fe40000004100 */
[----:B------:R-:W-:Y:S01]  /*14f70*/  FFMA R46, R46, R50, R45 ;  /* 0x000000322e2e7223 */ /* 0x000fe2000000002d */
[----:B------:R-:W4:Y:S01]  /*14f80*/  LDS.U16 R44, [R31+0xe40] ;  /* 0x000e40001f2c7984 */ /* 0x000f220000000400 */
[----:B-----5:R-:W-:-:S02]  /*14f90*/  HADD2.F32 R48, -RZ, R5.H0_H0 ;  /* 0x20000005ff307230 */ /* 0x020fc40000004100 */
[----:B------:R-:W-:Y:S01]  /*14fa0*/  FFMA R47, R47, R51, R46 ;  /* 0x000000332f2f7223 */ /* 0x000fe2000000002e */
[----:B------:R-:W5:Y:S03]  /*14fb0*/  LDS.U16 R41, [R31+0xee0] ;  /* 0x000ee0001f297984 */ /* 0x000f660000000400 */
[----:B------:R-:W-:Y:S01]  /*14fc0*/  FFMA R48, R52, R48, R47 ;  /* 0x0000003034307223 */ /* 0x000fe2000000002f */
[----:B------:R-:W5:Y:S04]  /*14fd0*/  LDS.U16 R45, [R31+0xf80] ;  /* 0x000f80001f2d7984 */ /* 0x000f680000000400 */
[----:B------:R-:W5:Y:S04]  /*14fe0*/  LDS.U16 R6, [R31+0x1020] ;  /* 0x001020001f067984 */ /* 0x000f680000000400 */
[----:B------:R-:W5:Y:S01]  /*14ff0*/  LDS.U16 R46, [R31+0x10c0] ;  /* 0x0010c0001f2e7984 */ /* 0x000f620000000400 */
[----:B0-----:R-:W-:-:S03]  /*15000*/  HADD2.F32 R49, -RZ, R4.H0_H0 ;  /* 0x20000004ff317230 */ /* 0x001fc60000004100 */
[----:B------:R-:W0:Y:S01]  /*15010*/  LDS.U16 R5, [R31+0x1160] ;  /* 0x001160001f057984 */ /* 0x000e220000000400 */
[----:B------:R-:W-:Y:S02]  /*15020*/  HADD2.F32 R42, -RZ, R42.H0_H0 ;  /* 0x2000002aff2a7230 */ /* 0x000fe40000004100 */
[----:B------:R-:W-:Y:S01]  /*15030*/  FFMA R49, R49, R53, R48 ;  /* 0x0000003531317223 */ /* 0x000fe20000000030 */
[----:B------:R-:W0:Y:S01]  /*15040*/  LDS.U16 R4, [R31+0x1200] ;  /* 0x001200001f047984 */ /* 0x000e220000000400 */
[----:B-1----:R-:W-:Y:S02]  /*15050*/  HADD2.F32 R47, -RZ, R7.H0_H0 ;  /* 0x20000007ff2f7230 */ /* 0x002fe40000004100 */
[----:B------:R-:W-:Y:S01]  /*15060*/  FFMA R42, R42, R54, R49 ;  /* 0x000000362a2a7223 */ /* 0x000fe20000000031 */
[----:B------:R-:W1:Y:S01]  /*15070*/  LDS.U16 R7, [R31+0x12a0] ;  /* 0x0012a0001f077984 */ /* 0x000e620000000400 */
[----:B--2---:R-:W-:Y:S02]  /*15080*/  HADD2.F32 R49, -RZ, R40.H0_H0 ;  /* 0x20000028ff317230 */ /* 0x004fe40000004100 */
[----:B------:R-:W-:Y:S01]  /*15090*/  FFMA R47, R47, R55, R42 ;  /* 0x000000372f2f7223 */ /* 0x000fe2000000002a */
[----:B------:R-:W2:Y:S01]  /*150a0*/  LDS.U16 R40, [R31+0x13e0] ;  /* 0x0013e0001f287984 */ /* 0x000ea20000000400 */
[----:B---3--:R-:W-:-:S03]  /*150b0*/  HADD2.F32 R43, -RZ, R43.H0_H0 ;  /* 0x2000002bff2b7230 */ /* 0x008fc60000004100 */
[----:B------:R-:W3:Y:S01]  /*150c0*/  LDS.U16 R42, [R31+0x1340] ;  /* 0x001340001f2a7984 */ /* 0x000ee20000000400 */
[----:B----4-:R-:W-:Y:S02]  /*150d0*/  HADD2.F32 R44, -RZ, R44.H0_H0 ;  /* 0x2000002cff2c7230 */ /* 0x010fe40000004100 */
[----:B------:R-:W-:Y:S02]  /*150e0*/  FFMA R56, R56, R43, R47 ;  /* 0x0000002b38387223 */ /* 0x000fe4000000002f */
[----:B------:R-:W4:Y:S01]  /*150f0*/  LDS R47, [R88+0x100] ;  /* 0x00010000582f7984 */ /* 0x000f220000000800 */
[----:B-----5:R-:W-:Y:S02]  /*15100*/  HADD2.F32 R41, -RZ, R41.H0_H0 ;  /* 0x20000029ff297230 */ /* 0x020fe40000004100 */
[----:B------:R-:W-:Y:S01]  /*15110*/  FFMA R49, R49, R57, R56 ;  /* 0x0000003931317223 */ /* 0x000fe20000000038 */
[----:B------:R-:W-:-:S03]  /*15120*/  HADD2.F32 R45, -RZ, R45.H0_H0 ;  /* 0x2000002dff2d7230 */ /* 0x000fc60000004100 */
[----:B------:R-:W-:Y:S01]  /*15130*/  FFMA R44, R44, R58, R49 ;  /* 0x0000003a2c2c7223 */ /* 0x000fe20000000031 */
[----:B------:R-:W-:-:S03]  /*15140*/  HADD2.F32 R43, -RZ, R6.H0_H0 ;  /* 0x20000006ff2b7230 */ /* 0x000fc60000004100 */
[----:B------:R-:W-:Y:S01]  /*15150*/  FFMA R41, R41, R59, R44 ;  /* 0x0000003b29297223 */ /* 0x000fe2000000002c */
[----:B------:R-:W-:-:S03]  /*15160*/  HADD2.F32 R46, -RZ, R46.H0_H0 ;  /* 0x2000002eff2e7230 */ /* 0x000fc60000004100 */
[----:B------:R-:W-:Y:S02]  /*15170*/  FFMA R60, R60, R45, R41 ;  /* 0x0000002d3c3c7223 */ /* 0x000fe40000000029 */
[----:B------:R-:W5:Y:S01]  /*15180*/  MUFU.RCP R41, R86 ;  /* 0x0000005600297308 */ /* 0x000f620000001000 */
[----:B0-----:R-:W-:Y:S02]  /*15190*/  HADD2.F32 R5, -RZ, R5.H0_H0 ;  /* 0x20000005ff057230 */ /* 0x001fe40000004100 */
[----:B------:R-:W-:-:S04]  /*151a0*/  FFMA R43, R43, R61, R60 ;  /* 0x0000003d2b2b7223 */ /* 0x000fc8000000003c */
[----:B------:R-:W-:Y:S01]  /*151b0*/  FFMA R46, R46, R62, R43 ;  /* 0x0000003e2e2e7223 */ /* 0x000fe2000000002b */
[----:B------:R-:W-:-:S03]  /*151c0*/  HADD2.F32 R4, -RZ, R4.H0_H0 ;  /* 0x20000004ff047230 */ /* 0x000fc60000004100 */
[----:B------:R-:W-:Y:S01]  /*151d0*/  FFMA R5, R5, R63, R46 ;  /* 0x0000003f05057223 */ /* 0x000fe2000000002e */
[----:B-1----:R-:W-:-:S03]  /*151e0*/  HADD2.F32 R7, -RZ, R7.H0_H0 ;  /* 0x20000007ff077230 */ /* 0x002fc60000004100 */
[----:B------:R-:W-:Y:S01]  /*151f0*/  FFMA R4, R64, R4, R5 ;  /* 0x0000000440047223 */ /* 0x000fe20000000005 */
[----:B--2---:R-:W-:-:S03]  /*15200*/  HADD2.F32 R5, -RZ, R40.H0_H0 ;  /* 0x20000028ff057230 */ /* 0x004fc60000004100 */
[----:B------:R-:W-:Y:S01]  /*15210*/  FFMA R7, R7, R65, R4 ;  /* 0x0000004107077223 */ /* 0x000fe20000000004 */
[----:B---3--:R-:W-:Y:S02]  /*15220*/  HADD2.F32 R42, -RZ, R42.H0_H0 ;  /* 0x2000002aff2a7230 */ /* 0x008fe40000004100 */
[----:B-----5:R-:W-:-:S03]  /*15230*/  FFMA R4, -R86, R41, 1 ;  /* 0x3f80000056047423 */ /* 0x020fc60000000129 */
[----:B------:R-:W-:Y:S01]  /*15240*/  FFMA R42, R42, R66, R7 ;  /* 0x000000422a2a7223 */ /* 0x000fe20000000007 */
[----:B----4-:R-:W-:Y:S01]  /*15250*/  FMUL R47, R47, R22 ;  /* 0x000000162f2f7220 */ /* 0x010fe20000400000 */
[----:B------:R-:W-:Y:S02]  /*15260*/  FFMA R4, R41, R4, R41 ;  /* 0x0000000429047223 */ /* 0x000fe40000000029 */
[----:B------:R-:W-:-:S04]  /*15270*/  FFMA R42, R5, R67, R42 ;  /* 0x00000043052a7223 */ /* 0x000fc8000000002a */
[----:B------:R-:W-:-:S04]  /*15280*/  FFMA R85, R89, R47, R42 ;  /* 0x0000002f59557223 */ /* 0x000fc8000000002a */
[----:B------:R-:W0:Y:S01]  /*15290*/  FCHK P0, R85, R86 ;  /* 0x0000005655007302 */ /* 0x000e220000000000 */
[----:B------:R-:W-:-:S04]  /*152a0*/  FFMA R5, R4, R85, RZ ;  /* 0x0000005504057223 */ /* 0x000fc800000000ff */
[----:B------:R-:W-:-:S04]  /*152b0*/  FFMA R6, -R86, R5, R85 ;  /* 0x0000000556067223 */ /* 0x000fc80000000155 */
[----:B------:R-:W-:Y:S01]  /*152c0*/  FFMA R90, R4, R6, R5 ;  /* 0x00000006045a7223 */ /* 0x000fe20000000005 */
[----:B0-----:R-:W-:Y:S06]  /*152d0*/  @!P0 BRA `(.L_x_26) ;  /* 0x00000000000c8947 */ /* 0x001fec0003800000 */
[----:B------:R-:W-:Y:S02]  /*152e0*/  MOV R84, R86 ;  /* 0x0000005600547202 */ /* 0x000fe40000000f00 */
[----:B------:R-:W-:-:S07]  /*152f0*/  MOV R93, 0x15310 ;  /* 0x00015310005d7802 */ /* 0x000fce0000000f00 */
[----:B------:R-:W-:Y:S05]  /*15300*/  CALL.REL.NOINC `($__internal_0_$__cuda_sm3x_div_rn_noftz_f32_slowpath) ;  /* 0x0000000000b47944 */ /* 0x000fea0003c00000 */
.L_x_26:
[----:B------:R-:W-:Y:S05]  /*15310*/  BSYNC.RECONVERGENT B1 ;  /* 0x0000000000017941 */ /* 0x000fea0003800200 */
.L_x_25:
[----:B------:R0:W-:Y:S02]  /*15320*/  STS [R88+0x100], R90 ;  /* 0x0001005a58007388 */ /* 0x0001e40000000800 */
.L_x_24:
[----:B------:R-:W-:Y:S05]  /*15330*/  BSYNC.RECONVERGENT B0 ;  /* 0x0000000000007941 */ /* 0x000fea0003800200 */
.L_x_23:
[----:B------:R-:W1:Y:S01]  /*15340*/  S2R R5, SR_CTAID.X ;  /* 0x0000000000057919 */ /* 0x000e620000002500 */
[----:B0-----:R-:W1:Y:S02]  /*15350*/  LDC.64 R88, c[0x0][0x3b0] ;  /* 0x0000ec00ff587b82 */ /* 0x001e640000000a00 */
[----:B-1----:R-:W-:-:S06]  /*15360*/  IMAD.WIDE.U32 R88, R5, 0x8, R88 ;  /* 0x0000000805587825 */ /* 0x002fcc00078e0058 */
[----:B------:R-:W2:Y:S01]  /*15370*/  LDG.E.64.CONSTANT R88, desc[UR8][R88.64] ;  /* 0x0000000858587981 */ /* 0x000ea2000c1e9b00 */
[----:B------:R-:W-:Y:S01]  /*15380*/  MOV R64, R87 ;  /* 0x0000005700407202 */ /* 0x000fe20000000f00 */
[----:B------:R-:W-:Y:S01]  /*15390*/  IMAD.MOV.U32 R22, RZ, RZ, R86 ;  /* 0x000000ffff167224 */ /* 0x000fe200078e0056 */
[----:B--2---:R-:W-:-:S05]  /*153a0*/  IADD3 R4, P0, PT, R88, 0x1f, RZ ;  /* 0x0000001f58047810 */ /* 0x004fca0007f1e0ff */
[----:B------:R-:W-:Y:S01]  /*153b0*/  IMAD.X R5, RZ, RZ, R89, P0 ;  /* 0x000000ffff057224 */ /* 0x000fe200000e0659 */
[----:B------:R-:W-:-:S04]  /*153c0*/  IADD3 R23, P0, PT, R23, 0x1, RZ ;  /* 0x0000000117177810 */ /* 0x000fc80007f1e0ff */
[--C-:B------:R-:W-:Y:S01]  /*153d0*/  SHF.R.S64 R4, R4, 0x5, R5.reuse ;  /* 0x0000000504047819 */ /* 0x100fe20000001005 */
[----:B------:R-:W-:Y:S01]  /*153e0*/  IMAD.X R24, RZ, RZ, R24, P0 ;  /* 0x000000ffff187224 */ /* 0x000fe200000e0618 */
[----:B------:R-:W-:Y:S02]  /*153f0*/  SHF.R.S32.HI R5, RZ, 0x5, R5 ;  /* 0x00000005ff057819 */ /* 0x000fe40000011405 */
[----:B------:R-:W-:-:S04]  /*15400*/  ISETP.GE.U32.AND P0, PT, R23, R4, PT ;  /* 0x000000041700720c */ /* 0x000fc80003f06070 */
[----:B------:R-:W-:-:S13]  /*15410*/  ISETP.GE.AND.EX P0, PT, R24, R5, PT, P0 ;  /* 0x000000051800720c */ /* 0x000fda0003f06300 */
[----:B------:R-:W-:Y:S05]  /*15420*/  @!P0 BRA `(.L_x_27) ;  /* 0xfffffef8003c8947 */ /* 0x000fea000383ffff */
.L_x_18:
[----:B------:R-:W-:Y:S01]  /*15430*/  BAR.SYNC.DEFER_BLOCKING 0x0 ;  /* 0x0000000000007b1d */ /* 0x000fe20000010000 */
[----:B------:R-:W-:-:S13]  /*15440*/  ISETP.GT.U32.AND P0, PT, R0, 0x13, PT ;  /* 0x000000130000780c */ /* 0x000fda0003f04070 */
[----:B------:R-:W-:Y:S05]  /*15450*/  @P0 EXIT ;  /* 0x000000000000094d */ /* 0x000fea0003800000 */
[----:B------:R-:W3:Y:S04]  /*15460*/  LDL.LU R41, [R1+0x20] ;  /* 0x0000200001297983 */ /* 0x000ee80000300800 */
[----:B------:R-:W4:Y:S01]  /*15470*/  LDL.LU R40, [R1+0x1c] ;  /* 0x00001c0001287983 */ /* 0x000f220000300800 */
[----:B------:R-:W5:Y:S01]  /*15480*/  S2UR UR5, SR_CgaCtaId ;  /* 0x00000000000579c3 */ /* 0x000f620000008800 */
[----:B------:R-:W-:Y:S02]  /*15490*/  UMOV UR4, 0x400 ;  /* 0x0000040000047882 */ /* 0x000fe40000000000 */
[----:B------:R-:W-:-:S04]  /*154a0*/  UIADD3 UR4, UPT, UPT, UR4, 0x140, URZ ;  /* 0x0000014004047890 */ /* 0x000fc8000fffe0ff */
[----:B-----5:R-:W-:-:S06]  /*154b0*/  ULEA UR4, UR5, UR4, 0x18 ;  /* 0x0000000405047291 */ /* 0x020fcc000f8ec0ff */
[----:B-12---:R-:W-:-:S05]  /*154c0*/  LEA R3, R0, UR4, 0x2 ;  /* 0x0000000400037c11 */ /* 0x006fca000f8e10ff */
[----:B------:R-:W-:Y:S01]  /*154d0*/  IMAD R0, R0, 0xc, R3 ;  /* 0x0000000c00007824 */ /* 0x000fe200078e0203 */
[----:B------:R-:W4:Y:S04]  /*154e0*/  LDCU.64 UR4, c[0x0][0x388] ;  /* 0x00007100ff0477ac */ /* 0x000f280008000a00 */
[----:B------:R-:W1:Y:S04]  /*154f0*/  LDS R5, [R0+0x4] ;  /* 0x0000040000057984 */ /* 0x000e680000000800 */
[----:B------:R-:W2:Y:S04]  /*15500*/  LDS R6, [R0+0x8] ;  /* 0x0000080000067984 */ /* 0x000ea80000000800 */
[----:B------:R-:W5:Y:S04]  /*15510*/  LDS R4, [R0] ;  /* 0x0000000000047984 */ /* 0x000f680000000800 */
[----:B0-----:R-:W0:Y:S01]  /*15520*/  LDS R7, [R0+0xc] ;  /* 0x00000c0000077984 */ /* 0x001e220000000800 */
[----:B-1----:R-:W-:-:S02]  /*15530*/  F2FP.F16.F32.PACK_AB R5, RZ, R5 ;  /* 0x00000005ff05723e */ /* 0x002fc400000000ff */
[----:B--2---:R-:W-:Y:S02]  /*15540*/  F2FP.F16.F32.PACK_AB R6, RZ, R6 ;  /* 0x00000006ff06723e */ /* 0x004fe400000000ff */
[----:B-----5:R-:W-:Y:S02]  /*15550*/  F2FP.F16.F32.PACK_AB R4, RZ, R4 ;  /* 0x00000004ff04723e */ /* 0x020fe400000000ff */
[----:B0-----:R-:W-:Y:S02]  /*15560*/  F2FP.F16.F32.PACK_AB R7, RZ, R7 ;  /* 0x00000007ff07723e */ /* 0x001fe400000000ff */
[----:B----4-:R-:W-:-:S04]  /*15570*/  LEA R2, P0, R40, UR4, 0x1 ;  /* 0x0000000428027c11 */ /* 0x010fc8000f8008ff */
[----:B---3--:R-:W-:-:S05]  /*15580*/  LEA.HI.X R3, R40, UR5, R41, 0x1, P0 ;  /* 0x0000000528037c11 */ /* 0x008fca00080f0c29 */
[----:B------:R-:W-:Y:S04]  /*15590*/  STG.E.U16 desc[UR8][R2.64+0x2], R5 ;  /* 0x0000020502007986 */ /* 0x000fe8000c101508 */
[----:B------:R-:W-:Y:S04]  /*155a0*/  STG.E.U16 desc[UR8][R2.64+0x4], R6 ;  /* 0x0000040602007986 */ /* 0x000fe8000c101508 */
[----:B------:R-:W-:Y:S04]  /*155b0*/  STG.E.U16 desc[UR8][R2.64], R4 ;  /* 0x0000000402007986 */ /* 0x000fe8000c101508 */
[----:B------:R-:W-:Y:S01]  /*155c0*/  STG.E.U16 desc[UR8][R2.64+0x6], R7 ;  /* 0x0000060702007986 */ /* 0x000fe2000c101508 */
[----:B------:R-:W-:Y:S05]  /*155d0*/  EXIT ;  /* 0x000000000000794d */ /* 0x000fea0003800000 */
        .weak           $__internal_0_$__cuda_sm3x_div_rn_noftz_f32_slowpath
        .type           $__internal_0_$__cuda_sm3x_div_rn_noftz_f32_slowpath,@function
        .size           $__internal_0_$__cuda_sm3x_div_rn_noftz_f32_slowpath,(.L_x_40 - $__internal_0_$__cuda_sm3x_div_rn_noftz_f32_slowpath)
$__internal_0_$__cuda_sm3x_div_rn_noftz_f32_slowpath:
[----:B------:R-:W-:Y:S01]  /*155e0*/  SHF.R.U32.HI R91, RZ, 0x17, R84 ;  /* 0x00000017ff5b7819 */ /* 0x000fe20000011654 */
[----:B------:R-:W-:Y:S01]  /*155f0*/  BSSY.RECONVERGENT B2, `(.L_x_28) ;  /* 0x0000062000027945 */ /* 0x000fe20003800200 */
[----:B------:R-:W-:Y:S02]  /*15600*/  SHF.R.U32.HI R94, RZ, 0x17, R85 ;  /* 0x00000017ff5e7819 */ /* 0x000fe40000011655 */
[----:B------:R-:W-:Y:S02]  /*15610*/  LOP3.LUT R91, R91, 0xff, RZ, 0xc0, !PT ;  /* 0x000000ff5b5b7812 */ /* 0x000fe400078ec0ff */
[----:B------:R-:W-:-:S03]  /*15620*/  LOP3.LUT R94, R94, 0xff, RZ, 0xc0, !PT ;  /* 0x000000ff5e5e7812 */ /* 0x000fc600078ec0ff */
[----:B------:R-:W-:Y:S01]  /*15630*/  VIADD R96, R91, 0xffffffff ;  /* 0xffffffff5b607836 */ /* 0x000fe20000000000 */
[----:B------:R-:W-:-:S04]  /*15640*/  IADD3 R95, PT, PT, R94, -0x1, RZ ;  /* 0xffffffff5e5f7810 */ /* 0x000fc80007ffe0ff */
[----:B------:R-:W-:-:S04]  /*15650*/  ISETP.GT.U32.AND P0, PT, R96, 0xfd, PT ;  /* 0x000000fd6000780c */ /* 0x000fc80003f04070 */
[----:B------:R-:W-:-:S13]  /*15660*/  ISETP.GT.U32.OR P0, PT, R95, 0xfd, P0 ;  /* 0x000000fd5f00780c */ /* 0x000fda0000704470 */
[----:B------:R-:W-:Y:S01]  /*15670*/  @!P0 IMAD.MOV.U32 R90, RZ, RZ, RZ ;  /* 0x000000ffff5a8224 */ /* 0x000fe200078e00ff */
[----:B------:R-:W-:Y:S06]  /*15680*/  @!P0 BRA `(.L_x_29) ;  /* 0x00000000005c8947 */ /* 0x000fec0003800000 */
[----:B------:R-:W-:Y:S02]  /*15690*/  FSETP.GTU.FTZ.AND P0, PT, |R85|, +INF , PT ;  /* 0x7f8000005500780b */ /* 0x000fe40003f1c200 */
[----:B------:R-:W-:-:S04]  /*156a0*/  FSETP.GTU.FTZ.AND P1, PT, |R84|, +INF , PT ;  /* 0x7f8000005400780b */ /* 0x000fc80003f3c200 */
[----:B------:R-:W-:-:S13]  /*156b0*/  PLOP3.LUT P0, PT, P0, P1, PT, 0xf8, 0x8f ;  /* 0x00000000008f781c */ /* 0x000fda0000703f70 */
[----:B------:R-:W-:Y:S05]  /*156c0*/  @P0 BRA `(.L_x_30) ;  /* 0x00000004004c0947 */ /* 0x000fea0003800000 */
[----:B------:R-:W-:-:S13]  /*156d0*/  LOP3.LUT P0, RZ, R84, 0x7fffffff, R85, 0xc8, !PT ;  /* 0x7fffffff54ff7812 */ /* 0x000fda000780c855 */
[----:B------:R-:W-:Y:S05]  /*156e0*/  @!P0 BRA `(.L_x_31) ;  /* 0x00000004003c8947 */ /* 0x000fea0003800000 */
[C---:B------:R-:W-:Y:S02]  /*156f0*/  FSETP.NEU.FTZ.AND P1, PT, |R85|.reuse, +INF , PT ;  /* 0x7f8000005500780b */ /* 0x040fe40003f3d200 */
[----:B------:R-:W-:Y:S02]  /*15700*/  FSETP.NEU.FTZ.AND P3, PT, |R84|, +INF , PT ;  /* 0x7f8000005400780b */ /* 0x000fe40003f7d200 */
[----:B------:R-:W-:-:S11]  /*15710*/  FSETP.NEU.FTZ.AND P0, PT, |R85|, +INF , PT ;  /* 0x7f8000005500780b */ /* 0x000fd60003f1d200 */
[----:B------:R-:W-:Y:S05]  /*15720*/  @!P3 BRA !P1, `(.L_x_31) ;  /* 0x00000004002cb947 */ /* 0x000fea0004800000 */
[----:B------:R-:W-:-:S04]  /*15730*/  LOP3.LUT P1, RZ, R85, 0x7fffffff, RZ, 0xc0, !PT ;  /* 0x7fffffff55ff7812 */ /* 0x000fc8000782c0ff */
[----:B------:R-:W-:-:S13]  /*15740*/  PLOP3.LUT P1, PT, P3, P1, PT, 0x2f, 0xf2 ;  /* 0x0000000000f2781c */ /* 0x000fda0001f22577 */
[----:B------:R-:W-:Y:S05]  /*15750*/  @P1 BRA `(.L_x_32) ;  /* 0x0000000400181947 */ /* 0x000fea0003800000 */
[----:B------:R-:W-:-:S04]  /*15760*/  LOP3.LUT P1, RZ, R84, 0x7fffffff, RZ, 0xc0, !PT ;  /* 0x7fffffff54ff7812 */ /* 0x000fc8000782c0ff */
[----:B------:R-:W-:-:S13]  /*15770*/  PLOP3.LUT P0, PT, P0, P1, PT, 0x2f, 0xf2 ;  /* 0x0000000000f2781c */ /* 0x000fda0000702577 */
[----:B------:R-:W-:Y:S05]  /*15780*/  @P0 BRA `(.L_x_33) ;  /* 0x0000000400000947 */ /* 0x000fea0003800000 */
[----:B------:R-:W-:Y:S02]  /*15790*/  ISETP.GE.AND P0, PT, R95, RZ, PT ;  /* 0x000000ff5f00720c */ /* 0x000fe40003f06270 */
[----:B------:R-:W-:-:S11]  /*157a0*/  ISETP.GE.AND P1, PT, R96, RZ, PT ;  /* 0x000000ff6000720c */ /* 0x000fd60003f26270 */
[----:B------:R-:W-:Y:S01]  /*157b0*/  @P0 IMAD.MOV.U32 R90, RZ, RZ, RZ ;  /* 0x000000ffff5a0224 */ /* 0x000fe200078e00ff */
[----:B------:R-:W-:Y:S01]  /*157c0*/  @!P0 MOV R90, 0xffffffc0 ;  /* 0xffffffc0005a8802 */ /* 0x000fe20000000f00 */
[----:B------:R-:W-:Y:S01]  /*157d0*/  @!P0 FFMA R85, R85, 1.84467440737095516160e+19, RZ ;  /* 0x5f80000055558823 */ /* 0x000fe200000000ff */
[----:B------:R-:W-:-:S03]  /*157e0*/  @!P1 FFMA R84, R84, 1.84467440737095516160e+19, RZ ;  /* 0x5f80000054549823 */ /* 0x000fc600000000ff */
[----:B------:R-:W-:-:S07]  /*157f0*/  @!P1 VIADD R90, R90, 0x40 ;  /* 0x000000405a5a9836 */ /* 0x000fce0000000000 */
.L_x_29:
[----:B------:R-:W-:Y:S01]  /*15800*/  LEA R95, R91, 0xc0800000, 0x17 ;  /* 0xc08000005b5f7811 */ /* 0x000fe200078eb8ff */
[----:B------:R-:W-:Y:S01]  /*15810*/  BSSY.RECONVERGENT B3, `(.L_x_34) ;  /* 0x0000036000037945 */ /* 0x000fe20003800200 */
[----:B------:R-:W-:-:S03]  /*15820*/  IADD3 R94, PT, PT, R94, -0x7f, RZ ;  /* 0xffffff815e5e7810 */ /* 0x000fc60007ffe0ff */
[----:B------:R-:W-:Y:S01]  /*15830*/  IMAD.IADD R98, R84, 0x1, -R95 ;  /* 0x0000000154627824 */ /* 0x000fe200078e0a5f */
[----:B------:R-:W-:-:S03]  /*15840*/  IADD3 R91, PT, PT, R94, 0x7f, -R91 ;  /* 0x0000007f5e5b7810 */ /* 0x000fc60007ffe85b */
[----:B------:R-:W0:Y:S01]  /*15850*/  MUFU.RCP R84, R98 ;  /* 0x0000006200547308 */ /* 0x000e220000001000 */
[----:B------:R-:W-:-:S04]  /*15860*/  FADD.FTZ R95, -R98, -RZ ;  /* 0x800000ff625f7221 */ /* 0x000fc80000010100 */
[----:B0-----:R-:W-:-:S04]  /*15870*/  FFMA R97, R84, R95, 1 ;  /* 0x3f80000054617423 */ /* 0x001fc8000000005f */
[----:B------:R-:W-:Y:S01]  /*15880*/  FFMA R97, R84, R97, R84 ;  /* 0x0000006154617223 */ /* 0x000fe20000000054 */
[----:B------:R-:W-:Y:S02]  /*15890*/  IMAD R84, R94, -0x800000, R85 ;  /* 0xff8000005e547824 */ /* 0x000fe400078e0255 */
[----:B------:R-:W-:Y:S02]  /*158a0*/  IMAD.IADD R94, R91, 0x1, R90 ;  /* 0x000000015b5e7824 */ /* 0x000fe400078e025a */
[----:B------:R-:W-:-:S04]  /*158b0*/  FFMA R96, R84, R97, RZ ;  /* 0x0000006154607223 */ /* 0x000fc800000000ff */
[----:B------:R-:W-:-:S04]  /*158c0*/  FFMA R85, R95, R96, R84 ;  /* 0x000000605f557223 */ /* 0x000fc80000000054 */
[----:B------:R-:W-:-:S04]  /*158d0*/  FFMA R96, R97, R85, R96 ;  /* 0x0000005561607223 */ /* 0x000fc80000000060 */
[----:B------:R-:W-:-:S04]  /*158e0*/  FFMA R84, R95, R96, R84 ;  /* 0x000000605f547223 */ /* 0x000fc80000000054 */
[----:B------:R-:W-:-:S05]  /*158f0*/  FFMA R85, R97, R84, R96 ;  /* 0x0000005461557223 */ /* 0x000fca0000000060 */
[----:B------:R-:W-:-:S04]  /*15900*/  SHF.R.U32.HI R90, RZ, 0x17, R85 ;  /* 0x00000017ff5a7819 */ /* 0x000fc80000011655 */
[----:B------:R-:W-:-:S05]  /*15910*/  LOP3.LUT R91, R90, 0xff, RZ, 0xc0, !PT ;  /* 0x000000ff5a5b7812 */ /* 0x000fca00078ec0ff */
[----:B------:R-:W-:-:S05]  /*15920*/  IMAD.IADD R90, R91, 0x1, R94 ;  /* 0x000000015b5a7824 */ /* 0x000fca00078e025e */
[----:B------:R-:W-:-:S04]  /*15930*/  IADD3 R91, PT, PT, R90, -0x1, RZ ;  /* 0xffffffff5a5b7810 */ /* 0x000fc80007ffe0ff */
[----:B------:R-:W-:-:S13]  /*15940*/  ISETP.GE.U32.AND P0, PT, R91, 0xfe, PT ;  /* 0x000000fe5b00780c */ /* 0x000fda0003f06070 */
[----:B------:R-:W-:Y:S05]  /*15950*/  @!P0 BRA `(.L_x_35) ;  /* 0x0000000000808947 */ /* 0x000fea0003800000 */
[----:B------:R-:W-:-:S13]  /*15960*/  ISETP.GT.AND P0, PT, R90, 0xfe, PT ;  /* 0x000000fe5a00780c */ /* 0x000fda0003f04270 */
[----:B------:R-:W-:Y:S05]  /*15970*/  @P0 BRA `(.L_x_36) ;  /* 0x00000000006c0947 */ /* 0x000fea0003800000 */
[----:B------:R-:W-:-:S13]  /*15980*/  ISETP.GE.AND P0, PT, R90, 0x1, PT ;  /* 0x000000015a00780c */ /* 0x000fda0003f06270 */
[----:B------:R-:W-:Y:S05]  /*15990*/  @P0 BRA `(.L_x_37) ;  /* 0x0000000000740947 */ /* 0x000fea0003800000 */
[----:B------:R-:W-:Y:S02]  /*159a0*/  ISETP.GE.AND P0, PT, R90, -0x18, PT ;  /* 0xffffffe85a00780c */ /* 0x000fe40003f06270 */
[----:B------:R-:W-:-:S11]  /*159b0*/  LOP3.LUT R85, R85, 0x80000000, RZ, 0xc0, !PT ;  /* 0x8000000055557812 */ /* 0x000fd600078ec0ff */
[----:B------:R-:W-:Y:S05]  /*159c0*/  @!P0 BRA `(.L_x_37) ;  /* 0x0000000000688947 */ /* 0x000fea0003800000 */
[CCC-:B------:R-:W-:Y:S01]  /*159d0*/  FFMA.RP R91, R97.reuse, R84.reuse, R96.reuse ;  /* 0x00000054615b7223 */ /* 0x1c0fe20000008060 */
[CCC-:B------:R-:W-:Y:S01]  /*159e0*/  FFMA.RM R94, R97.reuse, R84.reuse, R96.reuse ;  /* 0x00000054615e7223 */ /* 0x1c0fe20000004060 */
[----:B------:R-:W-:Y:S01]  /*159f0*/  FFMA.RZ R84, R97, R84, R96 ;  /* 0x0000005461547223 */ /* 0x000fe2000000c060 */
[C---:B------:R-:W-:Y:S02]  /*15a00*/  ISETP.NE.AND P3, PT, R90.reuse, RZ, PT ;  /* 0x000000ff5a00720c */ /* 0x040fe40003f65270 */
[----:B------:R-:W-:Y:S02]  /*15a10*/  ISETP.NE.AND P1, PT, R90, RZ, PT ;  /* 0x000000ff5a00720c */ /* 0x000fe40003f25270 */
[----:B------:R-:W-:Y:S02]  /*15a20*/  LOP3.LUT R84, R84, 0x7fffff, RZ, 0xc0, !PT ;  /* 0x007fffff54547812 */ /* 0x000fe400078ec0ff */
[----:B------:R-:W-:Y:S01]  /*15a30*/  FSETP.NEU.FTZ.AND P0, PT, R91, R94, PT ;  /* 0x0000005e5b00720b */ /* 0x000fe20003f1d000 */
[----:B------:R-:W-:Y:S01]  /*15a40*/  VIADD R91, R90, 0x20 ;  /* 0x000000205a5b7836 */ /* 0x000fe20000000000 */
[----:B------:R-:W-:Y:S01]  /*15a50*/  LOP3.LUT R84, R84, 0x800000, RZ, 0xfc, !PT ;  /* 0x0080000054547812 */ /* 0x000fe200078efcff */
[----:B------:R-:W-:-:S03]  /*15a60*/  IMAD.MOV R90, RZ, RZ, -R90 ;  /* 0x000000ffff5a7224 */ /* 0x000fc600078e0a5a */
[----:B------:R-:W-:-:S04]  /*15a70*/  SHF.L.U32 R91, R84, R91, RZ ;  /* 0x0000005b545b7219 */ /* 0x000fc800000006ff */
[----:B------:R-:W-:Y:S02]  /*15a80*/  ISETP.NE.AND P1, PT, R91, RZ, P1 ;  /* 0x000000ff5b00720c */ /* 0x000fe40000f25270 */
[----:B------:R-:W-:Y:S02]  /*15a90*/  SEL R91, R90, RZ, P3 ;  /* 0x000000ff5a5b7207 */ /* 0x000fe40001800000 */
[----:B------:R-:W-:Y:S02]  /*15aa0*/  PLOP3.LUT P0, PT, P0, P1, PT, 0xf8, 0x8f ;  /* 0x00000000008f781c */ /* 0x000fe40000703f70 */
[----:B------:R-:W-:Y:S02]  /*15ab0*/  SHF.R.U32.HI R84, RZ, R91, R84 ;  /* 0x0000005bff547219 */ /* 0x000fe40000011654 */
[----:B------:R-:W-:Y:S02]  /*15ac0*/  SEL R91, RZ, 0x1, !P0 ;  /* 0x00000001ff5b7807 */ /* 0x000fe40004000000 */
[----:B------:R-:W-:-:S04]  /*15ad0*/  SHF.R.U32.HI R90, RZ, 0x1, R84 ;  /* 0x00000001ff5a7819 */ /* 0x000fc80000011654 */
[----:B------:R-:W-:-:S04]  /*15ae0*/  LOP3.LUT R91, R91, 0x1, R90, 0xf8, !PT ;  /* 0x000000015b5b7812 */ /* 0x000fc800078ef85a */
[----:B------:R-:W-:-:S04]  /*15af0*/  LOP3.LUT R91, R91, R84, RZ, 0xc0, !PT ;  /* 0x000000545b5b7212 */ /* 0x000fc800078ec0ff */
[----:B------:R-:W-:-:S04]  /*15b00*/  IADD3 R90, PT, PT, R90, R91, RZ ;  /* 0x0000005b5a5a7210 */ /* 0x000fc80007ffe0ff */
[----:B------:R-:W-:Y:S01]  /*15b10*/  LOP3.LUT R85, R90, R85, RZ, 0xfc, !PT ;  /* 0x000000555a557212 */ /* 0x000fe200078efcff */
[----:B------:R-:W-:Y:S06]  /*15b20*/  BRA `(.L_x_37) ;  /* 0x0000000000107947 */ /* 0x000fec0003800000 */
.L_x_36:
[----:B------:R-:W-:-:S04]  /*15b30*/  LOP3.LUT R85, R85, 0x80000000, RZ, 0xc0, !PT ;  /* 0x8000000055557812 */ /* 0x000fc800078ec0ff */
[----:B------:R-:W-:Y:S01]  /*15b40*/  LOP3.LUT R85, R85, 0x7f800000, RZ, 0xfc, !PT ;  /* 0x7f80000055557812 */ /* 0x000fe200078efcff */
[----:B------:R-:W-:Y:S06]  /*15b50*/  BRA `(.L_x_37) ;  /* 0x0000000000047947 */ /* 0x000fec0003800000 */
.L_x_35:
[----:B------:R-:W-:-:S07]  /*15b60*/  IMAD R85, R94, 0x800000, R85 ;  /* 0x008000005e557824 */ /* 0x000fce00078e0255 */
.L_x_37:
[----:B------:R-:W-:Y:S05]  /*15b70*/  BSYNC.RECONVERGENT B3 ;  /* 0x0000000000037941 */ /* 0x000fea0003800200 */
.L_x_34:
[----:B------:R-:W-:Y:S05]  /*15b80*/  BRA `(.L_x_38) ;  /* 0x0000000000207947 */ /* 0x000fea0003800000 */
.L_x_33:
[----:B------:R-:W-:-:S04]  /*15b90*/  LOP3.LUT R85, R84, 0x80000000, R85, 0x48, !PT ;  /* 0x8000000054557812 */ /* 0x000fc800078e4855 */
[----:B------:R-:W-:Y:S01]  /*15ba0*/  LOP3.LUT R85, R85, 0x7f800000, RZ, 0xfc, !PT ;  /* 0x7f80000055557812 */ /* 0x000fe200078efcff */
[----:B------:R-:W-:Y:S06]  /*15bb0*/  BRA `(.L_x_38) ;  /* 0x0000000000147947 */ /* 0x000fec0003800000 */
.L_x_32:
[----:B------:R-:W-:Y:S01]  /*15bc0*/  LOP3.LUT R85, R84, 0x80000000, R85, 0x48, !PT ;  /* 0x8000000054557812 */ /* 0x000fe200078e4855 */
[----:B------:R-:W-:Y:S06]  /*15bd0*/  BRA `(.L_x_38) ;  /* 0x00000000000c7947 */ /* 0x000fec0003800000 */
.L_x_31:
[----:B------:R-:W0:Y:S01]  /*15be0*/  MUFU.RSQ R85, -QNAN ;  /* 0xffc0000000557908 */ /* 0x000e220000001400 */
[----:B------:R-:W-:Y:S05]  /*15bf0*/  BRA `(.L_x_38) ;  /* 0x0000000000047947 */ /* 0x000fea0003800000 */
.L_x_30:
[----:B------:R-:W-:-:S07]  /*15c00*/  FADD.FTZ R85, R85, R84 ;  /* 0x0000005455557221 */ /* 0x000fce0000010000 */
.L_x_38:
[----:B------:R-:W-:Y:S05]  /*15c10*/  BSYNC.RECONVERGENT B2 ;  /* 0x0000000000027941 */ /* 0x000fea0003800200 */
.L_x_28:
[----:B0-----:R-:W-:Y:S01]  /*15c20*/  IMAD.MOV.U32 R90, RZ, RZ, R85 ;  /* 0x000000ffff5a7224 */ /* 0x001fe200078e0055 */
[----:B------:R-:W-:Y:S01]  /*15c30*/  MOV R84, R93 ;  /* 0x0000005d00547202 */ /* 0x000fe20000000f00 */
[----:B------:R-:W-:-:S04]  /*15c40*/  IMAD.MOV.U32 R85, RZ, RZ, 0x0 ;  /* 0x00000000ff557424 */ /* 0x000fc800078e00ff */
[----:B------:R-:W-:Y:S05]  /*15c50*/  RET.REL.NODEC R84 `(rotary_mha_decode_kvconst_32_80_32_2048_float16_kernel) ;  /* 0xfffffea054e87950 */ /* 0x000fea0003c3ffff */
.L_x_39:
[----:B------:R-:W-:-:S00]  /*15c60*/  BRA `(.L_x_39) ;  /* 0xfffffffc00fc7947 */ /* 0x000fc0000383ffff */
[----:B------:R-:W-:-:S00]  /*15c70*/  NOP ;  /* 0x0000000000007918 */ /* 0x000fc00000000000 */
        /* <DEDUP_REMOVED lines=8> */
.L_x_40:


//--------------------- .nv.shared.rotary_mha_decode_kvconst_32_80_32_2048_float16_kernel --------------------------
	.section	.nv.shared.rotary_mha_decode_kvconst_32_80_32_2048_float16_kernel,"aw",@nobits
	.sectionflags	@""
	.align	4
.nv.shared.rotary_mha_decode_kvconst_32_80_32_2048_float16_kernel:
	.zero		6912


//--------------------- .nv.shared.reserved.0     --------------------------
	.section	.nv.shared.reserved.0,"aw",@nobits
	.weak		__nv_reservedSMEM_offset_0_alias
	.size		__nv_reservedSMEM_offset_0_alias, 0, 64
	.other		__nv_reservedSMEM_offset_0_alias,@"STO_CUDA_RESERVED_SHARED STV_DEFAULT"
__nv_reservedSMEM_offset_0_alias:
	.zero		0
	.zero		64


//--------------------- .nv.constant0.rotary_mha_decode_kvconst_32_80_32_2048_float16_kernel --------------------------
	.section	.nv.constant0.rotary_mha_decode_kvconst_32_80_32_2048_float16_kernel,"a",@progbits
	.sectionflags	@""
	.align	4
.nv.constant0.rotary_mha_decode_kvconst_32_80_32_2048_float16_kernel:
	.zero		976


//--------------------- SYMBOLS --------------------------

	.type		.nv.reservedSmem.offset0,@object
	.size		.nv.reservedSmem.offset0,0x4
	.type		.nv.reservedSmem.cap,@object
	.size		.nv.reservedSmem.cap,0x4
